	.target	sm_100a

	.elftype	@"ET_EXEC"


//--------------------- .note.nv.tkinfo           --------------------------
	.section	.note.nv.tkinfo,"",@"SHT_NOTE"
	.sectionflags	@"SHF_NOTE_NV_TKINFO"
	.tkinfo
        /*0018*/ 	.word	0x00000002
        /*0030*/ 	.string	""
        /*0030*/ 	.string	"ptxas"
        /*0030*/ 	.string	"Cuda compilation tools, release 13.0, V13.0.88"
        /*0030*/ 	.string	"Build cuda_13.0.r13.0/compiler.36424714_0"
        /*0030*/ 	.string	"-arch sm_100a -m 64 "



//--------------------- .note.nv.cuinfo           --------------------------
	.section	.note.nv.cuinfo,"",@"SHT_NOTE"
	.sectionflags	@"SHF_NOTE_NV_CUINFO"
        /*0018*/ 	.short	0x0002
        /*001a*/ 	.short	0x0064
        /*001c*/ 	.short	0x0082
	.zero		2


//--------------------- .nv.info                  --------------------------
	.section	.nv.info,"",@"SHT_CUDA_INFO"
	.align	4


	//----- nvinfo : EIATTR_REGCOUNT
	.align		4
        /*0000*/ 	.byte	0x04, 0x2f
        /*0002*/ 	.short	(.L_19 - .L_18)
	.align		4
.L_18:
        /*0004*/ 	.word	index@(_ZN7cutlass13device_kernelINS_4gemm6kernel13GemmUniversalIN4cute5tupleIJiiiiEEENS1_10collective13CollectiveMmaINS1_35MainloopSm100TmaUmmaWarpSpecializedILi72ELi2ELi4ENS5_IJNS4_1CILi2EEESB_NSA_ILi1EEEEEEEENS5_IJNSA_ILi128EEENSA_ILi64EEENSA_ILi32EEEEEENS_12float_e5m2_tENS5_IJlSC_lEEESJ_SK_NS4_8TiledMMAINS4_8MMA_AtomIJNS4_10MMA_TraitsINS4_25SM100_MMA_F8F6F4_2x1SM_SSEJSJ_SJ_fSF_SG_NS4_17integral_constantINS4_4UMMA5MajorELSR_0EEESS_NSP_INSQ_7ScaleInELST_0EEESU_EEEEEENS4_6LayoutINS5_IJSC_SC_SC_EEENS5_IJNSA_ILi0EEESZ_SZ_EEEEENS5_IJNS4_10UnderscoreES12_S12_EEEEENS4_28SM100_TMA_2SM_LOAD_MULTICASTENS4_14ComposedLayoutINS4_7SwizzleILi1ELi4ELi3EEENS4_18smem_ptr_flag_bitsILi8EEENSX_INS5_IJNSA_ILi8EEESH_EEENS5_IJSH_SC_EEEEEEEvNS4_8identityENS4_18SM100_TMA_2SM_LOADES1F_vS1G_EENS_8epilogue10collective18CollectiveEpilogueINS1J_23Sm100TmaWarpSpecializedILi1ELi1ELi32ELb0ELb0EEEJNS5_IJSG_SG_SH_EEENS5_IJNSX_ISG_SC_EES1P_EEESJ_SK_SJ_SK_NS1J_6fusion15FusionCallbacksIS1N_NS1R_17LinearCombinationISJ_fSJ_fLNS_15FloatRoundStyleE2EEES1O_S1Q_JEEENS4_5SM1004TMEM4LOAD26SM100_TMEM_LOAD_32dp32b32xENS4_13SM90_TMA_LOADENS16_INS17_ILi2ELi4ELi3EEES1A_NSX_INS5_IJS1B_SG_EEENS5_IJSG_SC_EEEEEEENS4_39AutoVectorizingCopyWithAssumedAlignmentILi128EEENS4_14SM90_TMA_STOREES26_S28_S28_EEEvvEEEEvNT_6ParamsE)
        /*0008*/ 	.word	0x0000005a


	//----- nvinfo : EIATTR_FRAME_SIZE
	.align		4
.L_19:
        /*000c*/ 	.byte	0x04, 0x11
        /*000e*/ 	.short	(.L_21 - .L_20)
	.align		4
.L_20:
        /*0010*/ 	.word	index@($__internal_2_$__cuda_sm10x_tcgen05_guardrail_trap_unallocated_columns_being_dealloced)
        /*0014*/ 	.word	0x00000000


	//----- nvinfo : EIATTR_FRAME_SIZE
	.align		4
.L_21:
        /*0018*/ 	.byte	0x04, 0x11
        /*001a*/ 	.short	(.L_23 - .L_22)
	.align		4
.L_22:
        /*001c*/ 	.word	index@($__internal_1_$__cuda_sm10x_tcgen05_guardrail_trap_phase_invalid_during_alloc)
        /*0020*/ 	.word	0x00000000


	//----- nvinfo : EIATTR_FRAME_SIZE
	.align		4
.L_23:
        /*0024*/ 	.byte	0x04, 0x11
        /*0026*/ 	.short	(.L_25 - .L_24)
	.align		4
.L_24:
        /*0028*/ 	.word	index@($__internal_0_$__cuda_sm10x_tcgen05_guardrail_trap_col_being_dealloced_not_returned_by_alloc)
        /*002c*/ 	.word	0x00000000


	//----- nvinfo : EIATTR_FRAME_SIZE
	.align		4
.L_25:
        /*0030*/ 	.byte	0x04, 0x11
        /*0032*/ 	.short	(.L_27 - .L_26)
	.align		4
.L_26:
        /*0034*/ 	.word	index@(_ZN7cutlass13device_kernelINS_4gemm6kernel13GemmUniversalIN4cute5tupleIJiiiiEEENS1_10collective13CollectiveMmaINS1_35MainloopSm100TmaUmmaWarpSpecializedILi72ELi2ELi4ENS5_IJNS4_1CILi2EEESB_NSA_ILi1EEEEEEEENS5_IJNSA_ILi128EEENSA_ILi64EEENSA_ILi32EEEEEENS_12float_e5m2_tENS5_IJlSC_lEEESJ_SK_NS4_8TiledMMAINS4_8MMA_AtomIJNS4_10MMA_TraitsINS4_25SM100_MMA_F8F6F4_2x1SM_SSEJSJ_SJ_fSF_SG_NS4_17integral_constantINS4_4UMMA5MajorELSR_0EEESS_NSP_INSQ_7ScaleInELST_0EEESU_EEEEEENS4_6LayoutINS5_IJSC_SC_SC_EEENS5_IJNSA_ILi0EEESZ_SZ_EEEEENS5_IJNS4_10UnderscoreES12_S12_EEEEENS4_28SM100_TMA_2SM_LOAD_MULTICASTENS4_14ComposedLayoutINS4_7SwizzleILi1ELi4ELi3EEENS4_18smem_ptr_flag_bitsILi8EEENSX_INS5_IJNSA_ILi8EEESH_EEENS5_IJSH_SC_EEEEEEEvNS4_8identityENS4_18SM100_TMA_2SM_LOADES1F_vS1G_EENS_8epilogue10collective18CollectiveEpilogueINS1J_23Sm100TmaWarpSpecializedILi1ELi1ELi32ELb0ELb0EEEJNS5_IJSG_SG_SH_EEENS5_IJNSX_ISG_SC_EES1P_EEESJ_SK_SJ_SK_NS1J_6fusion15FusionCallbacksIS1N_NS1R_17LinearCombinationISJ_fSJ_fLNS_15FloatRoundStyleE2EEES1O_S1Q_JEEENS4_5SM1004TMEM4LOAD26SM100_TMEM_LOAD_32dp32b32xENS4_13SM90_TMA_LOADENS16_INS17_ILi2ELi4ELi3EEES1A_NSX_INS5_IJS1B_SG_EEENS5_IJSG_SC_EEEEEEENS4_39AutoVectorizingCopyWithAssumedAlignmentILi128EEENS4_14SM90_TMA_STOREES26_S28_S28_EEEvvEEEEvNT_6ParamsE)
        /*0038*/ 	.word	0x00000000


	//----- nvinfo : EIATTR_MIN_STACK_SIZE
	.align		4
.L_27:
        /*003c*/ 	.byte	0x04, 0x12
        /*003e*/ 	.short	(.L_29 - .L_28)
	.align		4
.L_28:
        /*0040*/ 	.word	index@(_ZN7cutlass13device_kernelINS_4gemm6kernel13GemmUniversalIN4cute5tupleIJiiiiEEENS1_10collective13CollectiveMmaINS1_35MainloopSm100TmaUmmaWarpSpecializedILi72ELi2ELi4ENS5_IJNS4_1CILi2EEESB_NSA_ILi1EEEEEEEENS5_IJNSA_ILi128EEENSA_ILi64EEENSA_ILi32EEEEEENS_12float_e5m2_tENS5_IJlSC_lEEESJ_SK_NS4_8TiledMMAINS4_8MMA_AtomIJNS4_10MMA_TraitsINS4_25SM100_MMA_F8F6F4_2x1SM_SSEJSJ_SJ_fSF_SG_NS4_17integral_constantINS4_4UMMA5MajorELSR_0EEESS_NSP_INSQ_7ScaleInELST_0EEESU_EEEEEENS4_6LayoutINS5_IJSC_SC_SC_EEENS5_IJNSA_ILi0EEESZ_SZ_EEEEENS5_IJNS4_10UnderscoreES12_S12_EEEEENS4_28SM100_TMA_2SM_LOAD_MULTICASTENS4_14ComposedLayoutINS4_7SwizzleILi1ELi4ELi3EEENS4_18smem_ptr_flag_bitsILi8EEENSX_INS5_IJNSA_ILi8EEESH_EEENS5_IJSH_SC_EEEEEEEvNS4_8identityENS4_18SM100_TMA_2SM_LOADES1F_vS1G_EENS_8epilogue10collective18CollectiveEpilogueINS1J_23Sm100TmaWarpSpecializedILi1ELi1ELi32ELb0ELb0EEEJNS5_IJSG_SG_SH_EEENS5_IJNSX_ISG_SC_EES1P_EEESJ_SK_SJ_SK_NS1J_6fusion15FusionCallbacksIS1N_NS1R_17LinearCombinationISJ_fSJ_fLNS_15FloatRoundStyleE2EEES1O_S1Q_JEEENS4_5SM1004TMEM4LOAD26SM100_TMEM_LOAD_32dp32b32xENS4_13SM90_TMA_LOADENS16_INS17_ILi2ELi4ELi3EEES1A_NSX_INS5_IJS1B_SG_EEENS5_IJSG_SC_EEEEEEENS4_39AutoVectorizingCopyWithAssumedAlignmentILi128EEENS4_14SM90_TMA_STOREES26_S28_S28_EEEvvEEEEvNT_6ParamsE)
        /*0044*/ 	.word	0x00000000
.L_29:


//--------------------- .nv.compat                --------------------------
	.section	.nv.compat,"",@"SHT_CUDA_COMPAT_INFO"
	.align	4
        /*0000*/ 	.byte	0x02, 0x09, 0x01, 0x00, 0x02, 0x02, 0x02, 0x00, 0x02, 0x05, 0x05, 0x00, 0x03, 0x07, 0x01, 0x01
        /*0010*/ 	.byte	0x02, 0x03, 0x01, 0x00, 0x02, 0x06, 0x01, 0x00, 0x04, 0x0b, 0x08, 0x00, 0x09, 0x00, 0x00, 0x00
        /*0020*/ 	.byte	0x00, 0x00, 0x00, 0x00


//--------------------- .nv.info._ZN7cutlass13device_kernelINS_4gemm6kernel13GemmUniversalIN4cute5tupleIJiiiiEEENS1_10collective13CollectiveMmaINS1_35MainloopSm100TmaUmmaWarpSpecializedILi72ELi2ELi4ENS5_IJNS4_1CILi2EEESB_NSA_ILi1EEEEEEEENS5_IJNSA_ILi128EEENSA_ILi64EEENSA_ILi32EEEEEENS_12float_e5m2_tENS5_IJlSC_lEEESJ_SK_NS4_8TiledMMAINS4_8MMA_AtomIJNS4_10MMA_TraitsINS4_25SM100_MMA_F8F6F4_2x1SM_SSEJSJ_SJ_fSF_SG_NS4_17integral_constantINS4_4UMMA5MajorELSR_0EEESS_NSP_INSQ_7ScaleInELST_0EEESU_EEEEEENS4_6LayoutINS5_IJSC_SC_SC_EEENS5_IJNSA_ILi0EEESZ_SZ_EEEEENS5_IJNS4_10UnderscoreES12_S12_EEEEENS4_28SM100_TMA_2SM_LOAD_MULTICASTENS4_14ComposedLayoutINS4_7SwizzleILi1ELi4ELi3EEENS4_18smem_ptr_flag_bitsILi8EEENSX_INS5_IJNSA_ILi8EEESH_EEENS5_IJSH_SC_EEEEEEEvNS4_8identityENS4_18SM100_TMA_2SM_LOADES1F_vS1G_EENS_8epilogue10collective18CollectiveEpilogueINS1J_23Sm100TmaWarpSpecializedILi1ELi1ELi32ELb0ELb0EEEJNS5_IJSG_SG_SH_EEENS5_IJNSX_ISG_SC_EES1P_EEESJ_SK_SJ_SK_NS1J_6fusion15FusionCallbacksIS1N_NS1R_17LinearCombinationISJ_fSJ_fLNS_15FloatRoundStyleE2EEES1O_S1Q_JEEENS4_5SM1004TMEM4LOAD26SM100_TMEM_LOAD_32dp32b32xENS4_13SM90_TMA_LOADENS16_INS17_ILi2ELi4ELi3EEES1A_NSX_INS5_IJS1B_SG_EEENS5_IJSG_SC_EEEEEEENS4_39AutoVectorizingCopyWithAssumedAlignmentILi128EEENS4_14SM90_TMA_STOREES26_S28_S28_EEEvvEEEEvNT_6ParamsE --------------------------
	.section	.nv.info._ZN7cutlass13device_kernelINS_4gemm6kernel13GemmUniversalIN4cute5tupleIJiiiiEEENS1_10collective13CollectiveMmaINS1_35MainloopSm100TmaUmmaWarpSpecializedILi72ELi2ELi4ENS5_IJNS4_1CILi2EEESB_NSA_ILi1EEEEEEEENS5_IJNSA_ILi128EEENSA_ILi64EEENSA_ILi32EEEEEENS_12float_e5m2_tENS5_IJlSC_lEEESJ_SK_NS4_8TiledMMAINS4_8MMA_AtomIJNS4_10MMA_TraitsINS4_25SM100_MMA_F8F6F4_2x1SM_SSEJSJ_SJ_fSF_SG_NS4_17integral_constantINS4_4UMMA5MajorELSR_0EEESS_NSP_INSQ_7ScaleInELST_0EEESU_EEEEEENS4_6LayoutINS5_IJSC_SC_SC_EEENS5_IJNSA_ILi0EEESZ_SZ_EEEEENS5_IJNS4_10UnderscoreES12_S12_EEEEENS4_28SM100_TMA_2SM_LOAD_MULTICASTENS4_14ComposedLayoutINS4_7SwizzleILi1ELi4ELi3EEENS4_18smem_ptr_flag_bitsILi8EEENSX_INS5_IJNSA_ILi8EEESH_EEENS5_IJSH_SC_EEEEEEEvNS4_8identityENS4_18SM100_TMA_2SM_LOADES1F_vS1G_EENS_8epilogue10collective18CollectiveEpilogueINS1J_23Sm100TmaWarpSpecializedILi1ELi1ELi32ELb0ELb0EEEJNS5_IJSG_SG_SH_EEENS5_IJNSX_ISG_SC_EES1P_EEESJ_SK_SJ_SK_NS1J_6fusion15FusionCallbacksIS1N_NS1R_17LinearCombinationISJ_fSJ_fLNS_15FloatRoundStyleE2EEES1O_S1Q_JEEENS4_5SM1004TMEM4LOAD26SM100_TMEM_LOAD_32dp32b32xENS4_13SM90_TMA_LOADENS16_INS17_ILi2ELi4ELi3EEES1A_NSX_INS5_IJS1B_SG_EEENS5_IJSG_SC_EEEEEEENS4_39AutoVectorizingCopyWithAssumedAlignmentILi128EEENS4_14SM90_TMA_STOREES26_S28_S28_EEEvvEEEEvNT_6ParamsE,"",@"SHT_CUDA_INFO"
	.sectionflags	@""
	.align	4


	//----- nvinfo : EIATTR_CUDA_API_VERSION
	.align		4
        /*0000*/ 	.byte	0x04, 0x37
        /*0002*/ 	.short	(.L_31 - .L_30)
.L_30:
        /*0004*/ 	.word	0x00000082


	//----- nvinfo : EIATTR_KPARAM_INFO
	.align		4
.L_31:
        /*0008*/ 	.byte	0x04, 0x17
        /*000a*/ 	.short	(.L_33 - .L_32)
.L_32:
        /*000c*/ 	.word	0x00000000
        /*0010*/ 	.short	0x0000
        /*0012*/ 	.short	0x0000
        /*0014*/ 	.byte	0x00, 0xf0, 0x01, 0x20


	//----- nvinfo : EIATTR_AT_ENTRY_FRAGMENTS
	.align		4
.L_33:
        /*0018*/ 	.byte	0x04, 0x4f
        /*001a*/ 	.short	(.L_35 - .L_34)


	//   ....[0]....
.L_34:
        /*001c*/ 	.word	0x00000007


	//----- nvinfo : EIATTR_RESERVED_SMEM_USED
	.align		4
.L_35:
        /*0020*/ 	.byte	0x01, 0x41
	.zero		2


	//----- nvinfo : EIATTR_SPARSE_MMA_MASK
	.align		4
        /*0024*/ 	.byte	0x03, 0x50
        /*0026*/ 	.short	0x0000


	//----- nvinfo : EIATTR_TCGEN05_2CTA_USED
	.align		4
        /*0028*/ 	.byte	0x01, 0x52
	.zero		2


	//----- nvinfo : EIATTR_MAXREG_COUNT
	.align		4
        /*002c*/ 	.byte	0x03, 0x1b
        /*002e*/ 	.short	0x00ff


	//----- nvinfo : EIATTR_NUM_BARRIERS
	.align		4
        /*0030*/ 	.byte	0x02, 0x4c
        /*0032*/ 	.byte	0x07
	.zero		1


	//----- nvinfo : EIATTR_EXTERNS
	.align		4
        /*0034*/ 	.byte	0x04, 0x0f
        /*0036*/ 	.short	(.L_37 - .L_36)


	//   ....[0]....
	.align		4
.L_36:
        /*0038*/ 	.word	index@(__assertfail)


	//----- nvinfo : EIATTR_MERCURY_ISA_VERSION
	.align		4
.L_37:
        /*003c*/ 	.byte	0x03, 0x5f
        /*003e*/ 	.short	0x0101


	//----- nvinfo : EIATTR_INT_WARP_WIDE_INSTR_OFFSETS
	.align		4
        /*0040*/ 	.byte	0x04, 0x31
        /*0042*/ 	.short	(.L_39 - .L_38)


	//   ....[0]....
.L_38:
        /*0044*/ 	.word	0x00001620


	//   ....[1]....
        /*0048*/ 	.word	0x000016d0


	//   ....[2]....
        /*004c*/ 	.word	0x00007060


	//   ....[3]....
        /*0050*/ 	.word	0x00007090


	//   ....[4]....
        /*0054*/ 	.word	0x000070b0


	//   ....[5]....
        /*0058*/ 	.word	0x00007bf0


	//   ....[6]....
        /*005c*/ 	.word	0x00007ca0


	//----- nvinfo : EIATTR_COOP_GROUP_MASK_REGIDS
	.align		4
.L_39:
        /*0060*/ 	.byte	0x04, 0x29
        /*0062*/ 	.short	(.L_41 - .L_40)


	//   ....[0]....
.L_40:
        /*0064*/ 	.word	0xffffffff


	//   ....[1]....
        /*0068*/ 	.word	0xffffffff


	//   ....[2]....
        /*006c*/ 	.word	0xffffffff


	//   ....[3]....
        /*0070*/ 	.word	0xffffffff


	//   ....[4]....
        /*0074*/ 	.word	0xffffffff


	//   ....[5]....
        /*0078*/ 	.word	0xffffffff


	//   ....[6]....
        /*007c*/ 	.word	0xffffffff


	//   ....[7]....
        /*0080*/ 	.word	0xffffffff


	//   ....[8]....
        /*0084*/ 	.word	0xffffffff


	//   ....[9]....
        /*0088*/ 	.word	0xffffffff


	//   ....[10]....
        /*008c*/ 	.word	0xffffffff


	//   ....[11]....
        /*0090*/ 	.word	0xffffffff


	//   ....[12]....
        /*0094*/ 	.word	0xffffffff


	//   ....[13]....
        /*0098*/ 	.word	0xffffffff


	//----- nvinfo : EIATTR_COOP_GROUP_INSTR_OFFSETS
	.align		4
.L_41:
        /*009c*/ 	.byte	0x04, 0x28
        /*009e*/ 	.short	(.L_43 - .L_42)


	//   ....[0]....
.L_42:
        /*00a0*/ 	.word	0x000000b0


	//   ....[1]....
        /*00a4*/ 	.word	0x00000510


	//   ....[2]....
        /*00a8*/ 	.word	0x00000f90


	//   ....[3]....
        /*00ac*/ 	.word	0x000010d0


	//   ....[4]....
        /*00b0*/ 	.word	0x000011d0


	//   ....[5]....
        /*00b4*/ 	.word	0x00001340


	//   ....[6]....
        /*00b8*/ 	.word	0x000014e0


	//   ....[7]....
        /*00bc*/ 	.word	0x00001740


	//   ....[8]....
        /*00c0*/ 	.word	0x00002a80


	//   ....[9]....
        /*00c4*/ 	.word	0x00005f90


	//   ....[10]....
        /*00c8*/ 	.word	0x00006460


	//   ....[11]....
        /*00cc*/ 	.word	0x00006490


	//   ....[12]....
        /*00d0*/ 	.word	0x00006f60


	//   ....[13]....
        /*00d4*/ 	.word	0x00007170


	//----- nvinfo : EIATTR_VRC_CTA_INIT_COUNT
	.align		4
.L_43:
        /*00d8*/ 	.byte	0x02, 0x4a
        /*00da*/ 	.byte	0x80
	.zero		1


	//----- nvinfo : EIATTR_SYSCALL_OFFSETS
	.align		4
        /*00dc*/ 	.byte	0x04, 0x46
        /*00de*/ 	.short	(.L_45 - .L_44)


	//   ....[0]....
.L_44:
        /*00e0*/ 	.word	0x00008830


	//   ....[1]....
        /*00e4*/ 	.word	0x00008970


	//   ....[2]....
        /*00e8*/ 	.word	0x000090b0


	//----- nvinfo : EIATTR_MBARRIER_INSTR_OFFSETS
	.align		4
.L_45:
        /*00ec*/ 	.byte	0x04, 0x39
        /*00ee*/ 	.short	(.L_47 - .L_46)


	//   ....[0]....
.L_46:
        /*00f0*/ 	.word	0x00000670
        /*00f4*/ 	.word	0x000000ff
        /*00f8*/ 	.word	0x00000000
        /*00fc*/ 	.short	0x0100
        /*00fe*/ 	.byte	0x04
	.zero		1


	//   ....[1]....
        /*0100*/ 	.word	0x00000680
        /*0104*/ 	.word	0x000000ff
        /*0108*/ 	.word	0x00000240
        /*010c*/ 	.short	0x0100
        /*010e*/ 	.byte	0x04
	.zero		1


	//   ....[2]....
        /*0110*/ 	.word	0x00000690
        /*0114*/ 	.word	0x000000ff
        /*0118*/ 	.word	0x00000008
        /*011c*/ 	.short	0x0100
        /*011e*/ 	.byte	0x04
	.zero		1


	//   ....[3]....
        /*0120*/ 	.word	0x000006a0
        /*0124*/ 	.word	0x000000ff
        /*0128*/ 	.word	0x00000248
        /*012c*/ 	.short	0x0100
        /*012e*/ 	.byte	0x04
	.zero		1


	//   ....[4]....
        /*0130*/ 	.word	0x000006b0
        /*0134*/ 	.word	0x000000ff
        /*0138*/ 	.word	0x00000010
        /*013c*/ 	.short	0x0100
        /*013e*/ 	.byte	0x04
	.zero		1


	//   ....[5]....
        /*0140*/ 	.word	0x000006c0
        /*0144*/ 	.word	0x000000ff
        /*0148*/ 	.word	0x00000250
        /*014c*/ 	.short	0x0100
        /*014e*/ 	.byte	0x04
	.zero		1


	//   ....[6]....
        /*0150*/ 	.word	0x000006d0
        /*0154*/ 	.word	0x000000ff
        /*0158*/ 	.word	0x00000018
        /*015c*/ 	.short	0x0100
        /*015e*/ 	.byte	0x04
	.zero		1


	//   ....[7]....
        /*0160*/ 	.word	0x000006e0
        /*0164*/ 	.word	0x000000ff
        /*0168*/ 	.word	0x00000258
        /*016c*/ 	.short	0x0100
        /*016e*/ 	.byte	0x04
	.zero		1


	//   ....[8]....
        /*0170*/ 	.word	0x000006f0
        /*0174*/ 	.word	0x000000ff
        /*0178*/ 	.word	0x00000020
        /*017c*/ 	.short	0x0100
        /*017e*/ 	.byte	0x04
	.zero		1


	//   ....[9]....
        /*0180*/ 	.word	0x00000700
        /*0184*/ 	.word	0x000000ff
        /*0188*/ 	.word	0x00000260
        /*018c*/ 	.short	0x0100
        /*018e*/ 	.byte	0x04
	.zero		1


	//   ....[10]....
        /*0190*/ 	.word	0x00000710
        /*0194*/ 	.word	0x000000ff
        /*0198*/ 	.word	0x00000028
        /*019c*/ 	.short	0x0100
        /*019e*/ 	.byte	0x04
	.zero		1


	//   ....[11]....
        /*01a0*/ 	.word	0x00000720
        /*01a4*/ 	.word	0x000000ff
        /*01a8*/ 	.word	0x00000268
        /*01ac*/ 	.short	0x0100
        /*01ae*/ 	.byte	0x04
	.zero		1


	//   ....[12]....
        /*01b0*/ 	.word	0x00000730
        /*01b4*/ 	.word	0x000000ff
        /*01b8*/ 	.word	0x00000030
        /*01bc*/ 	.short	0x0100
        /*01be*/ 	.byte	0x04
	.zero		1


	//   ....[13]....
        /*01c0*/ 	.word	0x00000740
        /*01c4*/ 	.word	0x000000ff
        /*01c8*/ 	.word	0x00000270
        /*01cc*/ 	.short	0x0100
        /*01ce*/ 	.byte	0x04
	.zero		1


	//   ....[14]....
        /*01d0*/ 	.word	0x00000750
        /*01d4*/ 	.word	0x000000ff
        /*01d8*/ 	.word	0x00000038
        /*01dc*/ 	.short	0x0100
        /*01de*/ 	.byte	0x04
	.zero		1


	//   ....[15]....
        /*01e0*/ 	.word	0x00000760
        /*01e4*/ 	.word	0x000000ff
        /*01e8*/ 	.word	0x00000278
        /*01ec*/ 	.short	0x0100
        /*01ee*/ 	.byte	0x04
	.zero		1


	//   ....[16]....
        /*01f0*/ 	.word	0x00000770
        /*01f4*/ 	.word	0x000000ff
        /*01f8*/ 	.word	0x00000040
        /*01fc*/ 	.short	0x0100
        /*01fe*/ 	.byte	0x04
	.zero		1


	//   ....[17]....
        /*0200*/ 	.word	0x00000780
        /*0204*/ 	.word	0x000000ff
        /*0208*/ 	.word	0x00000280
        /*020c*/ 	.short	0x0100
        /*020e*/ 	.byte	0x04
	.zero		1


	//   ....[18]....
        /*0210*/ 	.word	0x00000790
        /*0214*/ 	.word	0x000000ff
        /*0218*/ 	.word	0x00000048
        /*021c*/ 	.short	0x0100
        /*021e*/ 	.byte	0x04
	.zero		1


	//   ....[19]....
        /*0220*/ 	.word	0x000007a0
        /*0224*/ 	.word	0x000000ff
        /*0228*/ 	.word	0x00000288
        /*022c*/ 	.short	0x0100
        /*022e*/ 	.byte	0x04
	.zero		1


	//   ....[20]....
        /*0230*/ 	.word	0x000007b0
        /*0234*/ 	.word	0x000000ff
        /*0238*/ 	.word	0x00000050
        /*023c*/ 	.short	0x0100
        /*023e*/ 	.byte	0x04
	.zero		1


	//   ....[21]....
        /*0240*/ 	.word	0x000007c0
        /*0244*/ 	.word	0x000000ff
        /*0248*/ 	.word	0x00000290
        /*024c*/ 	.short	0x0100
        /*024e*/ 	.byte	0x04
	.zero		1


	//   ....[22]....
        /*0250*/ 	.word	0x000007d0
        /*0254*/ 	.word	0x000000ff
        /*0258*/ 	.word	0x00000058
        /*025c*/ 	.short	0x0100
        /*025e*/ 	.byte	0x04
	.zero		1


	//   ....[23]....
        /*0260*/ 	.word	0x000007e0
        /*0264*/ 	.word	0x000000ff
        /*0268*/ 	.word	0x00000298
        /*026c*/ 	.short	0x0100
        /*026e*/ 	.byte	0x04
	.zero		1


	//   ....[24]....
        /*0270*/ 	.word	0x000007f0
        /*0274*/ 	.word	0x000000ff
        /*0278*/ 	.word	0x00000060
        /*027c*/ 	.short	0x0100
        /*027e*/ 	.byte	0x04
	.zero		1


	//   ....[25]....
        /*0280*/ 	.word	0x00000800
        /*0284*/ 	.word	0x000000ff
        /*0288*/ 	.word	0x000002a0
        /*028c*/ 	.short	0x0100
        /*028e*/ 	.byte	0x04
	.zero		1


	//   ....[26]....
        /*0290*/ 	.word	0x00000810
        /*0294*/ 	.word	0x000000ff
        /*0298*/ 	.word	0x00000068
        /*029c*/ 	.short	0x0100
        /*029e*/ 	.byte	0x04
	.zero		1


	//   ....[27]....
        /*02a0*/ 	.word	0x00000820
        /*02a4*/ 	.word	0x000000ff
        /*02a8*/ 	.word	0x000002a8
        /*02ac*/ 	.short	0x0100
        /*02ae*/ 	.byte	0x04
	.zero		1


	//   ....[28]....
        /*02b0*/ 	.word	0x00000830
        /*02b4*/ 	.word	0x000000ff
        /*02b8*/ 	.word	0x00000070
        /*02bc*/ 	.short	0x0100
        /*02be*/ 	.byte	0x04
	.zero		1


	//   ....[29]....
        /*02c0*/ 	.word	0x00000840
        /*02c4*/ 	.word	0x000000ff
        /*02c8*/ 	.word	0x000002b0
        /*02cc*/ 	.short	0x0100
        /*02ce*/ 	.byte	0x04
	.zero		1


	//   ....[30]....
        /*02d0*/ 	.word	0x00000850
        /*02d4*/ 	.word	0x000000ff
        /*02d8*/ 	.word	0x00000078
        /*02dc*/ 	.short	0x0100
        /*02de*/ 	.byte	0x04
	.zero		1


	//   ....[31]....
        /*02e0*/ 	.word	0x00000860
        /*02e4*/ 	.word	0x000000ff
        /*02e8*/ 	.word	0x000002b8
        /*02ec*/ 	.short	0x0100
        /*02ee*/ 	.byte	0x04
	.zero		1


	//   ....[32]....
        /*02f0*/ 	.word	0x00000870
        /*02f4*/ 	.word	0x000000ff
        /*02f8*/ 	.word	0x00000080
        /*02fc*/ 	.short	0x0100
        /*02fe*/ 	.byte	0x04
	.zero		1


	//   ....[33]....
        /*0300*/ 	.word	0x00000880
        /*0304*/ 	.word	0x000000ff
        /*0308*/ 	.word	0x000002c0
        /*030c*/ 	.short	0x0100
        /*030e*/ 	.byte	0x04
	.zero		1


	//   ....[34]....
        /*0310*/ 	.word	0x00000890
        /*0314*/ 	.word	0x000000ff
        /*0318*/ 	.word	0x00000088
        /*031c*/ 	.short	0x0100
        /*031e*/ 	.byte	0x04
	.zero		1


	//   ....[35]....
        /*0320*/ 	.word	0x000008a0
        /*0324*/ 	.word	0x000000ff
        /*0328*/ 	.word	0x000002c8
        /*032c*/ 	.short	0x0100
        /*032e*/ 	.byte	0x04
	.zero		1


	//   ....[36]....
        /*0330*/ 	.word	0x000008b0
        /*0334*/ 	.word	0x000000ff
        /*0338*/ 	.word	0x00000090
        /*033c*/ 	.short	0x0100
        /*033e*/ 	.byte	0x04
	.zero		1


	//   ....[37]....
        /*0340*/ 	.word	0x000008c0
        /*0344*/ 	.word	0x000000ff
        /*0348*/ 	.word	0x000002d0
        /*034c*/ 	.short	0x0100
        /*034e*/ 	.byte	0x04
	.zero		1


	//   ....[38]....
        /*0350*/ 	.word	0x000008d0
        /*0354*/ 	.word	0x000000ff
        /*0358*/ 	.word	0x00000098
        /*035c*/ 	.short	0x0100
        /*035e*/ 	.byte	0x04
	.zero		1


	//   ....[39]....
        /*0360*/ 	.word	0x000008e0
        /*0364*/ 	.word	0x000000ff
        /*0368*/ 	.word	0x000002d8
        /*036c*/ 	.short	0x0100
        /*036e*/ 	.byte	0x04
	.zero		1


	//   ....[40]....
        /*0370*/ 	.word	0x000008f0
        /*0374*/ 	.word	0x000000ff
        /*0378*/ 	.word	0x000000a0
        /*037c*/ 	.short	0x0100
        /*037e*/ 	.byte	0x04
	.zero		1


	//   ....[41]....
        /*0380*/ 	.word	0x00000900
        /*0384*/ 	.word	0x000000ff
        /*0388*/ 	.word	0x000002e0
        /*038c*/ 	.short	0x0100
        /*038e*/ 	.byte	0x04
	.zero		1


	//   ....[42]....
        /*0390*/ 	.word	0x00000910
        /*0394*/ 	.word	0x000000ff
        /*0398*/ 	.word	0x000000a8
        /*039c*/ 	.short	0x0100
        /*039e*/ 	.byte	0x04
	.zero		1


	//   ....[43]....
        /*03a0*/ 	.word	0x00000920
        /*03a4*/ 	.word	0x000000ff
        /*03a8*/ 	.word	0x000002e8
        /*03ac*/ 	.short	0x0100
        /*03ae*/ 	.byte	0x04
	.zero		1


	//   ....[44]....
        /*03b0*/ 	.word	0x00000930
        /*03b4*/ 	.word	0x000000ff
        /*03b8*/ 	.word	0x000000b0
        /*03bc*/ 	.short	0x0100
        /*03be*/ 	.byte	0x04
	.zero		1


	//   ....[45]....
        /*03c0*/ 	.word	0x00000940
        /*03c4*/ 	.word	0x000000ff
        /*03c8*/ 	.word	0x000002f0
        /*03cc*/ 	.short	0x0100
        /*03ce*/ 	.byte	0x04
	.zero		1


	//   ....[46]....
        /*03d0*/ 	.word	0x00000950
        /*03d4*/ 	.word	0x000000ff
        /*03d8*/ 	.word	0x000000b8
        /*03dc*/ 	.short	0x0100
        /*03de*/ 	.byte	0x04
	.zero		1


	//   ....[47]....
        /*03e0*/ 	.word	0x00000960
        /*03e4*/ 	.word	0x000000ff
        /*03e8*/ 	.word	0x000002f8
        /*03ec*/ 	.short	0x0100
        /*03ee*/ 	.byte	0x04
	.zero		1


	//   ....[48]....
        /*03f0*/ 	.word	0x00000970
        /*03f4*/ 	.word	0x000000ff
        /*03f8*/ 	.word	0x000000c0
        /*03fc*/ 	.short	0x0100
        /*03fe*/ 	.byte	0x04
	.zero		1


	//   ....[49]....
        /*0400*/ 	.word	0x00000980
        /*0404*/ 	.word	0x000000ff
        /*0408*/ 	.word	0x00000300
        /*040c*/ 	.short	0x0100
        /*040e*/ 	.byte	0x04
	.zero		1


	//   ....[50]....
        /*0410*/ 	.word	0x00000990
        /*0414*/ 	.word	0x000000ff
        /*0418*/ 	.word	0x000000c8
        /*041c*/ 	.short	0x0100
        /*041e*/ 	.byte	0x04
	.zero		1


	//   ....[51]....
        /*0420*/ 	.word	0x000009a0
        /*0424*/ 	.word	0x000000ff
        /*0428*/ 	.word	0x00000308
        /*042c*/ 	.short	0x0100
        /*042e*/ 	.byte	0x04
	.zero		1


	//   ....[52]....
        /*0430*/ 	.word	0x000009b0
        /*0434*/ 	.word	0x000000ff
        /*0438*/ 	.word	0x000000d0
        /*043c*/ 	.short	0x0100
        /*043e*/ 	.byte	0x04
	.zero		1


	//   ....[53]....
        /*0440*/ 	.word	0x000009c0
        /*0444*/ 	.word	0x000000ff
        /*0448*/ 	.word	0x00000310
        /*044c*/ 	.short	0x0100
        /*044e*/ 	.byte	0x04
	.zero		1


	//   ....[54]....
        /*0450*/ 	.word	0x000009d0
        /*0454*/ 	.word	0x000000ff
        /*0458*/ 	.word	0x000000d8
        /*045c*/ 	.short	0x0100
        /*045e*/ 	.byte	0x04
	.zero		1


	//   ....[55]....
        /*0460*/ 	.word	0x000009e0
        /*0464*/ 	.word	0x000000ff
        /*0468*/ 	.word	0x00000318
        /*046c*/ 	.short	0x0100
        /*046e*/ 	.byte	0x04
	.zero		1


	//   ....[56]....
        /*0470*/ 	.word	0x000009f0
        /*0474*/ 	.word	0x000000ff
        /*0478*/ 	.word	0x000000e0
        /*047c*/ 	.short	0x0100
        /*047e*/ 	.byte	0x04
	.zero		1


	//   ....[57]....
        /*0480*/ 	.word	0x00000a00
        /*0484*/ 	.word	0x000000ff
        /*0488*/ 	.word	0x00000320
        /*048c*/ 	.short	0x0100
        /*048e*/ 	.byte	0x04
	.zero		1


	//   ....[58]....
        /*0490*/ 	.word	0x00000a10
        /*0494*/ 	.word	0x000000ff
        /*0498*/ 	.word	0x000000e8
        /*049c*/ 	.short	0x0100
        /*049e*/ 	.byte	0x04
	.zero		1


	//   ....[59]....
        /*04a0*/ 	.word	0x00000a20
        /*04a4*/ 	.word	0x000000ff
        /*04a8*/ 	.word	0x00000328
        /*04ac*/ 	.short	0x0100
        /*04ae*/ 	.byte	0x04
	.zero		1


	//   ....[60]....
        /*04b0*/ 	.word	0x00000a30
        /*04b4*/ 	.word	0x000000ff
        /*04b8*/ 	.word	0x000000f0
        /*04bc*/ 	.short	0x0100
        /*04be*/ 	.byte	0x04
	.zero		1


	//   ....[61]....
        /*04c0*/ 	.word	0x00000a40
        /*04c4*/ 	.word	0x000000ff
        /*04c8*/ 	.word	0x00000330
        /*04cc*/ 	.short	0x0100
        /*04ce*/ 	.byte	0x04
	.zero		1


	//   ....[62]....
        /*04d0*/ 	.word	0x00000a50
        /*04d4*/ 	.word	0x000000ff
        /*04d8*/ 	.word	0x000000f8
        /*04dc*/ 	.short	0x0100
        /*04de*/ 	.byte	0x04
	.zero		1


	//   ....[63]....
        /*04e0*/ 	.word	0x00000a60
        /*04e4*/ 	.word	0x000000ff
        /*04e8*/ 	.word	0x00000338
        /*04ec*/ 	.short	0x0100
        /*04ee*/ 	.byte	0x04
	.zero		1


	//   ....[64]....
        /*04f0*/ 	.word	0x00000a70
        /*04f4*/ 	.word	0x000000ff
        /*04f8*/ 	.word	0x00000100
        /*04fc*/ 	.short	0x0100
        /*04fe*/ 	.byte	0x04
	.zero		1


	//   ....[65]....
        /*0500*/ 	.word	0x00000a80
        /*0504*/ 	.word	0x000000ff
        /*0508*/ 	.word	0x00000340
        /*050c*/ 	.short	0x0100
        /*050e*/ 	.byte	0x04
	.zero		1


	//   ....[66]....
        /*0510*/ 	.word	0x00000a90
        /*0514*/ 	.word	0x000000ff
        /*0518*/ 	.word	0x00000108
        /*051c*/ 	.short	0x0100
        /*051e*/ 	.byte	0x04
	.zero		1


	//   ....[67]....
        /*0520*/ 	.word	0x00000aa0
        /*0524*/ 	.word	0x000000ff
        /*0528*/ 	.word	0x00000348
        /*052c*/ 	.short	0x0100
        /*052e*/ 	.byte	0x04
	.zero		1


	//   ....[68]....
        /*0530*/ 	.word	0x00000ab0
        /*0534*/ 	.word	0x000000ff
        /*0538*/ 	.word	0x00000110
        /*053c*/ 	.short	0x0100
        /*053e*/ 	.byte	0x04
	.zero		1


	//   ....[69]....
        /*0540*/ 	.word	0x00000ac0
        /*0544*/ 	.word	0x000000ff
        /*0548*/ 	.word	0x00000350
        /*054c*/ 	.short	0x0100
        /*054e*/ 	.byte	0x04
	.zero		1


	//   ....[70]....
        /*0550*/ 	.word	0x00000ad0
        /*0554*/ 	.word	0x000000ff
        /*0558*/ 	.word	0x00000118
        /*055c*/ 	.short	0x0100
        /*055e*/ 	.byte	0x04
	.zero		1


	//   ....[71]....
        /*0560*/ 	.word	0x00000ae0
        /*0564*/ 	.word	0x000000ff
        /*0568*/ 	.word	0x00000358
        /*056c*/ 	.short	0x0100
        /*056e*/ 	.byte	0x04
	.zero		1


	//   ....[72]....
        /*0570*/ 	.word	0x00000af0
        /*0574*/ 	.word	0x000000ff
        /*0578*/ 	.word	0x00000120
        /*057c*/ 	.short	0x0100
        /*057e*/ 	.byte	0x04
	.zero		1


	//   ....[73]....
        /*0580*/ 	.word	0x00000b00
        /*0584*/ 	.word	0x000000ff
        /*0588*/ 	.word	0x00000360
        /*058c*/ 	.short	0x0100
        /*058e*/ 	.byte	0x04
	.zero		1


	//   ....[74]....
        /*0590*/ 	.word	0x00000b10
        /*0594*/ 	.word	0x000000ff
        /*0598*/ 	.word	0x00000128
        /*059c*/ 	.short	0x0100
        /*059e*/ 	.byte	0x04
	.zero		1


	//   ....[75]....
        /*05a0*/ 	.word	0x00000b20
        /*05a4*/ 	.word	0x000000ff
        /*05a8*/ 	.word	0x00000368
        /*05ac*/ 	.short	0x0100
        /*05ae*/ 	.byte	0x04
	.zero		1


	//   ....[76]....
        /*05b0*/ 	.word	0x00000b30
        /*05b4*/ 	.word	0x000000ff
        /*05b8*/ 	.word	0x00000130
        /*05bc*/ 	.short	0x0100
        /*05be*/ 	.byte	0x04
	.zero		1


	//   ....[77]....
        /*05c0*/ 	.word	0x00000b40
        /*05c4*/ 	.word	0x000000ff
        /*05c8*/ 	.word	0x00000370
        /*05cc*/ 	.short	0x0100
        /*05ce*/ 	.byte	0x04
	.zero		1


	//   ....[78]....
        /*05d0*/ 	.word	0x00000b50
        /*05d4*/ 	.word	0x000000ff
        /*05d8*/ 	.word	0x00000138
        /*05dc*/ 	.short	0x0100
        /*05de*/ 	.byte	0x04
	.zero		1


	//   ....[79]....
        /*05e0*/ 	.word	0x00000b60
        /*05e4*/ 	.word	0x000000ff
        /*05e8*/ 	.word	0x00000378
        /*05ec*/ 	.short	0x0100
        /*05ee*/ 	.byte	0x04
	.zero		1


	//   ....[80]....
        /*05f0*/ 	.word	0x00000b70
        /*05f4*/ 	.word	0x000000ff
        /*05f8*/ 	.word	0x00000140
        /*05fc*/ 	.short	0x0100
        /*05fe*/ 	.byte	0x04
	.zero		1


	//   ....[81]....
        /*0600*/ 	.word	0x00000b80
        /*0604*/ 	.word	0x000000ff
        /*0608*/ 	.word	0x00000380
        /*060c*/ 	.short	0x0100
        /*060e*/ 	.byte	0x04
	.zero		1


	//   ....[82]....
        /*0610*/ 	.word	0x00000b90
        /*0614*/ 	.word	0x000000ff
        /*0618*/ 	.word	0x00000148
        /*061c*/ 	.short	0x0100
        /*061e*/ 	.byte	0x04
	.zero		1


	//   ....[83]....
        /*0620*/ 	.word	0x00000ba0
        /*0624*/ 	.word	0x000000ff
        /*0628*/ 	.word	0x00000388
        /*062c*/ 	.short	0x0100
        /*062e*/ 	.byte	0x04
	.zero		1


	//   ....[84]....
        /*0630*/ 	.word	0x00000bb0
        /*0634*/ 	.word	0x000000ff
        /*0638*/ 	.word	0x00000150
        /*063c*/ 	.short	0x0100
        /*063e*/ 	.byte	0x04
	.zero		1


	//   ....[85]....
        /*0640*/ 	.word	0x00000bc0
        /*0644*/ 	.word	0x000000ff
        /*0648*/ 	.word	0x00000390
        /*064c*/ 	.short	0x0100
        /*064e*/ 	.byte	0x04
	.zero		1


	//   ....[86]....
        /*0650*/ 	.word	0x00000bd0
        /*0654*/ 	.word	0x000000ff
        /*0658*/ 	.word	0x00000158
        /*065c*/ 	.short	0x0100
        /*065e*/ 	.byte	0x04
	.zero		1


	//   ....[87]....
        /*0660*/ 	.word	0x00000be0
        /*0664*/ 	.word	0x000000ff
        /*0668*/ 	.word	0x00000398
        /*066c*/ 	.short	0x0100
        /*066e*/ 	.byte	0x04
	.zero		1


	//   ....[88]....
        /*0670*/ 	.word	0x00000bf0
        /*0674*/ 	.word	0x000000ff
        /*0678*/ 	.word	0x00000160
        /*067c*/ 	.short	0x0100
        /*067e*/ 	.byte	0x04
	.zero		1


	//   ....[89]....
        /*0680*/ 	.word	0x00000c00
        /*0684*/ 	.word	0x000000ff
        /*0688*/ 	.word	0x000003a0
        /*068c*/ 	.short	0x0100
        /*068e*/ 	.byte	0x04
	.zero		1


	//   ....[90]....
        /*0690*/ 	.word	0x00000c10
        /*0694*/ 	.word	0x000000ff
        /*0698*/ 	.word	0x00000168
        /*069c*/ 	.short	0x0100
        /*069e*/ 	.byte	0x04
	.zero		1


	//   ....[91]....
        /*06a0*/ 	.word	0x00000c20
        /*06a4*/ 	.word	0x000000ff
        /*06a8*/ 	.word	0x000003a8
        /*06ac*/ 	.short	0x0100
        /*06ae*/ 	.byte	0x04
	.zero		1


	//   ....[92]....
        /*06b0*/ 	.word	0x00000c30
        /*06b4*/ 	.word	0x000000ff
        /*06b8*/ 	.word	0x00000170
        /*06bc*/ 	.short	0x0100
        /*06be*/ 	.byte	0x04
	.zero		1


	//   ....[93]....
        /*06c0*/ 	.word	0x00000c40
        /*06c4*/ 	.word	0x000000ff
        /*06c8*/ 	.word	0x000003b0
        /*06cc*/ 	.short	0x0100
        /*06ce*/ 	.byte	0x04
	.zero		1


	//   ....[94]....
        /*06d0*/ 	.word	0x00000c50
        /*06d4*/ 	.word	0x000000ff
        /*06d8*/ 	.word	0x00000178
        /*06dc*/ 	.short	0x0100
        /*06de*/ 	.byte	0x04
	.zero		1


	//   ....[95]....
        /*06e0*/ 	.word	0x00000c60
        /*06e4*/ 	.word	0x000000ff
        /*06e8*/ 	.word	0x000003b8
        /*06ec*/ 	.short	0x0100
        /*06ee*/ 	.byte	0x04
	.zero		1


	//   ....[96]....
        /*06f0*/ 	.word	0x00000c70
        /*06f4*/ 	.word	0x000000ff
        /*06f8*/ 	.word	0x00000180
        /*06fc*/ 	.short	0x0100
        /*06fe*/ 	.byte	0x04
	.zero		1


	//   ....[97]....
        /*0700*/ 	.word	0x00000c80
        /*0704*/ 	.word	0x000000ff
        /*0708*/ 	.word	0x000003c0
        /*070c*/ 	.short	0x0100
        /*070e*/ 	.byte	0x04
	.zero		1


	//   ....[98]....
        /*0710*/ 	.word	0x00000c90
        /*0714*/ 	.word	0x000000ff
        /*0718*/ 	.word	0x00000188
        /*071c*/ 	.short	0x0100
        /*071e*/ 	.byte	0x04
	.zero		1


	//   ....[99]....
        /*0720*/ 	.word	0x00000ca0
        /*0724*/ 	.word	0x000000ff
        /*0728*/ 	.word	0x000003c8
        /*072c*/ 	.short	0x0100
        /*072e*/ 	.byte	0x04
	.zero		1


	//   ....[100]....
        /*0730*/ 	.word	0x00000cb0
        /*0734*/ 	.word	0x000000ff
        /*0738*/ 	.word	0x00000190
        /*073c*/ 	.short	0x0100
        /*073e*/ 	.byte	0x04
	.zero		1


	//   ....[101]....
        /*0740*/ 	.word	0x00000cc0
        /*0744*/ 	.word	0x000000ff
        /*0748*/ 	.word	0x000003d0
        /*074c*/ 	.short	0x0100
        /*074e*/ 	.byte	0x04
	.zero		1


	//   ....[102]....
        /*0750*/ 	.word	0x00000cd0
        /*0754*/ 	.word	0x000000ff
        /*0758*/ 	.word	0x00000198
        /*075c*/ 	.short	0x0100
        /*075e*/ 	.byte	0x04
	.zero		1


	//   ....[103]....
        /*0760*/ 	.word	0x00000ce0
        /*0764*/ 	.word	0x000000ff
        /*0768*/ 	.word	0x000003d8
        /*076c*/ 	.short	0x0100
        /*076e*/ 	.byte	0x04
	.zero		1


	//   ....[104]....
        /*0770*/ 	.word	0x00000cf0
        /*0774*/ 	.word	0x000000ff
        /*0778*/ 	.word	0x000001a0
        /*077c*/ 	.short	0x0100
        /*077e*/ 	.byte	0x04
	.zero		1


	//   ....[105]....
        /*0780*/ 	.word	0x00000d00
        /*0784*/ 	.word	0x000000ff
        /*0788*/ 	.word	0x000003e0
        /*078c*/ 	.short	0x0100
        /*078e*/ 	.byte	0x04
	.zero		1


	//   ....[106]....
        /*0790*/ 	.word	0x00000d10
        /*0794*/ 	.word	0x000000ff
        /*0798*/ 	.word	0x000001a8
        /*079c*/ 	.short	0x0100
        /*079e*/ 	.byte	0x04
	.zero		1


	//   ....[107]....
        /*07a0*/ 	.word	0x00000d20
        /*07a4*/ 	.word	0x000000ff
        /*07a8*/ 	.word	0x000003e8
        /*07ac*/ 	.short	0x0100
        /*07ae*/ 	.byte	0x04
	.zero		1


	//   ....[108]....
        /*07b0*/ 	.word	0x00000d30
        /*07b4*/ 	.word	0x000000ff
        /*07b8*/ 	.word	0x000001b0
        /*07bc*/ 	.short	0x0100
        /*07be*/ 	.byte	0x04
	.zero		1


	//   ....[109]....
        /*07c0*/ 	.word	0x00000d40
        /*07c4*/ 	.word	0x000000ff
        /*07c8*/ 	.word	0x000003f0
        /*07cc*/ 	.short	0x0100
        /*07ce*/ 	.byte	0x04
	.zero		1


	//   ....[110]....
        /*07d0*/ 	.word	0x00000d50
        /*07d4*/ 	.word	0x000000ff
        /*07d8*/ 	.word	0x000001b8
        /*07dc*/ 	.short	0x0100
        /*07de*/ 	.byte	0x04
	.zero		1


	//   ....[111]....
        /*07e0*/ 	.word	0x00000d60
        /*07e4*/ 	.word	0x000000ff
        /*07e8*/ 	.word	0x000003f8
        /*07ec*/ 	.short	0x0100
        /*07ee*/ 	.byte	0x04
	.zero		1


	//   ....[112]....
        /*07f0*/ 	.word	0x00000d70
        /*07f4*/ 	.word	0x000000ff
        /*07f8*/ 	.word	0x000001c0
        /*07fc*/ 	.short	0x0100
        /*07fe*/ 	.byte	0x04
	.zero		1


	//   ....[113]....
        /*0800*/ 	.word	0x00000d80
        /*0804*/ 	.word	0x000000ff
        /*0808*/ 	.word	0x00000400
        /*080c*/ 	.short	0x0100
        /*080e*/ 	.byte	0x04
	.zero		1


	//   ....[114]....
        /*0810*/ 	.word	0x00000d90
        /*0814*/ 	.word	0x000000ff
        /*0818*/ 	.word	0x000001c8
        /*081c*/ 	.short	0x0100
        /*081e*/ 	.byte	0x04
	.zero		1


	//   ....[115]....
        /*0820*/ 	.word	0x00000da0
        /*0824*/ 	.word	0x000000ff
        /*0828*/ 	.word	0x00000408
        /*082c*/ 	.short	0x0100
        /*082e*/ 	.byte	0x04
	.zero		1


	//   ....[116]....
        /*0830*/ 	.word	0x00000db0
        /*0834*/ 	.word	0x000000ff
        /*0838*/ 	.word	0x000001d0
        /*083c*/ 	.short	0x0100
        /*083e*/ 	.byte	0x04
	.zero		1


	//   ....[117]....
        /*0840*/ 	.word	0x00000dc0
        /*0844*/ 	.word	0x000000ff
        /*0848*/ 	.word	0x00000410
        /*084c*/ 	.short	0x0100
        /*084e*/ 	.byte	0x04
	.zero		1


	//   ....[118]....
        /*0850*/ 	.word	0x00000dd0
        /*0854*/ 	.word	0x000000ff
        /*0858*/ 	.word	0x000001d8
        /*085c*/ 	.short	0x0100
        /*085e*/ 	.byte	0x04
	.zero		1


	//   ....[119]....
        /*0860*/ 	.word	0x00000de0
        /*0864*/ 	.word	0x000000ff
        /*0868*/ 	.word	0x00000418
        /*086c*/ 	.short	0x0100
        /*086e*/ 	.byte	0x04
	.zero		1


	//   ....[120]....
        /*0870*/ 	.word	0x00000df0
        /*0874*/ 	.word	0x000000ff
        /*0878*/ 	.word	0x000001e0
        /*087c*/ 	.short	0x0100
        /*087e*/ 	.byte	0x04
	.zero		1


	//   ....[121]....
        /*0880*/ 	.word	0x00000e00
        /*0884*/ 	.word	0x000000ff
        /*0888*/ 	.word	0x00000420
        /*088c*/ 	.short	0x0100
        /*088e*/ 	.byte	0x04
	.zero		1


	//   ....[122]....
        /*0890*/ 	.word	0x00000e10
        /*0894*/ 	.word	0x000000ff
        /*0898*/ 	.word	0x000001e8
        /*089c*/ 	.short	0x0100
        /*089e*/ 	.byte	0x04
	.zero		1


	//   ....[123]....
        /*08a0*/ 	.word	0x00000e20
        /*08a4*/ 	.word	0x000000ff
        /*08a8*/ 	.word	0x00000428
        /*08ac*/ 	.short	0x0100
        /*08ae*/ 	.byte	0x04
	.zero		1


	//   ....[124]....
        /*08b0*/ 	.word	0x00000e30
        /*08b4*/ 	.word	0x000000ff
        /*08b8*/ 	.word	0x000001f0
        /*08bc*/ 	.short	0x0100
        /*08be*/ 	.byte	0x04
	.zero		1


	//   ....[125]....
        /*08c0*/ 	.word	0x00000e40
        /*08c4*/ 	.word	0x000000ff
        /*08c8*/ 	.word	0x00000430
        /*08cc*/ 	.short	0x0100
        /*08ce*/ 	.byte	0x04
	.zero		1


	//   ....[126]....
        /*08d0*/ 	.word	0x00000e50
        /*08d4*/ 	.word	0x000000ff
        /*08d8*/ 	.word	0x000001f8
        /*08dc*/ 	.short	0x0100
        /*08de*/ 	.byte	0x04
	.zero		1


	//   ....[127]....
        /*08e0*/ 	.word	0x00000e60
        /*08e4*/ 	.word	0x000000ff
        /*08e8*/ 	.word	0x00000438
        /*08ec*/ 	.short	0x0100
        /*08ee*/ 	.byte	0x04
	.zero		1


	//   ....[128]....
        /*08f0*/ 	.word	0x00000e70
        /*08f4*/ 	.word	0x000000ff
        /*08f8*/ 	.word	0x00000200
        /*08fc*/ 	.short	0x0100
        /*08fe*/ 	.byte	0x04
	.zero		1


	//   ....[129]....
        /*0900*/ 	.word	0x00000e80
        /*0904*/ 	.word	0x000000ff
        /*0908*/ 	.word	0x00000440
        /*090c*/ 	.short	0x0100
        /*090e*/ 	.byte	0x04
	.zero		1


	//   ....[130]....
        /*0910*/ 	.word	0x00000e90
        /*0914*/ 	.word	0x000000ff
        /*0918*/ 	.word	0x00000208
        /*091c*/ 	.short	0x0100
        /*091e*/ 	.byte	0x04
	.zero		1


	//   ....[131]....
        /*0920*/ 	.word	0x00000ea0
        /*0924*/ 	.word	0x000000ff
        /*0928*/ 	.word	0x00000448
        /*092c*/ 	.short	0x0100
        /*092e*/ 	.byte	0x04
	.zero		1


	//   ....[132]....
        /*0930*/ 	.word	0x00000eb0
        /*0934*/ 	.word	0x000000ff
        /*0938*/ 	.word	0x00000210
        /*093c*/ 	.short	0x0100
        /*093e*/ 	.byte	0x04
	.zero		1


	//   ....[133]....
        /*0940*/ 	.word	0x00000ec0
        /*0944*/ 	.word	0x000000ff
        /*0948*/ 	.word	0x00000450
        /*094c*/ 	.short	0x0100
        /*094e*/ 	.byte	0x04
	.zero		1


	//   ....[134]....
        /*0950*/ 	.word	0x00000ed0
        /*0954*/ 	.word	0x000000ff
        /*0958*/ 	.word	0x00000218
        /*095c*/ 	.short	0x0100
        /*095e*/ 	.byte	0x04
	.zero		1


	//   ....[135]....
        /*0960*/ 	.word	0x00000ee0
        /*0964*/ 	.word	0x000000ff
        /*0968*/ 	.word	0x00000458
        /*096c*/ 	.short	0x0100
        /*096e*/ 	.byte	0x04
	.zero		1


	//   ....[136]....
        /*0970*/ 	.word	0x00000ef0
        /*0974*/ 	.word	0x000000ff
        /*0978*/ 	.word	0x00000220
        /*097c*/ 	.short	0x0100
        /*097e*/ 	.byte	0x04
	.zero		1


	//   ....[137]....
        /*0980*/ 	.word	0x00000f00
        /*0984*/ 	.word	0x000000ff
        /*0988*/ 	.word	0x00000460
        /*098c*/ 	.short	0x0100
        /*098e*/ 	.byte	0x04
	.zero		1


	//   ....[138]....
        /*0990*/ 	.word	0x00000f10
        /*0994*/ 	.word	0x000000ff
        /*0998*/ 	.word	0x00000228
        /*099c*/ 	.short	0x0100
        /*099e*/ 	.byte	0x04
	.zero		1


	//   ....[139]....
        /*09a0*/ 	.word	0x00000f20
        /*09a4*/ 	.word	0x000000ff
        /*09a8*/ 	.word	0x00000468
        /*09ac*/ 	.short	0x0100
        /*09ae*/ 	.byte	0x04
	.zero		1


	//   ....[140]....
        /*09b0*/ 	.word	0x00000f30
        /*09b4*/ 	.word	0x000000ff
        /*09b8*/ 	.word	0x00000230
        /*09bc*/ 	.short	0x0100
        /*09be*/ 	.byte	0x04
	.zero		1


	//   ....[141]....
        /*09c0*/ 	.word	0x00000f40
        /*09c4*/ 	.word	0x000000ff
        /*09c8*/ 	.word	0x00000470
        /*09cc*/ 	.short	0x0100
        /*09ce*/ 	.byte	0x04
	.zero		1


	//   ....[142]....
        /*09d0*/ 	.word	0x00000f50
        /*09d4*/ 	.word	0x000000ff
        /*09d8*/ 	.word	0x00000238
        /*09dc*/ 	.short	0x0100
        /*09de*/ 	.byte	0x04
	.zero		1


	//   ....[143]....
        /*09e0*/ 	.word	0x00000f60
        /*09e4*/ 	.word	0x000000ff
        /*09e8*/ 	.word	0x00000478
        /*09ec*/ 	.short	0x0100
        /*09ee*/ 	.byte	0x04
	.zero		1


	//   ....[144]....
        /*09f0*/ 	.word	0x000010a0
        /*09f4*/ 	.word	0x000000ff
        /*09f8*/ 	.word	0x00000480
        /*09fc*/ 	.short	0x0100
        /*09fe*/ 	.byte	0x04
	.zero		1


	//   ....[145]....
        /*0a00*/ 	.word	0x000010b0
        /*0a04*/ 	.word	0x000000ff
        /*0a08*/ 	.word	0x00000488
        /*0a0c*/ 	.short	0x0100
        /*0a0e*/ 	.byte	0x04
	.zero		1


	//   ....[146]....
        /*0a10*/ 	.word	0x000011a0
        /*0a14*/ 	.word	0x000000ff
        /*0a18*/ 	.word	0x00000490
        /*0a1c*/ 	.short	0x0100
        /*0a1e*/ 	.byte	0x06
	.zero		1


	//   ....[147]....
        /*0a20*/ 	.word	0x000011b0
        /*0a24*/ 	.word	0x000000ff
        /*0a28*/ 	.word	0x00000498
        /*0a2c*/ 	.short	0x0100
        /*0a2e*/ 	.byte	0x06
	.zero		1


	//   ....[148]....
        /*0a30*/ 	.word	0x000012f0
        /*0a34*/ 	.word	0x000000ff
        /*0a38*/ 	.word	0x000004a0
        /*0a3c*/ 	.short	0x0100
        /*0a3e*/ 	.byte	0x06
	.zero		1


	//   ....[149]....
        /*0a40*/ 	.word	0x00001300
        /*0a44*/ 	.word	0x000000ff
        /*0a48*/ 	.word	0x000004b0
        /*0a4c*/ 	.short	0x0100
        /*0a4e*/ 	.byte	0x06
	.zero		1


	//   ....[150]....
        /*0a50*/ 	.word	0x00001310
        /*0a54*/ 	.word	0x000000ff
        /*0a58*/ 	.word	0x000004a8
        /*0a5c*/ 	.short	0x0100
        /*0a5e*/ 	.byte	0x06
	.zero		1


	//   ....[151]....
        /*0a60*/ 	.word	0x00001320
        /*0a64*/ 	.word	0x000000ff
        /*0a68*/ 	.word	0x000004b8
        /*0a6c*/ 	.short	0x0100
        /*0a6e*/ 	.byte	0x06
	.zero		1


	//   ....[152]....
        /*0a70*/ 	.word	0x00001450
        /*0a74*/ 	.word	0x000000ff
        /*0a78*/ 	.word	0x000004c0
        /*0a7c*/ 	.short	0x0100
        /*0a7e*/ 	.byte	0x04
	.zero		1


	//   ....[153]....
        /*0a80*/ 	.word	0x00001460
        /*0a84*/ 	.word	0x000000ff
        /*0a88*/ 	.word	0x000004e0
        /*0a8c*/ 	.short	0x0100
        /*0a8e*/ 	.byte	0x04
	.zero		1


	//   ....[154]....
        /*0a90*/ 	.word	0x00001470
        /*0a94*/ 	.word	0x000000ff
        /*0a98*/ 	.word	0x000004c8
        /*0a9c*/ 	.short	0x0100
        /*0a9e*/ 	.byte	0x04
	.zero		1


	//   ....[155]....
        /*0aa0*/ 	.word	0x00001480
        /*0aa4*/ 	.word	0x000000ff
        /*0aa8*/ 	.word	0x000004e8
        /*0aac*/ 	.short	0x0100
        /*0aae*/ 	.byte	0x04
	.zero		1


	//   ....[156]....
        /*0ab0*/ 	.word	0x00001490
        /*0ab4*/ 	.word	0x000000ff
        /*0ab8*/ 	.word	0x000004d0
        /*0abc*/ 	.short	0x0100
        /*0abe*/ 	.byte	0x04
	.zero		1


	//   ....[157]....
        /*0ac0*/ 	.word	0x000014a0
        /*0ac4*/ 	.word	0x000000ff
        /*0ac8*/ 	.word	0x000004f0
        /*0acc*/ 	.short	0x0100
        /*0ace*/ 	.byte	0x04
	.zero		1


	//   ....[158]....
        /*0ad0*/ 	.word	0x000014b0
        /*0ad4*/ 	.word	0x000000ff
        /*0ad8*/ 	.word	0x000004d8
        /*0adc*/ 	.short	0x0100
        /*0ade*/ 	.byte	0x04
	.zero		1


	//   ....[159]....
        /*0ae0*/ 	.word	0x000014c0
        /*0ae4*/ 	.word	0x000000ff
        /*0ae8*/ 	.word	0x000004f8
        /*0aec*/ 	.short	0x0100
        /*0aee*/ 	.byte	0x04
	.zero		1


	//   ....[160]....
        /*0af0*/ 	.word	0x000015c0
        /*0af4*/ 	.word	0x000000ff
        /*0af8*/ 	.word	0x00000500
        /*0afc*/ 	.short	0x0100
        /*0afe*/ 	.byte	0x04
	.zero		1


	//   ....[161]....
        /*0b00*/ 	.word	0x000015d0
        /*0b04*/ 	.word	0x000000ff
        /*0b08*/ 	.word	0x00000510
        /*0b0c*/ 	.short	0x0100
        /*0b0e*/ 	.byte	0x04
	.zero		1


	//   ....[162]....
        /*0b10*/ 	.word	0x000015e0
        /*0b14*/ 	.word	0x000000ff
        /*0b18*/ 	.word	0x00000508
        /*0b1c*/ 	.short	0x0100
        /*0b1e*/ 	.byte	0x04
	.zero		1


	//   ....[163]....
        /*0b20*/ 	.word	0x000015f0
        /*0b24*/ 	.word	0x000000ff
        /*0b28*/ 	.word	0x00000518
        /*0b2c*/ 	.short	0x0100
        /*0b2e*/ 	.byte	0x04
	.zero		1


	//   ....[164]....
        /*0b30*/ 	.word	0x000016f0
        /*0b34*/ 	.word	0x000000ff
        /*0b38*/ 	.word	0x00000520
        /*0b3c*/ 	.short	0x0100
        /*0b3e*/ 	.byte	0x06
	.zero		1


	//   ....[165]....
        /*0b40*/ 	.word	0x000022d0
        /*0b44*/ 	.word	0x00000000
        /*0b48*/ 	.word	0x00000510
        /*0b4c*/ 	.short	0x010a
        /*0b4e*/ 	.byte	0xff
	.zero		1


	//   ....[166]....
        /*0b50*/ 	.word	0x00002300
        /*0b54*/ 	.word	0x00000000
        /*0b58*/ 	.word	0x00000500
        /*0b5c*/ 	.short	0x0101
        /*0b5e*/ 	.byte	0xff
	.zero		1


	//   ....[167]....
        /*0b60*/ 	.word	0x000023a0
        /*0b64*/ 	.word	0x000000ff
        /*0b68*/ 	.word	0x00000240
        /*0b6c*/ 	.short	0x010a
        /*0b6e*/ 	.byte	0x04
	.zero		1


	//   ....[168]....
        /*0b70*/ 	.word	0x00002470
        /*0b74*/ 	.word	0x000000ff
        /*0b78*/ 	.word	0x00000240
        /*0b7c*/ 	.short	0x010a
        /*0b7e*/ 	.byte	0x21
	.zero		1


	//   ....[169]....
        /*0b80*/ 	.word	0x00002620
        /*0b84*/ 	.word	0x000000ff
        /*0b88*/ 	.word	0x00000240
        /*0b8c*/ 	.short	0x010a
        /*0b8e*/ 	.byte	0x05
	.zero		1


	//   ....[170]....
        /*0b90*/ 	.word	0x00002730
        /*0b94*/ 	.word	0x000000ff
        /*0b98*/ 	.word	0x00000498
        /*0b9c*/ 	.short	0x0101
        /*0b9e*/ 	.byte	0x0d
	.zero		1


	//   ....[171]....
        /*0ba0*/ 	.word	0x00002750
        /*0ba4*/ 	.word	0x000000ff
        /*0ba8*/ 	.word	0x00000240
        /*0bac*/ 	.short	0x010a
        /*0bae*/ 	.byte	0x04
	.zero		1


	//   ....[172]....
        /*0bb0*/ 	.word	0x000027d0
        /*0bb4*/ 	.word	0x000000ff
        /*0bb8*/ 	.word	0x00000240
        /*0bbc*/ 	.short	0x010a
        /*0bbe*/ 	.byte	0x11
	.zero		1


	//   ....[173]....
        /*0bc0*/ 	.word	0x00002970
        /*0bc4*/ 	.word	0x000000ff
        /*0bc8*/ 	.word	0x00000240
        /*0bcc*/ 	.short	0x010a
        /*0bce*/ 	.byte	0x05
	.zero		1


	//   ....[174]....
        /*0bd0*/ 	.word	0x00002ab0
        /*0bd4*/ 	.word	0x00000003
        /*0bd8*/ 	.word	0x000004a0
        /*0bdc*/ 	.short	0x010a
        /*0bde*/ 	.byte	0xff
	.zero		1


	//   ....[175]....
        /*0be0*/ 	.word	0x00002c00
        /*0be4*/ 	.word	0x00000000
        /*0be8*/ 	.word	0x00000000
        /*0bec*/ 	.short	0x0101
        /*0bee*/ 	.byte	0xff
	.zero		1


	//   ....[176]....
        /*0bf0*/ 	.word	0x000031a0
        /*0bf4*/ 	.word	0x000000ff
        /*0bf8*/ 	.word	0x00000000
        /*0bfc*/ 	.short	0x010a
        /*0bfe*/ 	.byte	0x04
	.zero		1


	//   ....[177]....
        /*0c00*/ 	.word	0x00003230
        /*0c04*/ 	.word	0x000000ff
        /*0c08*/ 	.word	0x00000000
        /*0c0c*/ 	.short	0x010a
        /*0c0e*/ 	.byte	0x05
	.zero		1


	//   ....[178]....
        /*0c10*/ 	.word	0x000032c0
        /*0c14*/ 	.word	0x000000ff
        /*0c18*/ 	.word	0x00000000
        /*0c1c*/ 	.short	0x010a
        /*0c1e*/ 	.byte	0x05
	.zero		1


	//   ....[179]....
        /*0c20*/ 	.word	0x00003350
        /*0c24*/ 	.word	0x000000ff
        /*0c28*/ 	.word	0x00000000
        /*0c2c*/ 	.short	0x010a
        /*0c2e*/ 	.byte	0x05
	.zero		1


	//   ....[180]....
        /*0c30*/ 	.word	0x000033e0
        /*0c34*/ 	.word	0x000000ff
        /*0c38*/ 	.word	0x00000000
        /*0c3c*/ 	.short	0x010a
        /*0c3e*/ 	.byte	0x05
	.zero		1


	//   ....[181]....
        /*0c40*/ 	.word	0x00003470
        /*0c44*/ 	.word	0x000000ff
        /*0c48*/ 	.word	0x00000000
        /*0c4c*/ 	.short	0x010a
        /*0c4e*/ 	.byte	0x05
	.zero		1


	//   ....[182]....
        /*0c50*/ 	.word	0x00003500
        /*0c54*/ 	.word	0x000000ff
        /*0c58*/ 	.word	0x00000000
        /*0c5c*/ 	.short	0x010a
        /*0c5e*/ 	.byte	0x05
	.zero		1


	//   ....[183]....
        /*0c60*/ 	.word	0x00003590
        /*0c64*/ 	.word	0x000000ff
        /*0c68*/ 	.word	0x00000000
        /*0c6c*/ 	.short	0x010a
        /*0c6e*/ 	.byte	0x05
	.zero		1


	//   ....[184]....
        /*0c70*/ 	.word	0x00003620
        /*0c74*/ 	.word	0x000000ff
        /*0c78*/ 	.word	0x00000000
        /*0c7c*/ 	.short	0x010a
        /*0c7e*/ 	.byte	0x05
	.zero		1


	//   ....[185]....
        /*0c80*/ 	.word	0x000036b0
        /*0c84*/ 	.word	0x000000ff
        /*0c88*/ 	.word	0x00000000
        /*0c8c*/ 	.short	0x010a
        /*0c8e*/ 	.byte	0x05
	.zero		1


	//   ....[186]....
        /*0c90*/ 	.word	0x00003740
        /*0c94*/ 	.word	0x000000ff
        /*0c98*/ 	.word	0x00000000
        /*0c9c*/ 	.short	0x010a
        /*0c9e*/ 	.byte	0x05
	.zero		1


	//   ....[187]....
        /*0ca0*/ 	.word	0x000037d0
        /*0ca4*/ 	.word	0x000000ff
        /*0ca8*/ 	.word	0x00000000
        /*0cac*/ 	.short	0x010a
        /*0cae*/ 	.byte	0x05
	.zero		1


	//   ....[188]....
        /*0cb0*/ 	.word	0x00003860
        /*0cb4*/ 	.word	0x000000ff
        /*0cb8*/ 	.word	0x00000000
        /*0cbc*/ 	.short	0x010a
        /*0cbe*/ 	.byte	0x05
	.zero		1


	//   ....[189]....
        /*0cc0*/ 	.word	0x000038f0
        /*0cc4*/ 	.word	0x000000ff
        /*0cc8*/ 	.word	0x00000000
        /*0ccc*/ 	.short	0x010a
        /*0cce*/ 	.byte	0x05
	.zero		1


	//   ....[190]....
        /*0cd0*/ 	.word	0x00003980
        /*0cd4*/ 	.word	0x000000ff
        /*0cd8*/ 	.word	0x00000000
        /*0cdc*/ 	.short	0x010a
        /*0cde*/ 	.byte	0x05
	.zero		1


	//   ....[191]....
        /*0ce0*/ 	.word	0x00003a10
        /*0ce4*/ 	.word	0x000000ff
        /*0ce8*/ 	.word	0x00000000
        /*0cec*/ 	.short	0x010a
        /*0cee*/ 	.byte	0x05
	.zero		1


	//   ....[192]....
        /*0cf0*/ 	.word	0x00003aa0
        /*0cf4*/ 	.word	0x000000ff
        /*0cf8*/ 	.word	0x00000000
        /*0cfc*/ 	.short	0x010a
        /*0cfe*/ 	.byte	0x05
	.zero		1


	//   ....[193]....
        /*0d00*/ 	.word	0x00003b30
        /*0d04*/ 	.word	0x000000ff
        /*0d08*/ 	.word	0x00000000
        /*0d0c*/ 	.short	0x010a
        /*0d0e*/ 	.byte	0x05
	.zero		1


	//   ....[194]....
        /*0d10*/ 	.word	0x00003bc0
        /*0d14*/ 	.word	0x000000ff
        /*0d18*/ 	.word	0x00000000
        /*0d1c*/ 	.short	0x010a
        /*0d1e*/ 	.byte	0x05
	.zero		1


	//   ....[195]....
        /*0d20*/ 	.word	0x00003c50
        /*0d24*/ 	.word	0x000000ff
        /*0d28*/ 	.word	0x00000000
        /*0d2c*/ 	.short	0x010a
        /*0d2e*/ 	.byte	0x05
	.zero		1


	//   ....[196]....
        /*0d30*/ 	.word	0x00003ce0
        /*0d34*/ 	.word	0x000000ff
        /*0d38*/ 	.word	0x00000000
        /*0d3c*/ 	.short	0x010a
        /*0d3e*/ 	.byte	0x05
	.zero		1


	//   ....[197]....
        /*0d40*/ 	.word	0x00003d70
        /*0d44*/ 	.word	0x000000ff
        /*0d48*/ 	.word	0x00000000
        /*0d4c*/ 	.short	0x010a
        /*0d4e*/ 	.byte	0x05
	.zero		1


	//   ....[198]....
        /*0d50*/ 	.word	0x00003e00
        /*0d54*/ 	.word	0x000000ff
        /*0d58*/ 	.word	0x00000000
        /*0d5c*/ 	.short	0x010a
        /*0d5e*/ 	.byte	0x05
	.zero		1


	//   ....[199]....
        /*0d60*/ 	.word	0x00003e90
        /*0d64*/ 	.word	0x000000ff
        /*0d68*/ 	.word	0x00000000
        /*0d6c*/ 	.short	0x010a
        /*0d6e*/ 	.byte	0x05
	.zero		1


	//   ....[200]....
        /*0d70*/ 	.word	0x00003f20
        /*0d74*/ 	.word	0x000000ff
        /*0d78*/ 	.word	0x00000000
        /*0d7c*/ 	.short	0x010a
        /*0d7e*/ 	.byte	0x05
	.zero		1


	//   ....[201]....
        /*0d80*/ 	.word	0x00003fb0
        /*0d84*/ 	.word	0x000000ff
        /*0d88*/ 	.word	0x00000000
        /*0d8c*/ 	.short	0x010a
        /*0d8e*/ 	.byte	0x05
	.zero		1


	//   ....[202]....
        /*0d90*/ 	.word	0x00004040
        /*0d94*/ 	.word	0x000000ff
        /*0d98*/ 	.word	0x00000000
        /*0d9c*/ 	.short	0x010a
        /*0d9e*/ 	.byte	0x05
	.zero		1


	//   ....[203]....
        /*0da0*/ 	.word	0x000040d0
        /*0da4*/ 	.word	0x000000ff
        /*0da8*/ 	.word	0x00000000
        /*0dac*/ 	.short	0x010a
        /*0dae*/ 	.byte	0x05
	.zero		1


	//   ....[204]....
        /*0db0*/ 	.word	0x00004160
        /*0db4*/ 	.word	0x000000ff
        /*0db8*/ 	.word	0x00000000
        /*0dbc*/ 	.short	0x010a
        /*0dbe*/ 	.byte	0x05
	.zero		1


	//   ....[205]....
        /*0dc0*/ 	.word	0x000041f0
        /*0dc4*/ 	.word	0x000000ff
        /*0dc8*/ 	.word	0x00000000
        /*0dcc*/ 	.short	0x010a
        /*0dce*/ 	.byte	0x05
	.zero		1


	//   ....[206]....
        /*0dd0*/ 	.word	0x00004280
        /*0dd4*/ 	.word	0x000000ff
        /*0dd8*/ 	.word	0x00000000
        /*0ddc*/ 	.short	0x010a
        /*0dde*/ 	.byte	0x05
	.zero		1


	//   ....[207]....
        /*0de0*/ 	.word	0x00004310
        /*0de4*/ 	.word	0x000000ff
        /*0de8*/ 	.word	0x00000000
        /*0dec*/ 	.short	0x010a
        /*0dee*/ 	.byte	0x05
	.zero		1


	//   ....[208]....
        /*0df0*/ 	.word	0x000043a0
        /*0df4*/ 	.word	0x000000ff
        /*0df8*/ 	.word	0x00000000
        /*0dfc*/ 	.short	0x010a
        /*0dfe*/ 	.byte	0x05
	.zero		1


	//   ....[209]....
        /*0e00*/ 	.word	0x00004430
        /*0e04*/ 	.word	0x000000ff
        /*0e08*/ 	.word	0x00000000
        /*0e0c*/ 	.short	0x010a
        /*0e0e*/ 	.byte	0x05
	.zero		1


	//   ....[210]....
        /*0e10*/ 	.word	0x000044c0
        /*0e14*/ 	.word	0x000000ff
        /*0e18*/ 	.word	0x00000000
        /*0e1c*/ 	.short	0x010a
        /*0e1e*/ 	.byte	0x05
	.zero		1


	//   ....[211]....
        /*0e20*/ 	.word	0x00004550
        /*0e24*/ 	.word	0x000000ff
        /*0e28*/ 	.word	0x00000000
        /*0e2c*/ 	.short	0x010a
        /*0e2e*/ 	.byte	0x05
	.zero		1


	//   ....[212]....
        /*0e30*/ 	.word	0x000045e0
        /*0e34*/ 	.word	0x000000ff
        /*0e38*/ 	.word	0x00000000
        /*0e3c*/ 	.short	0x010a
        /*0e3e*/ 	.byte	0x05
	.zero		1


	//   ....[213]....
        /*0e40*/ 	.word	0x00004670
        /*0e44*/ 	.word	0x000000ff
        /*0e48*/ 	.word	0x00000000
        /*0e4c*/ 	.short	0x010a
        /*0e4e*/ 	.byte	0x05
	.zero		1


	//   ....[214]....
        /*0e50*/ 	.word	0x00004700
        /*0e54*/ 	.word	0x000000ff
        /*0e58*/ 	.word	0x00000000
        /*0e5c*/ 	.short	0x010a
        /*0e5e*/ 	.byte	0x05
	.zero		1


	//   ....[215]....
        /*0e60*/ 	.word	0x00004790
        /*0e64*/ 	.word	0x000000ff
        /*0e68*/ 	.word	0x00000000
        /*0e6c*/ 	.short	0x010a
        /*0e6e*/ 	.byte	0x05
	.zero		1


	//   ....[216]....
        /*0e70*/ 	.word	0x00004820
        /*0e74*/ 	.word	0x000000ff
        /*0e78*/ 	.word	0x00000000
        /*0e7c*/ 	.short	0x010a
        /*0e7e*/ 	.byte	0x05
	.zero		1


	//   ....[217]....
        /*0e80*/ 	.word	0x000048b0
        /*0e84*/ 	.word	0x000000ff
        /*0e88*/ 	.word	0x00000000
        /*0e8c*/ 	.short	0x010a
        /*0e8e*/ 	.byte	0x05
	.zero		1


	//   ....[218]....
        /*0e90*/ 	.word	0x00004940
        /*0e94*/ 	.word	0x000000ff
        /*0e98*/ 	.word	0x00000000
        /*0e9c*/ 	.short	0x010a
        /*0e9e*/ 	.byte	0x05
	.zero		1


	//   ....[219]....
        /*0ea0*/ 	.word	0x000049d0
        /*0ea4*/ 	.word	0x000000ff
        /*0ea8*/ 	.word	0x00000000
        /*0eac*/ 	.short	0x010a
        /*0eae*/ 	.byte	0x05
	.zero		1


	//   ....[220]....
        /*0eb0*/ 	.word	0x00004a60
        /*0eb4*/ 	.word	0x000000ff
        /*0eb8*/ 	.word	0x00000000
        /*0ebc*/ 	.short	0x010a
        /*0ebe*/ 	.byte	0x05
	.zero		1


	//   ....[221]....
        /*0ec0*/ 	.word	0x00004af0
        /*0ec4*/ 	.word	0x000000ff
        /*0ec8*/ 	.word	0x00000000
        /*0ecc*/ 	.short	0x010a
        /*0ece*/ 	.byte	0x05
	.zero		1


	//   ....[222]....
        /*0ed0*/ 	.word	0x00004b80
        /*0ed4*/ 	.word	0x000000ff
        /*0ed8*/ 	.word	0x00000000
        /*0edc*/ 	.short	0x010a
        /*0ede*/ 	.byte	0x05
	.zero		1


	//   ....[223]....
        /*0ee0*/ 	.word	0x00004c10
        /*0ee4*/ 	.word	0x000000ff
        /*0ee8*/ 	.word	0x00000000
        /*0eec*/ 	.short	0x010a
        /*0eee*/ 	.byte	0x05
	.zero		1


	//   ....[224]....
        /*0ef0*/ 	.word	0x00004ca0
        /*0ef4*/ 	.word	0x000000ff
        /*0ef8*/ 	.word	0x00000000
        /*0efc*/ 	.short	0x010a
        /*0efe*/ 	.byte	0x05
	.zero		1


	//   ....[225]....
        /*0f00*/ 	.word	0x00004d30
        /*0f04*/ 	.word	0x000000ff
        /*0f08*/ 	.word	0x00000000
        /*0f0c*/ 	.short	0x010a
        /*0f0e*/ 	.byte	0x05
	.zero		1


	//   ....[226]....
        /*0f10*/ 	.word	0x00004dc0
        /*0f14*/ 	.word	0x000000ff
        /*0f18*/ 	.word	0x00000000
        /*0f1c*/ 	.short	0x010a
        /*0f1e*/ 	.byte	0x05
	.zero		1


	//   ....[227]....
        /*0f20*/ 	.word	0x00004e50
        /*0f24*/ 	.word	0x000000ff
        /*0f28*/ 	.word	0x00000000
        /*0f2c*/ 	.short	0x010a
        /*0f2e*/ 	.byte	0x05
	.zero		1


	//   ....[228]....
        /*0f30*/ 	.word	0x00004ee0
        /*0f34*/ 	.word	0x000000ff
        /*0f38*/ 	.word	0x00000000
        /*0f3c*/ 	.short	0x010a
        /*0f3e*/ 	.byte	0x05
	.zero		1


	//   ....[229]....
        /*0f40*/ 	.word	0x00004f70
        /*0f44*/ 	.word	0x000000ff
        /*0f48*/ 	.word	0x00000000
        /*0f4c*/ 	.short	0x010a
        /*0f4e*/ 	.byte	0x05
	.zero		1


	//   ....[230]....
        /*0f50*/ 	.word	0x00005000
        /*0f54*/ 	.word	0x000000ff
        /*0f58*/ 	.word	0x00000000
        /*0f5c*/ 	.short	0x010a
        /*0f5e*/ 	.byte	0x05
	.zero		1


	//   ....[231]....
        /*0f60*/ 	.word	0x00005090
        /*0f64*/ 	.word	0x000000ff
        /*0f68*/ 	.word	0x00000000
        /*0f6c*/ 	.short	0x010a
        /*0f6e*/ 	.byte	0x05
	.zero		1


	//   ....[232]....
        /*0f70*/ 	.word	0x00005120
        /*0f74*/ 	.word	0x000000ff
        /*0f78*/ 	.word	0x00000000
        /*0f7c*/ 	.short	0x010a
        /*0f7e*/ 	.byte	0x05
	.zero		1


	//   ....[233]....
        /*0f80*/ 	.word	0x000051b0
        /*0f84*/ 	.word	0x000000ff
        /*0f88*/ 	.word	0x00000000
        /*0f8c*/ 	.short	0x010a
        /*0f8e*/ 	.byte	0x05
	.zero		1


	//   ....[234]....
        /*0f90*/ 	.word	0x00005240
        /*0f94*/ 	.word	0x000000ff
        /*0f98*/ 	.word	0x00000000
        /*0f9c*/ 	.short	0x010a
        /*0f9e*/ 	.byte	0x05
	.zero		1


	//   ....[235]....
        /*0fa0*/ 	.word	0x000052d0
        /*0fa4*/ 	.word	0x000000ff
        /*0fa8*/ 	.word	0x00000000
        /*0fac*/ 	.short	0x010a
        /*0fae*/ 	.byte	0x05
	.zero		1


	//   ....[236]....
        /*0fb0*/ 	.word	0x00005360
        /*0fb4*/ 	.word	0x000000ff
        /*0fb8*/ 	.word	0x00000000
        /*0fbc*/ 	.short	0x010a
        /*0fbe*/ 	.byte	0x05
	.zero		1


	//   ....[237]....
        /*0fc0*/ 	.word	0x000053f0
        /*0fc4*/ 	.word	0x000000ff
        /*0fc8*/ 	.word	0x00000000
        /*0fcc*/ 	.short	0x010a
        /*0fce*/ 	.byte	0x05
	.zero		1


	//   ....[238]....
        /*0fd0*/ 	.word	0x00005480
        /*0fd4*/ 	.word	0x000000ff
        /*0fd8*/ 	.word	0x00000000
        /*0fdc*/ 	.short	0x010a
        /*0fde*/ 	.byte	0x05
	.zero		1


	//   ....[239]....
        /*0fe0*/ 	.word	0x00005510
        /*0fe4*/ 	.word	0x000000ff
        /*0fe8*/ 	.word	0x00000000
        /*0fec*/ 	.short	0x010a
        /*0fee*/ 	.byte	0x05
	.zero		1


	//   ....[240]....
        /*0ff0*/ 	.word	0x000055a0
        /*0ff4*/ 	.word	0x000000ff
        /*0ff8*/ 	.word	0x00000000
        /*0ffc*/ 	.short	0x010a
        /*0ffe*/ 	.byte	0x05
	.zero		1


	//   ....[241]....
        /*1000*/ 	.word	0x00005630
        /*1004*/ 	.word	0x000000ff
        /*1008*/ 	.word	0x00000000
        /*100c*/ 	.short	0x010a
        /*100e*/ 	.byte	0x05
	.zero		1


	//   ....[242]....
        /*1010*/ 	.word	0x000056c0
        /*1014*/ 	.word	0x000000ff
        /*1018*/ 	.word	0x00000000
        /*101c*/ 	.short	0x010a
        /*101e*/ 	.byte	0x05
	.zero		1


	//   ....[243]....
        /*1020*/ 	.word	0x00005750
        /*1024*/ 	.word	0x000000ff
        /*1028*/ 	.word	0x00000000
        /*102c*/ 	.short	0x010a
        /*102e*/ 	.byte	0x05
	.zero		1


	//   ....[244]....
        /*1030*/ 	.word	0x000057e0
        /*1034*/ 	.word	0x000000ff
        /*1038*/ 	.word	0x00000000
        /*103c*/ 	.short	0x010a
        /*103e*/ 	.byte	0x05
	.zero		1


	//   ....[245]....
        /*1040*/ 	.word	0x00005870
        /*1044*/ 	.word	0x000000ff
        /*1048*/ 	.word	0x00000000
        /*104c*/ 	.short	0x010a
        /*104e*/ 	.byte	0x05
	.zero		1


	//   ....[246]....
        /*1050*/ 	.word	0x00005900
        /*1054*/ 	.word	0x000000ff
        /*1058*/ 	.word	0x00000000
        /*105c*/ 	.short	0x010a
        /*105e*/ 	.byte	0x05
	.zero		1


	//   ....[247]....
        /*1060*/ 	.word	0x000059a0
        /*1064*/ 	.word	0x00000000
        /*1068*/ 	.word	0x00000000
        /*106c*/ 	.short	0x010a
        /*106e*/ 	.byte	0xff
	.zero		1


	//   ....[248]....
        /*1070*/ 	.word	0x00005ae0
        /*1074*/ 	.word	0x00000002
        /*1078*/ 	.word	0x00000500
        /*107c*/ 	.short	0x010a
        /*107e*/ 	.byte	0xff
	.zero		1


	//   ....[249]....
        /*1080*/ 	.word	0x00005b50
        /*1084*/ 	.word	0x00000002
        /*1088*/ 	.word	0x00000000
        /*108c*/ 	.short	0x0101
        /*108e*/ 	.byte	0xff
	.zero		1


	//   ....[250]....
        /*1090*/ 	.word	0x00005b70
        /*1094*/ 	.word	0x000000ff
        /*1098*/ 	.word	0x000004b0
        /*109c*/ 	.short	0x010a
        /*109e*/ 	.byte	0x04
	.zero		1


	//   ....[251]....
        /*10a0*/ 	.word	0x00005c90
        /*10a4*/ 	.word	0x00000002
        /*10a8*/ 	.word	0x000004a0
        /*10ac*/ 	.short	0x010a
        /*10ae*/ 	.byte	0xff
	.zero		1


	//   ....[252]....
        /*10b0*/ 	.word	0x00005d90
        /*10b4*/ 	.word	0x00000002
        /*10b8*/ 	.word	0x00000000
        /*10bc*/ 	.short	0x0101
        /*10be*/ 	.byte	0xff
	.zero		1


	//   ....[253]....
        /*10c0*/ 	.word	0x00005e20
        /*10c4*/ 	.word	0x000000ff
        /*10c8*/ 	.word	0x000004b0
        /*10cc*/ 	.short	0x0106
        /*10ce*/ 	.byte	0x04
	.zero		1


	//   ....[254]....
        /*10d0*/ 	.word	0x00005e40
        /*10d4*/ 	.word	0x000000ff
        /*10d8*/ 	.word	0x000004b0
        /*10dc*/ 	.short	0x010a
        /*10de*/ 	.byte	0x04
	.zero		1


	//   ....[255]....
        /*10e0*/ 	.word	0x00005ed0
        /*10e4*/ 	.word	0x000000ff
        /*10e8*/ 	.word	0x000004b0
        /*10ec*/ 	.short	0x0106
        /*10ee*/ 	.byte	0x07
	.zero		1


	//   ....[0]....
        /*10f0*/ 	.word	0x00005f10
        /*10f4*/ 	.word	0x00000000
        /*10f8*/ 	.word	0x000004b0
        /*10fc*/ 	.short	0x010a
        /*10fe*/ 	.byte	0xff
	.zero		1


	//   ....[1]....
        /*1100*/ 	.word	0x00006160
        /*1104*/ 	.word	0x000000ff
        /*1108*/ 	.word	0x00000008
        /*110c*/ 	.short	0x010a
        /*110e*/ 	.byte	0x05
	.zero		1


	//   ....[2]....
        /*1110*/ 	.word	0x00006180
        /*1114*/ 	.word	0x000000ff
        /*1118*/ 	.word	0x00000008
        /*111c*/ 	.short	0x010a
        /*111e*/ 	.byte	0x05
	.zero		1


	//   ....[3]....
        /*1120*/ 	.word	0x00006310
        /*1124*/ 	.word	0x000000ff
        /*1128*/ 	.word	0x00000008
        /*112c*/ 	.short	0x010a
        /*112e*/ 	.byte	0x05
	.zero		1


	//   ....[4]....
        /*1130*/ 	.word	0x00006330
        /*1134*/ 	.word	0x000000ff
        /*1138*/ 	.word	0x00000008
        /*113c*/ 	.short	0x010a
        /*113e*/ 	.byte	0x05
	.zero		1


	//   ....[5]....
        /*1140*/ 	.word	0x000063f0
        /*1144*/ 	.word	0x000000ff
        /*1148*/ 	.word	0x00000000
        /*114c*/ 	.short	0x0101
        /*114e*/ 	.byte	0x04
	.zero		1


	//   ....[6]....
        /*1150*/ 	.word	0x000066d0
        /*1154*/ 	.word	0x00000000
        /*1158*/ 	.word	0x000004a0
        /*115c*/ 	.short	0x010a
        /*115e*/ 	.byte	0xff
	.zero		1


	//   ....[7]....
        /*1160*/ 	.word	0x00006790
        /*1164*/ 	.word	0x00000000
        /*1168*/ 	.word	0x00000000
        /*116c*/ 	.short	0x0101
        /*116e*/ 	.byte	0xff
	.zero		1


	//   ....[8]....
        /*1170*/ 	.word	0x00006840
        /*1174*/ 	.word	0x000000ff
        /*1178*/ 	.word	0x00000000
        /*117c*/ 	.short	0x010a
        /*117e*/ 	.byte	0x04
	.zero		1


	//   ....[9]....
        /*1180*/ 	.word	0x00006850
        /*1184*/ 	.word	0x000000ff
        /*1188*/ 	.word	0x000004e0
        /*118c*/ 	.short	0x010a
        /*118e*/ 	.byte	0x13
	.zero		1


	//   ....[10]....
        /*1190*/ 	.word	0x00006910
        /*1194*/ 	.word	0x000000ff
        /*1198*/ 	.word	0x00000000
        /*119c*/ 	.short	0x010a
        /*119e*/ 	.byte	0x06
	.zero		1


	//   ....[11]....
        /*11a0*/ 	.word	0x00006a30
        /*11a4*/ 	.word	0x000000ff
        /*11a8*/ 	.word	0x00000000
        /*11ac*/ 	.short	0x010a
        /*11ae*/ 	.byte	0x04
	.zero		1


	//   ....[12]....
        /*11b0*/ 	.word	0x00006c50
        /*11b4*/ 	.word	0x000000ff
        /*11b8*/ 	.word	0x00000000
        /*11bc*/ 	.short	0x010a
        /*11be*/ 	.byte	0x04
	.zero		1


	//   ....[13]....
        /*11c0*/ 	.word	0x00006ce0
        /*11c4*/ 	.word	0x000000ff
        /*11c8*/ 	.word	0x00000000
        /*11cc*/ 	.short	0x010a
        /*11ce*/ 	.byte	0x05
	.zero		1


	//   ....[14]....
        /*11d0*/ 	.word	0x00006d70
        /*11d4*/ 	.word	0x000000ff
        /*11d8*/ 	.word	0x00000000
        /*11dc*/ 	.short	0x010a
        /*11de*/ 	.byte	0x05
	.zero		1


	//   ....[15]....
        /*11e0*/ 	.word	0x00006e10
        /*11e4*/ 	.word	0x00000000
        /*11e8*/ 	.word	0x00000000
        /*11ec*/ 	.short	0x010a
        /*11ee*/ 	.byte	0xff
	.zero		1


	//   ....[16]....
        /*11f0*/ 	.word	0x00006e50
        /*11f4*/ 	.word	0x00000000
        /*11f8*/ 	.word	0x00000000
        /*11fc*/ 	.short	0x010a
        /*11fe*/ 	.byte	0xff
	.zero		1


	//   ....[17]....
        /*1200*/ 	.word	0x00006ec0
        /*1204*/ 	.word	0x000000ff
        /*1208*/ 	.word	0x00000000
        /*120c*/ 	.short	0x0101
        /*120e*/ 	.byte	0x04
	.zero		1


	//   ....[18]....
        /*1210*/ 	.word	0x00006f00
        /*1214*/ 	.word	0x000000ff
        /*1218*/ 	.word	0x00000520
        /*121c*/ 	.short	0x010a
        /*121e*/ 	.byte	0x0d
	.zero		1


	//   ....[19]....
        /*1220*/ 	.word	0x00006f50
        /*1224*/ 	.word	0x000000ff
        /*1228*/ 	.word	0x00000000
        /*122c*/ 	.short	0x0101
        /*122e*/ 	.byte	0x04
	.zero		1


	//   ....[20]....
        /*1230*/ 	.word	0x000073d0
        /*1234*/ 	.word	0x00000007
        /*1238*/ 	.word	0x000004a0
        /*123c*/ 	.short	0x010a
        /*123e*/ 	.byte	0xff
	.zero		1


	//   ....[21]....
        /*1240*/ 	.word	0x00007540
        /*1244*/ 	.word	0x00000000
        /*1248*/ 	.word	0x00000000
        /*124c*/ 	.short	0x0101
        /*124e*/ 	.byte	0xff
	.zero		1


	//   ....[22]....
        /*1250*/ 	.word	0x000079b0
        /*1254*/ 	.word	0x000000ff
        /*1258*/ 	.word	0x00000498
        /*125c*/ 	.short	0x010a
        /*125e*/ 	.byte	0x11
	.zero		1


	//   ....[23]....
        /*1260*/ 	.word	0x00007b30
        /*1264*/ 	.word	0x000000ff
        /*1268*/ 	.word	0x00000488
        /*126c*/ 	.short	0x010a
        /*126e*/ 	.byte	0x11
	.zero		1


	//   ....[24]....
        /*1270*/ 	.word	0x00007d40
        /*1274*/ 	.word	0x000000ff
        /*1278*/ 	.word	0x00000480
        /*127c*/ 	.short	0x010b
        /*127e*/ 	.byte	0x11
	.zero		1


	//   ....[25]....
        /*1280*/ 	.word	0x00007d50
        /*1284*/ 	.word	0x000000ff
        /*1288*/ 	.word	0x00000000
        /*128c*/ 	.short	0x0101
        /*128e*/ 	.byte	0x1b
	.zero		1


	//   ....[26]....
        /*1290*/ 	.word	0x00007d90
        /*1294*/ 	.word	0x00000000
        /*1298*/ 	.word	0x00000488
        /*129c*/ 	.short	0x010a
        /*129e*/ 	.byte	0xff
	.zero		1


	//   ....[27]....
        /*12a0*/ 	.word	0x00008100
        /*12a4*/ 	.word	0x00000003
        /*12a8*/ 	.word	0x000004a0
        /*12ac*/ 	.short	0x010a
        /*12ae*/ 	.byte	0xff
	.zero		1


	//   ....[28]....
        /*12b0*/ 	.word	0x00008280
        /*12b4*/ 	.word	0x00000000
        /*12b8*/ 	.word	0x00000000
        /*12bc*/ 	.short	0x0101
        /*12be*/ 	.byte	0xff
	.zero		1


	//   ....[29]....
        /*12c0*/ 	.word	0x00008ce0
        /*12c4*/ 	.word	0x000000ff
        /*12c8*/ 	.word	0x00000480
        /*12cc*/ 	.short	0x010a
        /*12ce*/ 	.byte	0x2c
	.zero		1


	//   ....[30]....
        /*12d0*/ 	.word	0x00008cf0
        /*12d4*/ 	.word	0x00000052
        /*12d8*/ 	.word	0x000004c0
        /*12dc*/ 	.short	0x010a
        /*12de*/ 	.byte	0xff
	.zero		1


	//   ....[31]....
        /*12e0*/ 	.word	0x00008e40
        /*12e4*/ 	.word	0x000000ff
        /*12e8*/ 	.word	0x00000480
        /*12ec*/ 	.short	0x010a
        /*12ee*/ 	.byte	0x2c
	.zero		1


	//   ....[32]....
        /*12f0*/ 	.word	0x00008f30
        /*12f4*/ 	.word	0x000000ff
        /*12f8*/ 	.word	0x00000000
        /*12fc*/ 	.short	0x0101
        /*12fe*/ 	.byte	0x04
	.zero		1


	//   ....[33]....
        /*1300*/ 	.word	0x00008f90
        /*1304*/ 	.word	0x00000052
        /*1308*/ 	.word	0x000004c0
        /*130c*/ 	.short	0x010a
        /*130e*/ 	.byte	0xff
	.zero		1


	//   ....[34]....
        /*1310*/ 	.word	0x00009370
        /*1314*/ 	.word	0x00000052
        /*1318*/ 	.word	0x00000000
        /*131c*/ 	.short	0x0101
        /*131e*/ 	.byte	0xff
	.zero		1


	//   ....[35]....
        /*1320*/ 	.word	0x00009bc0
        /*1324*/ 	.word	0x00000000
        /*1328*/ 	.word	0x00000510
        /*132c*/ 	.short	0x010a
        /*132e*/ 	.byte	0xff
	.zero		1


	//   ....[36]....
        /*1330*/ 	.word	0x00009c20
        /*1334*/ 	.word	0x00000000
        /*1338*/ 	.word	0x00000240
        /*133c*/ 	.short	0x010a
        /*133e*/ 	.byte	0xff
	.zero		1


	//   ....[37]....
        /*1340*/ 	.word	0x00009c80
        /*1344*/ 	.word	0x00000000
        /*1348*/ 	.word	0x00000240
        /*134c*/ 	.short	0x010a
        /*134e*/ 	.byte	0xff
	.zero		1


	//   ....[38]....
        /*1350*/ 	.word	0x00009cd0
        /*1354*/ 	.word	0x00000003
        /*1358*/ 	.word	0x000004a0
        /*135c*/ 	.short	0x010a
        /*135e*/ 	.byte	0xff
	.zero		1


	//   ....[39]....
        /*1360*/ 	.word	0x00009d30
        /*1364*/ 	.word	0x00000000
        /*1368*/ 	.word	0x00000000
        /*136c*/ 	.short	0x010a
        /*136e*/ 	.byte	0xff
	.zero		1


	//   ....[40]....
        /*1370*/ 	.word	0x00009d90
        /*1374*/ 	.word	0x00000000
        /*1378*/ 	.word	0x00000000
        /*137c*/ 	.short	0x010a
        /*137e*/ 	.byte	0xff
	.zero		1


	//   ....[41]....
        /*1380*/ 	.word	0x00009df0
        /*1384*/ 	.word	0x00000000
        /*1388*/ 	.word	0x00000000
        /*138c*/ 	.short	0x010a
        /*138e*/ 	.byte	0xff
	.zero		1


	//   ....[42]....
        /*1390*/ 	.word	0x00009e50
        /*1394*/ 	.word	0x00000000
        /*1398*/ 	.word	0x00000000
        /*139c*/ 	.short	0x010a
        /*139e*/ 	.byte	0xff
	.zero		1


	//   ....[43]....
        /*13a0*/ 	.word	0x00009eb0
        /*13a4*/ 	.word	0x00000000
        /*13a8*/ 	.word	0x00000000
        /*13ac*/ 	.short	0x010a
        /*13ae*/ 	.byte	0xff
	.zero		1


	//   ....[44]....
        /*13b0*/ 	.word	0x00009f10
        /*13b4*/ 	.word	0x00000000
        /*13b8*/ 	.word	0x00000000
        /*13bc*/ 	.short	0x010a
        /*13be*/ 	.byte	0xff
	.zero		1


	//   ....[45]....
        /*13c0*/ 	.word	0x00009f70
        /*13c4*/ 	.word	0x00000000
        /*13c8*/ 	.word	0x00000000
        /*13cc*/ 	.short	0x010a
        /*13ce*/ 	.byte	0xff
	.zero		1


	//   ....[46]....
        /*13d0*/ 	.word	0x00009fd0
        /*13d4*/ 	.word	0x00000000
        /*13d8*/ 	.word	0x00000000
        /*13dc*/ 	.short	0x010a
        /*13de*/ 	.byte	0xff
	.zero		1


	//   ....[47]....
        /*13e0*/ 	.word	0x0000a030
        /*13e4*/ 	.word	0x00000000
        /*13e8*/ 	.word	0x00000000
        /*13ec*/ 	.short	0x010a
        /*13ee*/ 	.byte	0xff
	.zero		1


	//   ....[48]....
        /*13f0*/ 	.word	0x0000a090
        /*13f4*/ 	.word	0x00000000
        /*13f8*/ 	.word	0x00000000
        /*13fc*/ 	.short	0x010a
        /*13fe*/ 	.byte	0xff
	.zero		1


	//   ....[49]....
        /*1400*/ 	.word	0x0000a0f0
        /*1404*/ 	.word	0x00000000
        /*1408*/ 	.word	0x00000000
        /*140c*/ 	.short	0x010a
        /*140e*/ 	.byte	0xff
	.zero		1


	//   ....[50]....
        /*1410*/ 	.word	0x0000a150
        /*1414*/ 	.word	0x00000000
        /*1418*/ 	.word	0x00000000
        /*141c*/ 	.short	0x010a
        /*141e*/ 	.byte	0xff
	.zero		1


	//   ....[51]....
        /*1420*/ 	.word	0x0000a1b0
        /*1424*/ 	.word	0x00000000
        /*1428*/ 	.word	0x00000000
        /*142c*/ 	.short	0x010a
        /*142e*/ 	.byte	0xff
	.zero		1


	//   ....[52]....
        /*1430*/ 	.word	0x0000a210
        /*1434*/ 	.word	0x00000000
        /*1438*/ 	.word	0x00000000
        /*143c*/ 	.short	0x010a
        /*143e*/ 	.byte	0xff
	.zero		1


	//   ....[53]....
        /*1440*/ 	.word	0x0000a270
        /*1444*/ 	.word	0x00000000
        /*1448*/ 	.word	0x00000000
        /*144c*/ 	.short	0x010a
        /*144e*/ 	.byte	0xff
	.zero		1


	//   ....[54]....
        /*1450*/ 	.word	0x0000a2d0
        /*1454*/ 	.word	0x00000000
        /*1458*/ 	.word	0x00000000
        /*145c*/ 	.short	0x010a
        /*145e*/ 	.byte	0xff
	.zero		1


	//   ....[55]....
        /*1460*/ 	.word	0x0000a330
        /*1464*/ 	.word	0x00000000
        /*1468*/ 	.word	0x00000000
        /*146c*/ 	.short	0x010a
        /*146e*/ 	.byte	0xff
	.zero		1


	//   ....[56]....
        /*1470*/ 	.word	0x0000a390
        /*1474*/ 	.word	0x00000000
        /*1478*/ 	.word	0x00000000
        /*147c*/ 	.short	0x010a
        /*147e*/ 	.byte	0xff
	.zero		1


	//   ....[57]....
        /*1480*/ 	.word	0x0000a3f0
        /*1484*/ 	.word	0x00000000
        /*1488*/ 	.word	0x00000000
        /*148c*/ 	.short	0x010a
        /*148e*/ 	.byte	0xff
	.zero		1


	//   ....[58]....
        /*1490*/ 	.word	0x0000a450
        /*1494*/ 	.word	0x00000000
        /*1498*/ 	.word	0x00000000
        /*149c*/ 	.short	0x010a
        /*149e*/ 	.byte	0xff
	.zero		1


	//   ....[59]....
        /*14a0*/ 	.word	0x0000a4b0
        /*14a4*/ 	.word	0x00000000
        /*14a8*/ 	.word	0x00000000
        /*14ac*/ 	.short	0x010a
        /*14ae*/ 	.byte	0xff
	.zero		1


	//   ....[60]....
        /*14b0*/ 	.word	0x0000a510
        /*14b4*/ 	.word	0x00000000
        /*14b8*/ 	.word	0x00000000
        /*14bc*/ 	.short	0x010a
        /*14be*/ 	.byte	0xff
	.zero		1


	//   ....[61]....
        /*14c0*/ 	.word	0x0000a570
        /*14c4*/ 	.word	0x00000000
        /*14c8*/ 	.word	0x00000000
        /*14cc*/ 	.short	0x010a
        /*14ce*/ 	.byte	0xff
	.zero		1


	//   ....[62]....
        /*14d0*/ 	.word	0x0000a5d0
        /*14d4*/ 	.word	0x00000000
        /*14d8*/ 	.word	0x00000000
        /*14dc*/ 	.short	0x010a
        /*14de*/ 	.byte	0xff
	.zero		1


	//   ....[63]....
        /*14e0*/ 	.word	0x0000a630
        /*14e4*/ 	.word	0x00000000
        /*14e8*/ 	.word	0x00000000
        /*14ec*/ 	.short	0x010a
        /*14ee*/ 	.byte	0xff
	.zero		1


	//   ....[64]....
        /*14f0*/ 	.word	0x0000a690
        /*14f4*/ 	.word	0x00000000
        /*14f8*/ 	.word	0x00000000
        /*14fc*/ 	.short	0x010a
        /*14fe*/ 	.byte	0xff
	.zero		1


	//   ....[65]....
        /*1500*/ 	.word	0x0000a6f0
        /*1504*/ 	.word	0x00000000
        /*1508*/ 	.word	0x00000000
        /*150c*/ 	.short	0x010a
        /*150e*/ 	.byte	0xff
	.zero		1


	//   ....[66]....
        /*1510*/ 	.word	0x0000a750
        /*1514*/ 	.word	0x00000000
        /*1518*/ 	.word	0x00000000
        /*151c*/ 	.short	0x010a
        /*151e*/ 	.byte	0xff
	.zero		1


	//   ....[67]....
        /*1520*/ 	.word	0x0000a7b0
        /*1524*/ 	.word	0x00000000
        /*1528*/ 	.word	0x00000000
        /*152c*/ 	.short	0x010a
        /*152e*/ 	.byte	0xff
	.zero		1


	//   ....[68]....
        /*1530*/ 	.word	0x0000a810
        /*1534*/ 	.word	0x00000000
        /*1538*/ 	.word	0x00000000
        /*153c*/ 	.short	0x010a
        /*153e*/ 	.byte	0xff
	.zero		1


	//   ....[69]....
        /*1540*/ 	.word	0x0000a870
        /*1544*/ 	.word	0x00000000
        /*1548*/ 	.word	0x00000000
        /*154c*/ 	.short	0x010a
        /*154e*/ 	.byte	0xff
	.zero		1


	//   ....[70]....
        /*1550*/ 	.word	0x0000a8d0
        /*1554*/ 	.word	0x00000000
        /*1558*/ 	.word	0x00000000
        /*155c*/ 	.short	0x010a
        /*155e*/ 	.byte	0xff
	.zero		1


	//   ....[71]....
        /*1560*/ 	.word	0x0000a930
        /*1564*/ 	.word	0x00000000
        /*1568*/ 	.word	0x00000000
        /*156c*/ 	.short	0x010a
        /*156e*/ 	.byte	0xff
	.zero		1


	//   ....[72]....
        /*1570*/ 	.word	0x0000a990
        /*1574*/ 	.word	0x00000000
        /*1578*/ 	.word	0x00000000
        /*157c*/ 	.short	0x010a
        /*157e*/ 	.byte	0xff
	.zero		1


	//   ....[73]....
        /*1580*/ 	.word	0x0000a9f0
        /*1584*/ 	.word	0x00000000
        /*1588*/ 	.word	0x00000000
        /*158c*/ 	.short	0x010a
        /*158e*/ 	.byte	0xff
	.zero		1


	//   ....[74]....
        /*1590*/ 	.word	0x0000aa50
        /*1594*/ 	.word	0x00000000
        /*1598*/ 	.word	0x00000000
        /*159c*/ 	.short	0x010a
        /*159e*/ 	.byte	0xff
	.zero		1


	//   ....[75]....
        /*15a0*/ 	.word	0x0000aab0
        /*15a4*/ 	.word	0x00000000
        /*15a8*/ 	.word	0x00000000
        /*15ac*/ 	.short	0x010a
        /*15ae*/ 	.byte	0xff
	.zero		1


	//   ....[76]....
        /*15b0*/ 	.word	0x0000ab10
        /*15b4*/ 	.word	0x00000000
        /*15b8*/ 	.word	0x00000000
        /*15bc*/ 	.short	0x010a
        /*15be*/ 	.byte	0xff
	.zero		1


	//   ....[77]....
        /*15c0*/ 	.word	0x0000ab70
        /*15c4*/ 	.word	0x00000000
        /*15c8*/ 	.word	0x00000000
        /*15cc*/ 	.short	0x010a
        /*15ce*/ 	.byte	0xff
	.zero		1


	//   ....[78]....
        /*15d0*/ 	.word	0x0000abd0
        /*15d4*/ 	.word	0x00000000
        /*15d8*/ 	.word	0x00000000
        /*15dc*/ 	.short	0x010a
        /*15de*/ 	.byte	0xff
	.zero		1


	//   ....[79]....
        /*15e0*/ 	.word	0x0000ac30
        /*15e4*/ 	.word	0x00000000
        /*15e8*/ 	.word	0x00000000
        /*15ec*/ 	.short	0x010a
        /*15ee*/ 	.byte	0xff
	.zero		1


	//   ....[80]....
        /*15f0*/ 	.word	0x0000ac90
        /*15f4*/ 	.word	0x00000000
        /*15f8*/ 	.word	0x00000000
        /*15fc*/ 	.short	0x010a
        /*15fe*/ 	.byte	0xff
	.zero		1


	//   ....[81]....
        /*1600*/ 	.word	0x0000acf0
        /*1604*/ 	.word	0x00000000
        /*1608*/ 	.word	0x00000000
        /*160c*/ 	.short	0x010a
        /*160e*/ 	.byte	0xff
	.zero		1


	//   ....[82]....
        /*1610*/ 	.word	0x0000ad50
        /*1614*/ 	.word	0x00000000
        /*1618*/ 	.word	0x00000000
        /*161c*/ 	.short	0x010a
        /*161e*/ 	.byte	0xff
	.zero		1


	//   ....[83]....
        /*1620*/ 	.word	0x0000adb0
        /*1624*/ 	.word	0x00000000
        /*1628*/ 	.word	0x00000000
        /*162c*/ 	.short	0x010a
        /*162e*/ 	.byte	0xff
	.zero		1


	//   ....[84]....
        /*1630*/ 	.word	0x0000ae10
        /*1634*/ 	.word	0x00000000
        /*1638*/ 	.word	0x00000000
        /*163c*/ 	.short	0x010a
        /*163e*/ 	.byte	0xff
	.zero		1


	//   ....[85]....
        /*1640*/ 	.word	0x0000ae70
        /*1644*/ 	.word	0x00000000
        /*1648*/ 	.word	0x00000000
        /*164c*/ 	.short	0x010a
        /*164e*/ 	.byte	0xff
	.zero		1


	//   ....[86]....
        /*1650*/ 	.word	0x0000aed0
        /*1654*/ 	.word	0x00000000
        /*1658*/ 	.word	0x00000000
        /*165c*/ 	.short	0x010a
        /*165e*/ 	.byte	0xff
	.zero		1


	//   ....[87]....
        /*1660*/ 	.word	0x0000af30
        /*1664*/ 	.word	0x00000000
        /*1668*/ 	.word	0x00000000
        /*166c*/ 	.short	0x010a
        /*166e*/ 	.byte	0xff
	.zero		1


	//   ....[88]....
        /*1670*/ 	.word	0x0000af90
        /*1674*/ 	.word	0x00000000
        /*1678*/ 	.word	0x00000000
        /*167c*/ 	.short	0x010a
        /*167e*/ 	.byte	0xff
	.zero		1


	//   ....[89]....
        /*1680*/ 	.word	0x0000aff0
        /*1684*/ 	.word	0x00000000
        /*1688*/ 	.word	0x00000000
        /*168c*/ 	.short	0x010a
        /*168e*/ 	.byte	0xff
	.zero		1


	//   ....[90]....
        /*1690*/ 	.word	0x0000b050
        /*1694*/ 	.word	0x00000000
        /*1698*/ 	.word	0x00000000
        /*169c*/ 	.short	0x010a
        /*169e*/ 	.byte	0xff
	.zero		1


	//   ....[91]....
        /*16a0*/ 	.word	0x0000b0b0
        /*16a4*/ 	.word	0x00000000
        /*16a8*/ 	.word	0x00000000
        /*16ac*/ 	.short	0x010a
        /*16ae*/ 	.byte	0xff
	.zero		1


	//   ....[92]....
        /*16b0*/ 	.word	0x0000b110
        /*16b4*/ 	.word	0x00000000
        /*16b8*/ 	.word	0x00000000
        /*16bc*/ 	.short	0x010a
        /*16be*/ 	.byte	0xff
	.zero		1


	//   ....[93]....
        /*16c0*/ 	.word	0x0000b170
        /*16c4*/ 	.word	0x00000000
        /*16c8*/ 	.word	0x00000000
        /*16cc*/ 	.short	0x010a
        /*16ce*/ 	.byte	0xff
	.zero		1


	//   ....[94]....
        /*16d0*/ 	.word	0x0000b1d0
        /*16d4*/ 	.word	0x00000000
        /*16d8*/ 	.word	0x00000000
        /*16dc*/ 	.short	0x010a
        /*16de*/ 	.byte	0xff
	.zero		1


	//   ....[95]....
        /*16e0*/ 	.word	0x0000b230
        /*16e4*/ 	.word	0x00000000
        /*16e8*/ 	.word	0x00000000
        /*16ec*/ 	.short	0x010a
        /*16ee*/ 	.byte	0xff
	.zero		1


	//   ....[96]....
        /*16f0*/ 	.word	0x0000b290
        /*16f4*/ 	.word	0x00000000
        /*16f8*/ 	.word	0x00000000
        /*16fc*/ 	.short	0x010a
        /*16fe*/ 	.byte	0xff
	.zero		1


	//   ....[97]....
        /*1700*/ 	.word	0x0000b2f0
        /*1704*/ 	.word	0x00000000
        /*1708*/ 	.word	0x00000000
        /*170c*/ 	.short	0x010a
        /*170e*/ 	.byte	0xff
	.zero		1


	//   ....[98]....
        /*1710*/ 	.word	0x0000b350
        /*1714*/ 	.word	0x00000000
        /*1718*/ 	.word	0x00000000
        /*171c*/ 	.short	0x010a
        /*171e*/ 	.byte	0xff
	.zero		1


	//   ....[99]....
        /*1720*/ 	.word	0x0000b3b0
        /*1724*/ 	.word	0x00000000
        /*1728*/ 	.word	0x00000000
        /*172c*/ 	.short	0x010a
        /*172e*/ 	.byte	0xff
	.zero		1


	//   ....[100]....
        /*1730*/ 	.word	0x0000b410
        /*1734*/ 	.word	0x00000000
        /*1738*/ 	.word	0x00000000
        /*173c*/ 	.short	0x010a
        /*173e*/ 	.byte	0xff
	.zero		1


	//   ....[101]....
        /*1740*/ 	.word	0x0000b470
        /*1744*/ 	.word	0x00000000
        /*1748*/ 	.word	0x00000000
        /*174c*/ 	.short	0x010a
        /*174e*/ 	.byte	0xff
	.zero		1


	//   ....[102]....
        /*1750*/ 	.word	0x0000b4d0
        /*1754*/ 	.word	0x00000000
        /*1758*/ 	.word	0x00000000
        /*175c*/ 	.short	0x010a
        /*175e*/ 	.byte	0xff
	.zero		1


	//   ....[103]....
        /*1760*/ 	.word	0x0000b530
        /*1764*/ 	.word	0x00000000
        /*1768*/ 	.word	0x00000000
        /*176c*/ 	.short	0x010a
        /*176e*/ 	.byte	0xff
	.zero		1


	//   ....[104]....
        /*1770*/ 	.word	0x0000b590
        /*1774*/ 	.word	0x00000000
        /*1778*/ 	.word	0x00000000
        /*177c*/ 	.short	0x010a
        /*177e*/ 	.byte	0xff
	.zero		1


	//   ....[105]....
        /*1780*/ 	.word	0x0000b5f0
        /*1784*/ 	.word	0x00000000
        /*1788*/ 	.word	0x00000000
        /*178c*/ 	.short	0x010a
        /*178e*/ 	.byte	0xff
	.zero		1


	//   ....[106]....
        /*1790*/ 	.word	0x0000b650
        /*1794*/ 	.word	0x00000000
        /*1798*/ 	.word	0x00000000
        /*179c*/ 	.short	0x010a
        /*179e*/ 	.byte	0xff
	.zero		1


	//   ....[107]....
        /*17a0*/ 	.word	0x0000b6b0
        /*17a4*/ 	.word	0x00000000
        /*17a8*/ 	.word	0x00000000
        /*17ac*/ 	.short	0x010a
        /*17ae*/ 	.byte	0xff
	.zero		1


	//   ....[108]....
        /*17b0*/ 	.word	0x0000b710
        /*17b4*/ 	.word	0x00000000
        /*17b8*/ 	.word	0x00000000
        /*17bc*/ 	.short	0x010a
        /*17be*/ 	.byte	0xff
	.zero		1


	//   ....[109]....
        /*17c0*/ 	.word	0x0000b770
        /*17c4*/ 	.word	0x00000000
        /*17c8*/ 	.word	0x00000000
        /*17cc*/ 	.short	0x010a
        /*17ce*/ 	.byte	0xff
	.zero		1


	//   ....[110]....
        /*17d0*/ 	.word	0x0000b7c0
        /*17d4*/ 	.word	0x00000002
        /*17d8*/ 	.word	0x00000500
        /*17dc*/ 	.short	0x010a
        /*17de*/ 	.byte	0xff
	.zero		1


	//   ....[111]....
        /*17e0*/ 	.word	0x0000b820
        /*17e4*/ 	.word	0x00000002
        /*17e8*/ 	.word	0x000004b0
        /*17ec*/ 	.short	0x010a
        /*17ee*/ 	.byte	0xff
	.zero		1


	//   ....[112]....
        /*17f0*/ 	.word	0x0000b870
        /*17f4*/ 	.word	0x00000002
        /*17f8*/ 	.word	0x000004a0
        /*17fc*/ 	.short	0x010a
        /*17fe*/ 	.byte	0xff
	.zero		1


	//   ....[113]....
        /*1800*/ 	.word	0x0000b8d0
        /*1804*/ 	.word	0x00000000
        /*1808*/ 	.word	0x000004b0
        /*180c*/ 	.short	0x010a
        /*180e*/ 	.byte	0xff
	.zero		1


	//   ....[114]....
        /*1810*/ 	.word	0x0000b930
        /*1814*/ 	.word	0x00000005
        /*1818*/ 	.word	0x00000008
        /*181c*/ 	.short	0x010a
        /*181e*/ 	.byte	0xff
	.zero		1


	//   ....[115]....
        /*1820*/ 	.word	0x0000ba20
        /*1824*/ 	.word	0x00000000
        /*1828*/ 	.word	0x00000008
        /*182c*/ 	.short	0x010a
        /*182e*/ 	.byte	0xff
	.zero		1


	//   ....[116]....
        /*1830*/ 	.word	0x0000ba70
        /*1834*/ 	.word	0x00000000
        /*1838*/ 	.word	0x000004a0
        /*183c*/ 	.short	0x010a
        /*183e*/ 	.byte	0xff
	.zero		1


	//   ....[117]....
        /*1840*/ 	.word	0x0000bad0
        /*1844*/ 	.word	0x00000000
        /*1848*/ 	.word	0x000004e0
        /*184c*/ 	.short	0x010a
        /*184e*/ 	.byte	0xff
	.zero		1


	//   ....[118]....
        /*1850*/ 	.word	0x0000bb30
        /*1854*/ 	.word	0x00000000
        /*1858*/ 	.word	0x00000000
        /*185c*/ 	.short	0x010a
        /*185e*/ 	.byte	0xff
	.zero		1


	//   ....[119]....
        /*1860*/ 	.word	0x0000bb90
        /*1864*/ 	.word	0x00000000
        /*1868*/ 	.word	0x00000000
        /*186c*/ 	.short	0x010a
        /*186e*/ 	.byte	0xff
	.zero		1


	//   ....[120]....
        /*1870*/ 	.word	0x0000bbf0
        /*1874*/ 	.word	0x00000000
        /*1878*/ 	.word	0x00000000
        /*187c*/ 	.short	0x010a
        /*187e*/ 	.byte	0xff
	.zero		1


	//   ....[121]....
        /*1880*/ 	.word	0x0000bc50
        /*1884*/ 	.word	0x00000000
        /*1888*/ 	.word	0x00000000
        /*188c*/ 	.short	0x010a
        /*188e*/ 	.byte	0xff
	.zero		1


	//   ....[122]....
        /*1890*/ 	.word	0x0000bcb0
        /*1894*/ 	.word	0x00000000
        /*1898*/ 	.word	0x00000520
        /*189c*/ 	.short	0x010a
        /*189e*/ 	.byte	0xff
	.zero		1


	//   ....[123]....
        /*18a0*/ 	.word	0x0000bd00
        /*18a4*/ 	.word	0x00000007
        /*18a8*/ 	.word	0x000004a0
        /*18ac*/ 	.short	0x010a
        /*18ae*/ 	.byte	0xff
	.zero		1


	//   ....[124]....
        /*18b0*/ 	.word	0x0000bd60
        /*18b4*/ 	.word	0x00000000
        /*18b8*/ 	.word	0x00000498
        /*18bc*/ 	.short	0x010a
        /*18be*/ 	.byte	0xff
	.zero		1


	//   ....[125]....
        /*18c0*/ 	.word	0x0000bdc0
        /*18c4*/ 	.word	0x00000000
        /*18c8*/ 	.word	0x00000488
        /*18cc*/ 	.short	0x010a
        /*18ce*/ 	.byte	0xff
	.zero		1


	//   ....[126]....
        /*18d0*/ 	.word	0x0000be10
        /*18d4*/ 	.word	0x00000003
        /*18d8*/ 	.word	0x000004a0
        /*18dc*/ 	.short	0x010a
        /*18de*/ 	.byte	0xff
	.zero		1


	//   ....[127]....
        /*18e0*/ 	.word	0x0000be70
        /*18e4*/ 	.word	0x00000000
        /*18e8*/ 	.word	0x00000480
        /*18ec*/ 	.short	0x010a
        /*18ee*/ 	.byte	0xff
	.zero		1


	//   ....[128]....
        /*18f0*/ 	.word	0x0000bec0
        /*18f4*/ 	.word	0x00000052
        /*18f8*/ 	.word	0x000004c0
        /*18fc*/ 	.short	0x010a
        /*18fe*/ 	.byte	0xff
	.zero		1


	//----- nvinfo : EIATTR_NUM_MBARRIERS
	.align		4
.L_47:
        /*1900*/ 	.byte	0x03, 0x38
        /*1902*/ 	.short	0x00a5


	//----- nvinfo : EIATTR_EXIT_INSTR_OFFSETS
	.align		4
        /*1904*/ 	.byte	0x04, 0x1c
        /*1906*/ 	.short	(.L_49 - .L_48)


	//   ....[0]....
.L_48:
        /*1908*/ 	.word	0x000059d0


	//   ....[1]....
        /*190c*/ 	.word	0x00005ee0


	//   ....[2]....
        /*1910*/ 	.word	0x00005f40


	//   ....[3]....
        /*1914*/ 	.word	0x00007180


	//   ....[4]....
        /*1918*/ 	.word	0x00007dc0


	//   ....[5]....
        /*191c*/ 	.word	0x00007e00


	//   ....[6]....
        /*1920*/ 	.word	0x00009bb0


	//----- nvinfo : EIATTR_MAX_THREADS
	.align		4
.L_49:
        /*1924*/ 	.byte	0x04, 0x05
        /*1926*/ 	.short	(.L_51 - .L_50)
.L_50:
        /*1928*/ 	.word	0x00000100
        /*192c*/ 	.word	0x00000001
        /*1930*/ 	.word	0x00000001


	//----- nvinfo : EIATTR_CRS_STACK_SIZE
	.align		4
.L_51:
        /*1934*/ 	.byte	0x04, 0x1e
        /*1936*/ 	.short	(.L_53 - .L_52)
.L_52:
        /*1938*/ 	.word	0x00000000


	//----- nvinfo : EIATTR_CBANK_PARAM_SIZE
	.align		4
.L_53:
        /*193c*/ 	.byte	0x03, 0x19
        /*193e*/ 	.short	0x0800


	//----- nvinfo : EIATTR_PARAM_CBANK
	.align		4
        /*1940*/ 	.byte	0x04, 0x0a
        /*1942*/ 	.short	(.L_55 - .L_54)
	.align		4
.L_54:
        /*1944*/ 	.word	index@(.nv.constant0._ZN7cutlass13device_kernelINS_4gemm6kernel13GemmUniversalIN4cute5tupleIJiiiiEEENS1_10collective13CollectiveMmaINS1_35MainloopSm100TmaUmmaWarpSpecializedILi72ELi2ELi4ENS5_IJNS4_1CILi2EEESB_NSA_ILi1EEEEEEEENS5_IJNSA_ILi128EEENSA_ILi64EEENSA_ILi32EEEEEENS_12float_e5m2_tENS5_IJlSC_lEEESJ_SK_NS4_8TiledMMAINS4_8MMA_AtomIJNS4_10MMA_TraitsINS4_25SM100_MMA_F8F6F4_2x1SM_SSEJSJ_SJ_fSF_SG_NS4_17integral_constantINS4_4UMMA5MajorELSR_0EEESS_NSP_INSQ_7ScaleInELST_0EEESU_EEEEEENS4_6LayoutINS5_IJSC_SC_SC_EEENS5_IJNSA_ILi0EEESZ_SZ_EEEEENS5_IJNS4_10UnderscoreES12_S12_EEEEENS4_28SM100_TMA_2SM_LOAD_MULTICASTENS4_14ComposedLayoutINS4_7SwizzleILi1ELi4ELi3EEENS4_18smem_ptr_flag_bitsILi8EEENSX_INS5_IJNSA_ILi8EEESH_EEENS5_IJSH_SC_EEEEEEEvNS4_8identityENS4_18SM100_TMA_2SM_LOADES1F_vS1G_EENS_8epilogue10collective18CollectiveEpilogueINS1J_23Sm100TmaWarpSpecializedILi1ELi1ELi32ELb0ELb0EEEJNS5_IJSG_SG_SH_EEENS5_IJNSX_ISG_SC_EES1P_EEESJ_SK_SJ_SK_NS1J_6fusion15FusionCallbacksIS1N_NS1R_17LinearCombinationISJ_fSJ_fLNS_15FloatRoundStyleE2EEES1O_S1Q_JEEENS4_5SM1004TMEM4LOAD26SM100_TMEM_LOAD_32dp32b32xENS4_13SM90_TMA_LOADENS16_INS17_ILi2ELi4ELi3EEES1A_NSX_INS5_IJS1B_SG_EEENS5_IJSG_SC_EEEEEEENS4_39AutoVectorizingCopyWithAssumedAlignmentILi128EEENS4_14SM90_TMA_STOREES26_S28_S28_EEEvvEEEEvNT_6ParamsE)
        /*1948*/ 	.short	0x0380
        /*194a*/ 	.short	0x0800


	//----- nvinfo : EIATTR_SW_WAR
	.align		4
.L_55:
        /*194c*/ 	.byte	0x04, 0x36
        /*194e*/ 	.short	(.L_57 - .L_56)
.L_56:
        /*1950*/ 	.word	0x00000008
.L_57:


//--------------------- .nv.callgraph             --------------------------
	.section	.nv.callgraph,"",@"SHT_CUDA_CALLGRAPH"
	.align	4
	.sectionentsize	8
	.align		4
        /*0000*/ 	.word	0x00000000
	.align		4
        /*0004*/ 	.word	0xffffffff
	.align		4
        /*0008*/ 	.word	index@(_ZN7cutlass13device_kernelINS_4gemm6kernel13GemmUniversalIN4cute5tupleIJiiiiEEENS1_10collective13CollectiveMmaINS1_35MainloopSm100TmaUmmaWarpSpecializedILi72ELi2ELi4ENS5_IJNS4_1CILi2EEESB_NSA_ILi1EEEEEEEENS5_IJNSA_ILi128EEENSA_ILi64EEENSA_ILi32EEEEEENS_12float_e5m2_tENS5_IJlSC_lEEESJ_SK_NS4_8TiledMMAINS4_8MMA_AtomIJNS4_10MMA_TraitsINS4_25SM100_MMA_F8F6F4_2x1SM_SSEJSJ_SJ_fSF_SG_NS4_17integral_constantINS4_4UMMA5MajorELSR_0EEESS_NSP_INSQ_7ScaleInELST_0EEESU_EEEEEENS4_6LayoutINS5_IJSC_SC_SC_EEENS5_IJNSA_ILi0EEESZ_SZ_EEEEENS5_IJNS4_10UnderscoreES12_S12_EEEEENS4_28SM100_TMA_2SM_LOAD_MULTICASTENS4_14ComposedLayoutINS4_7SwizzleILi1ELi4ELi3EEENS4_18smem_ptr_flag_bitsILi8EEENSX_INS5_IJNSA_ILi8EEESH_EEENS5_IJSH_SC_EEEEEEEvNS4_8identityENS4_18SM100_TMA_2SM_LOADES1F_vS1G_EENS_8epilogue10collective18CollectiveEpilogueINS1J_23Sm100TmaWarpSpecializedILi1ELi1ELi32ELb0ELb0EEEJNS5_IJSG_SG_SH_EEENS5_IJNSX_ISG_SC_EES1P_EEESJ_SK_SJ_SK_NS1J_6fusion15FusionCallbacksIS1N_NS1R_17LinearCombinationISJ_fSJ_fLNS_15FloatRoundStyleE2EEES1O_S1Q_JEEENS4_5SM1004TMEM4LOAD26SM100_TMEM_LOAD_32dp32b32xENS4_13SM90_TMA_LOADENS16_INS17_ILi2ELi4ELi3EEES1A_NSX_INS5_IJS1B_SG_EEENS5_IJSG_SC_EEEEEEENS4_39AutoVectorizingCopyWithAssumedAlignmentILi128EEENS4_14SM90_TMA_STOREES26_S28_S28_EEEvvEEEEvNT_6ParamsE)
	.align		4
        /*000c*/ 	.word	index@(__assertfail)
	.align		4
        /*0010*/ 	.word	0x00000000
	.align		4
        /*0014*/ 	.word	0xfffffffe
	.align		4
        /*0018*/ 	.word	0x00000000
	.align		4
        /*001c*/ 	.word	0xfffffffd
	.align		4
        /*0020*/ 	.word	0x00000000
	.align		4
        /*0024*/ 	.word	0xfffffffc


//--------------------- .nv.constant4             --------------------------
	.section	.nv.constant4,"a",@progbits
	.align	8
	.align		8
.nv.constant4:
        /*0000*/ 	.dword	__assertfail
	.align		8
        /*0008*/ 	.dword	__unnamed_1
	.align		8
        /*0010*/ 	.dword	__unnamed_2
	.align		8
        /*0018*/ 	.dword	_ZN39_INTERNAL_128131db_4_k_cu_60afb5c7_98714cuda3std3__45__cpo5beginE
	.align		8
        /*0020*/ 	.dword	_ZN39_INTERNAL_128131db_4_k_cu_60afb5c7_98714cuda3std3__45__cpo3endE
	.align		8
        /*0028*/ 	.dword	_ZN39_INTERNAL_128131db_4_k_cu_60afb5c7_98714cuda3std3__45__cpo6cbeginE
	.align		8
        /*0030*/ 	.dword	_ZN39_INTERNAL_128131db_4_k_cu_60afb5c7_98714cuda3std3__45__cpo4cendE
	.align		8
        /*0038*/ 	.dword	_ZN39_INTERNAL_128131db_4_k_cu_60afb5c7_98714cuda3std3__441_GLOBAL__N__128131db_4_k_cu_60afb5c7_98716ignoreE
	.align		8
        /*0040*/ 	.dword	_ZN39_INTERNAL_128131db_4_k_cu_60afb5c7_98714cuda3std3__419piecewise_constructE
	.align		8
        /*0048*/ 	.dword	_ZN39_INTERNAL_128131db_4_k_cu_60afb5c7_98714cuda3std3__48in_placeE
	.align		8
        /*0050*/ 	.dword	_ZN39_INTERNAL_128131db_4_k_cu_60afb5c7_98714cuda3std6ranges3__45__cpo4swapE
	.align		8
        /*0058*/ 	.dword	_ZN39_INTERNAL_128131db_4_k_cu_60afb5c7_98714cuda3std6ranges3__45__cpo9iter_moveE
	.align		8
        /*0060*/ 	.dword	_ZN39_INTERNAL_128131db_4_k_cu_60afb5c7_98714cute7productE
	.align		8
        /*0068*/ 	.dword	_ZN39_INTERNAL_128131db_4_k_cu_60afb5c7_98714cute1_E
	.align		8
        /*0070*/ 	.dword	$str$25
	.align		8
        /*0078*/ 	.dword	$str$26
	.align		8
        /*0080*/ 	.dword	$str$27
	.align		8
        /*0088*/ 	.dword	$str$28


//--------------------- .text._ZN7cutlass13device_kernelINS_4gemm6kernel13GemmUniversalIN4cute5tupleIJiiiiEEENS1_10collective13CollectiveMmaINS1_35MainloopSm100TmaUmmaWarpSpecializedILi72ELi2ELi4ENS5_IJNS4_1CILi2EEESB_NSA_ILi1EEEEEEEENS5_IJNSA_ILi128EEENSA_ILi64EEENSA_ILi32EEEEEENS_12float_e5m2_tENS5_IJlSC_lEEESJ_SK_NS4_8TiledMMAINS4_8MMA_AtomIJNS4_10MMA_TraitsINS4_25SM100_MMA_F8F6F4_2x1SM_SSEJSJ_SJ_fSF_SG_NS4_17integral_constantINS4_4UMMA5MajorELSR_0EEESS_NSP_INSQ_7ScaleInELST_0EEESU_EEEEEENS4_6LayoutINS5_IJSC_SC_SC_EEENS5_IJNSA_ILi0EEESZ_SZ_EEEEENS5_IJNS4_10UnderscoreES12_S12_EEEEENS4_28SM100_TMA_2SM_LOAD_MULTICASTENS4_14ComposedLayoutINS4_7SwizzleILi1ELi4ELi3EEENS4_18smem_ptr_flag_bitsILi8EEENSX_INS5_IJNSA_ILi8EEESH_EEENS5_IJSH_SC_EEEEEEEvNS4_8identityENS4_18SM100_TMA_2SM_LOADES1F_vS1G_EENS_8epilogue10collective18CollectiveEpilogueINS1J_23Sm100TmaWarpSpecializedILi1ELi1ELi32ELb0ELb0EEEJNS5_IJSG_SG_SH_EEENS5_IJNSX_ISG_SC_EES1P_EEESJ_SK_SJ_SK_NS1J_6fusion15FusionCallbacksIS1N_NS1R_17LinearCombinationISJ_fSJ_fLNS_15FloatRoundStyleE2EEES1O_S1Q_JEEENS4_5SM1004TMEM4LOAD26SM100_TMEM_LOAD_32dp32b32xENS4_13SM90_TMA_LOADENS16_INS17_ILi2ELi4ELi3EEES1A_NSX_INS5_IJS1B_SG_EEENS5_IJSG_SC_EEEEEEENS4_39AutoVectorizingCopyWithAssumedAlignmentILi128EEENS4_14SM90_TMA_STOREES26_S28_S28_EEEvvEEEEvNT_6ParamsE --------------------------
	.section	.text._ZN7cutlass13device_kernelINS_4gemm6kernel13GemmUniversalIN4cute5tupleIJiiiiEEENS1_10collective13CollectiveMmaINS1_35MainloopSm100TmaUmmaWarpSpecializedILi72ELi2ELi4ENS5_IJNS4_1CILi2EEESB_NSA_ILi1EEEEEEEENS5_IJNSA_ILi128EEENSA_ILi64EEENSA_ILi32EEEEEENS_12float_e5m2_tENS5_IJlSC_lEEESJ_SK_NS4_8TiledMMAINS4_8MMA_AtomIJNS4_10MMA_TraitsINS4_25SM100_MMA_F8F6F4_2x1SM_SSEJSJ_SJ_fSF_SG_NS4_17integral_constantINS4_4UMMA5MajorELSR_0EEESS_NSP_INSQ_7ScaleInELST_0EEESU_EEEEEENS4_6LayoutINS5_IJSC_SC_SC_EEENS5_IJNSA_ILi0EEESZ_SZ_EEEEENS5_IJNS4_10UnderscoreES12_S12_EEEEENS4_28SM100_TMA_2SM_LOAD_MULTICASTENS4_14ComposedLayoutINS4_7SwizzleILi1ELi4ELi3EEENS4_18smem_ptr_flag_bitsILi8EEENSX_INS5_IJNSA_ILi8EEESH_EEENS5_IJSH_SC_EEEEEEEvNS4_8identityENS4_18SM100_TMA_2SM_LOADES1F_vS1G_EENS_8epilogue10collective18CollectiveEpilogueINS1J_23Sm100TmaWarpSpecializedILi1ELi1ELi32ELb0ELb0EEEJNS5_IJSG_SG_SH_EEENS5_IJNSX_ISG_SC_EES1P_EEESJ_SK_SJ_SK_NS1J_6fusion15FusionCallbacksIS1N_NS1R_17LinearCombinationISJ_fSJ_fLNS_15FloatRoundStyleE2EEES1O_S1Q_JEEENS4_5SM1004TMEM4LOAD26SM100_TMEM_LOAD_32dp32b32xENS4_13SM90_TMA_LOADENS16_INS17_ILi2ELi4ELi3EEES1A_NSX_INS5_IJS1B_SG_EEENS5_IJSG_SC_EEEEEEENS4_39AutoVectorizingCopyWithAssumedAlignmentILi128EEENS4_14SM90_TMA_STOREES26_S28_S28_EEEvvEEEEvNT_6ParamsE,"ax",@progbits
	.align	128
.text._ZN7cutlass13device_kernelINS_4gemm6kernel13GemmUniversalIN4cute5tupleIJiiiiEEENS1_10collective13CollectiveMmaINS1_35MainloopSm100TmaUmmaWarpSpecializedILi72ELi2ELi4ENS5_IJNS4_1CILi2EEESB_NSA_ILi1EEEEEEEENS5_IJNSA_ILi128EEENSA_ILi64EEENSA_ILi32EEEEEENS_12float_e5m2_tENS5_IJlSC_lEEESJ_SK_NS4_8TiledMMAINS4_8MMA_AtomIJNS4_10MMA_TraitsINS4_25SM100_MMA_F8F6F4_2x1SM_SSEJSJ_SJ_fSF_SG_NS4_17integral_constantINS4_4UMMA5MajorELSR_0EEESS_NSP_INSQ_7ScaleInELST_0EEESU_EEEEEENS4_6LayoutINS5_IJSC_SC_SC_EEENS5_IJNSA_ILi0EEESZ_SZ_EEEEENS5_IJNS4_10UnderscoreES12_S12_EEEEENS4_28SM100_TMA_2SM_LOAD_MULTICASTENS4_14ComposedLayoutINS4_7SwizzleILi1ELi4ELi3EEENS4_18smem_ptr_flag_bitsILi8EEENSX_INS5_IJNSA_ILi8EEESH_EEENS5_IJSH_SC_EEEEEEEvNS4_8identityENS4_18SM100_TMA_2SM_LOADES1F_vS1G_EENS_8epilogue10collective18CollectiveEpilogueINS1J_23Sm100TmaWarpSpecializedILi1ELi1ELi32ELb0ELb0EEEJNS5_IJSG_SG_SH_EEENS5_IJNSX_ISG_SC_EES1P_EEESJ_SK_SJ_SK_NS1J_6fusion15FusionCallbacksIS1N_NS1R_17LinearCombinationISJ_fSJ_fLNS_15FloatRoundStyleE2EEES1O_S1Q_JEEENS4_5SM1004TMEM4LOAD26SM100_TMEM_LOAD_32dp32b32xENS4_13SM90_TMA_LOADENS16_INS17_ILi2ELi4ELi3EEES1A_NSX_INS5_IJS1B_SG_EEENS5_IJSG_SC_EEEEEEENS4_39AutoVectorizingCopyWithAssumedAlignmentILi128EEENS4_14SM90_TMA_STOREES26_S28_S28_EEEvvEEEEvNT_6ParamsE:
        .type           _ZN7cutlass13device_kernelINS_4gemm6kernel13GemmUniversalIN4cute5tupleIJiiiiEEENS1_10collective13CollectiveMmaINS1_35MainloopSm100TmaUmmaWarpSpecializedILi72ELi2ELi4ENS5_IJNS4_1CILi2EEESB_NSA_ILi1EEEEEEEENS5_IJNSA_ILi128EEENSA_ILi64EEENSA_ILi32EEEEEENS_12float_e5m2_tENS5_IJlSC_lEEESJ_SK_NS4_8TiledMMAINS4_8MMA_AtomIJNS4_10MMA_TraitsINS4_25SM100_MMA_F8F6F4_2x1SM_SSEJSJ_SJ_fSF_SG_NS4_17integral_constantINS4_4UMMA5MajorELSR_0EEESS_NSP_INSQ_7ScaleInELST_0EEESU_EEEEEENS4_6LayoutINS5_IJSC_SC_SC_EEENS5_IJNSA_ILi0EEESZ_SZ_EEEEENS5_IJNS4_10UnderscoreES12_S12_EEEEENS4_28SM100_TMA_2SM_LOAD_MULTICASTENS4_14ComposedLayoutINS4_7SwizzleILi1ELi4ELi3EEENS4_18smem_ptr_flag_bitsILi8EEENSX_INS5_IJNSA_ILi8EEESH_EEENS5_IJSH_SC_EEEEEEEvNS4_8identityENS4_18SM100_TMA_2SM_LOADES1F_vS1G_EENS_8epilogue10collective18CollectiveEpilogueINS1J_23Sm100TmaWarpSpecializedILi1ELi1ELi32ELb0ELb0EEEJNS5_IJSG_SG_SH_EEENS5_IJNSX_ISG_SC_EES1P_EEESJ_SK_SJ_SK_NS1J_6fusion15FusionCallbacksIS1N_NS1R_17LinearCombinationISJ_fSJ_fLNS_15FloatRoundStyleE2EEES1O_S1Q_JEEENS4_5SM1004TMEM4LOAD26SM100_TMEM_LOAD_32dp32b32xENS4_13SM90_TMA_LOADENS16_INS17_ILi2ELi4ELi3EEES1A_NSX_INS5_IJS1B_SG_EEENS5_IJSG_SC_EEEEEEENS4_39AutoVectorizingCopyWithAssumedAlignmentILi128EEENS4_14SM90_TMA_STOREES26_S28_S28_EEEvvEEEEvNT_6ParamsE,@function
        .size           _ZN7cutlass13device_kernelINS_4gemm6kernel13GemmUniversalIN4cute5tupleIJiiiiEEENS1_10collective13CollectiveMmaINS1_35MainloopSm100TmaUmmaWarpSpecializedILi72ELi2ELi4ENS5_IJNS4_1CILi2EEESB_NSA_ILi1EEEEEEEENS5_IJNSA_ILi128EEENSA_ILi64EEENSA_ILi32EEEEEENS_12float_e5m2_tENS5_IJlSC_lEEESJ_SK_NS4_8TiledMMAINS4_8MMA_AtomIJNS4_10MMA_TraitsINS4_25SM100_MMA_F8F6F4_2x1SM_SSEJSJ_SJ_fSF_SG_NS4_17integral_constantINS4_4UMMA5MajorELSR_0EEESS_NSP_INSQ_7ScaleInELST_0EEESU_EEEEEENS4_6LayoutINS5_IJSC_SC_SC_EEENS5_IJNSA_ILi0EEESZ_SZ_EEEEENS5_IJNS4_10UnderscoreES12_S12_EEEEENS4_28SM100_TMA_2SM_LOAD_MULTICASTENS4_14ComposedLayoutINS4_7SwizzleILi1ELi4ELi3EEENS4_18smem_ptr_flag_bitsILi8EEENSX_INS5_IJNSA_ILi8EEESH_EEENS5_IJSH_SC_EEEEEEEvNS4_8identityENS4_18SM100_TMA_2SM_LOADES1F_vS1G_EENS_8epilogue10collective18CollectiveEpilogueINS1J_23Sm100TmaWarpSpecializedILi1ELi1ELi32ELb0ELb0EEEJNS5_IJSG_SG_SH_EEENS5_IJNSX_ISG_SC_EES1P_EEESJ_SK_SJ_SK_NS1J_6fusion15FusionCallbacksIS1N_NS1R_17LinearCombinationISJ_fSJ_fLNS_15FloatRoundStyleE2EEES1O_S1Q_JEEENS4_5SM1004TMEM4LOAD26SM100_TMEM_LOAD_32dp32b32xENS4_13SM90_TMA_LOADENS16_INS17_ILi2ELi4ELi3EEES1A_NSX_INS5_IJS1B_SG_EEENS5_IJSG_SC_EEEEEEENS4_39AutoVectorizingCopyWithAssumedAlignmentILi128EEENS4_14SM90_TMA_STOREES26_S28_S28_EEEvvEEEEvNT_6ParamsE,(.L_x_354 - _ZN7cutlass13device_kernelINS_4gemm6kernel13GemmUniversalIN4cute5tupleIJiiiiEEENS1_10collective13CollectiveMmaINS1_35MainloopSm100TmaUmmaWarpSpecializedILi72ELi2ELi4ENS5_IJNS4_1CILi2EEESB_NSA_ILi1EEEEEEEENS5_IJNSA_ILi128EEENSA_ILi64EEENSA_ILi32EEEEEENS_12float_e5m2_tENS5_IJlSC_lEEESJ_SK_NS4_8TiledMMAINS4_8MMA_AtomIJNS4_10MMA_TraitsINS4_25SM100_MMA_F8F6F4_2x1SM_SSEJSJ_SJ_fSF_SG_NS4_17integral_constantINS4_4UMMA5MajorELSR_0EEESS_NSP_INSQ_7ScaleInELST_0EEESU_EEEEEENS4_6LayoutINS5_IJSC_SC_SC_EEENS5_IJNSA_ILi0EEESZ_SZ_EEEEENS5_IJNS4_10UnderscoreES12_S12_EEEEENS4_28SM100_TMA_2SM_LOAD_MULTICASTENS4_14ComposedLayoutINS4_7SwizzleILi1ELi4ELi3EEENS4_18smem_ptr_flag_bitsILi8EEENSX_INS5_IJNSA_ILi8EEESH_EEENS5_IJSH_SC_EEEEEEEvNS4_8identityENS4_18SM100_TMA_2SM_LOADES1F_vS1G_EENS_8epilogue10collective18CollectiveEpilogueINS1J_23Sm100TmaWarpSpecializedILi1ELi1ELi32ELb0ELb0EEEJNS5_IJSG_SG_SH_EEENS5_IJNSX_ISG_SC_EES1P_EEESJ_SK_SJ_SK_NS1J_6fusion15FusionCallbacksIS1N_NS1R_17LinearCombinationISJ_fSJ_fLNS_15FloatRoundStyleE2EEES1O_S1Q_JEEENS4_5SM1004TMEM4LOAD26SM100_TMEM_LOAD_32dp32b32xENS4_13SM90_TMA_LOADENS16_INS17_ILi2ELi4ELi3EEES1A_NSX_INS5_IJS1B_SG_EEENS5_IJSG_SC_EEEEEEENS4_39AutoVectorizingCopyWithAssumedAlignmentILi128EEENS4_14SM90_TMA_STOREES26_S28_S28_EEEvvEEEEvNT_6ParamsE)
        .other          _ZN7cutlass13device_kernelINS_4gemm6kernel13GemmUniversalIN4cute5tupleIJiiiiEEENS1_10collective13CollectiveMmaINS1_35MainloopSm100TmaUmmaWarpSpecializedILi72ELi2ELi4ENS5_IJNS4_1CILi2EEESB_NSA_ILi1EEEEEEEENS5_IJNSA_ILi128EEENSA_ILi64EEENSA_ILi32EEEEEENS_12float_e5m2_tENS5_IJlSC_lEEESJ_SK_NS4_8TiledMMAINS4_8MMA_AtomIJNS4_10MMA_TraitsINS4_25SM100_MMA_F8F6F4_2x1SM_SSEJSJ_SJ_fSF_SG_NS4_17integral_constantINS4_4UMMA5MajorELSR_0EEESS_NSP_INSQ_7ScaleInELST_0EEESU_EEEEEENS4_6LayoutINS5_IJSC_SC_SC_EEENS5_IJNSA_ILi0EEESZ_SZ_EEEEENS5_IJNS4_10UnderscoreES12_S12_EEEEENS4_28SM100_TMA_2SM_LOAD_MULTICASTENS4_14ComposedLayoutINS4_7SwizzleILi1ELi4ELi3EEENS4_18smem_ptr_flag_bitsILi8EEENSX_INS5_IJNSA_ILi8EEESH_EEENS5_IJSH_SC_EEEEEEEvNS4_8identityENS4_18SM100_TMA_2SM_LOADES1F_vS1G_EENS_8epilogue10collective18CollectiveEpilogueINS1J_23Sm100TmaWarpSpecializedILi1ELi1ELi32ELb0ELb0EEEJNS5_IJSG_SG_SH_EEENS5_IJNSX_ISG_SC_EES1P_EEESJ_SK_SJ_SK_NS1J_6fusion15FusionCallbacksIS1N_NS1R_17LinearCombinationISJ_fSJ_fLNS_15FloatRoundStyleE2EEES1O_S1Q_JEEENS4_5SM1004TMEM4LOAD26SM100_TMEM_LOAD_32dp32b32xENS4_13SM90_TMA_LOADENS16_INS17_ILi2ELi4ELi3EEES1A_NSX_INS5_IJS1B_SG_EEENS5_IJSG_SC_EEEEEEENS4_39AutoVectorizingCopyWithAssumedAlignmentILi128EEENS4_14SM90_TMA_STOREES26_S28_S28_EEEvvEEEEvNT_6ParamsE,@"STO_CUDA_ENTRY STV_DEFAULT"
_ZN7cutlass13device_kernelINS_4gemm6kernel13GemmUniversalIN4cute5tupleIJiiiiEEENS1_10collective13CollectiveMmaINS1_35MainloopSm100TmaUmmaWarpSpecializedILi72ELi2ELi4ENS5_IJNS4_1CILi2EEESB_NSA_ILi1EEEEEEEENS5_IJNSA_ILi128EEENSA_ILi64EEENSA_ILi32EEEEEENS_12float_e5m2_tENS5_IJlSC_lEEESJ_SK_NS4_8TiledMMAINS4_8MMA_AtomIJNS4_10MMA_TraitsINS4_25SM100_MMA_F8F6F4_2x1SM_SSEJSJ_SJ_fSF_SG_NS4_17integral_constantINS4_4UMMA5MajorELSR_0EEESS_NSP_INSQ_7ScaleInELST_0EEESU_EEEEEENS4_6LayoutINS5_IJSC_SC_SC_EEENS5_IJNSA_ILi0EEESZ_SZ_EEEEENS5_IJNS4_10UnderscoreES12_S12_EEEEENS4_28SM100_TMA_2SM_LOAD_MULTICASTENS4_14ComposedLayoutINS4_7SwizzleILi1ELi4ELi3EEENS4_18smem_ptr_flag_bitsILi8EEENSX_INS5_IJNSA_ILi8EEESH_EEENS5_IJSH_SC_EEEEEEEvNS4_8identityENS4_18SM100_TMA_2SM_LOADES1F_vS1G_EENS_8epilogue10collective18CollectiveEpilogueINS1J_23Sm100TmaWarpSpecializedILi1ELi1ELi32ELb0ELb0EEEJNS5_IJSG_SG_SH_EEENS5_IJNSX_ISG_SC_EES1P_EEESJ_SK_SJ_SK_NS1J_6fusion15FusionCallbacksIS1N_NS1R_17LinearCombinationISJ_fSJ_fLNS_15FloatRoundStyleE2EEES1O_S1Q_JEEENS4_5SM1004TMEM4LOAD26SM100_TMEM_LOAD_32dp32b32xENS4_13SM90_TMA_LOADENS16_INS17_ILi2ELi4ELi3EEES1A_NSX_INS5_IJS1B_SG_EEENS5_IJSG_SC_EEEEEEENS4_39AutoVectorizingCopyWithAssumedAlignmentILi128EEENS4_14SM90_TMA_STOREES26_S28_S28_EEEvvEEEEvNT_6ParamsE:
[----:B------:R-:W1:Y:S01]  /*0000*/  LDC R1, c[0x0][0x37c] ;  /* 0x0000df00ff017b82 */ /* 0x000e620000000800 */
[----:B------:R-:W2:Y:S01]  /*0010*/  S2R R69, SR_TID.X ;  /* 0x0000000000457919 */ /* 0x000ea20000002100 */
[----:B------:R-:W3:Y:S06]  /*0020*/  LDCU.64 UR8, c[0x0][0x890] ;  /* 0x00011200ff0877ac */ /* 0x000eec0008000a00 */
[----:B------:R-:W4:Y:S01]  /*0030*/  S2UR UR4, SR_CgaCtaId ;  /* 0x00000000000479c3 */ /* 0x000f220000008800 */
[----:B------:R-:W-:Y:S02]  /*0040*/  PRMT R80, RZ, 0x7610, R80 ;  /* 0x00007610ff507816 */ /* 0x000fe40000000050 */
[----:B------:R-:W-:Y:S01]  /*0050*/  ELECT P1, URZ, PT ;  /* 0x0000000000ff782f */ /* 0x000fe20003820000 */
[----:B---3--:R-:W-:-:S04]  /*0060*/  UISETP.NE.U32.AND UP0, UPT, UR8, URZ, UPT ;  /* 0x000000ff0800728c */ /* 0x008fc8000bf05070 */
[----:B------:R-:W-:Y:S02]  /*0070*/  UISETP.NE.AND.EX UP0, UPT, UR9, URZ, UPT, UP0 ;  /* 0x000000ff0900728c */ /* 0x000fe4000bf05300 */
[----:B----4-:R-:W-:Y:S02]  /*0080*/  ULOP3.LUT UR27, UR4, 0x1, URZ, 0xc0, !UPT ;  /* 0x00000001041b7892 */ /* 0x010fe4000f8ec0ff */
[----:B------:R-:W-:Y:S01]  /*0090*/  ULOP3.LUT UR29, UR4, 0x1, URZ, 0x3c, !UPT ;  /* 0x00000001041d7892 */ /* 0x000fe2000f8e3cff */
[----:B--2---:R-:W-:-:S05]  /*00a0*/  SHF.R.U32.HI R81, RZ, 0x5, R69 ;  /* 0x00000005ff517819 */ /* 0x004fca0000011645 */
[----:B------:R-:W2:Y:S02]  /*00b0*/  SHFL.IDX PT, R0, R81, RZ, 0x1f ;  /* 0x00001fff51007589 */ /* 0x000ea400000e0000 */
[----:B--2---:R-:W-:Y:S01]  /*00c0*/  R2UR UR13, R0 ;  /* 0x00000000000d72ca */ /* 0x004fe200000e0000 */
[----:B-1----:R-:W-:-:S14]  /*00d0*/  BRA.U UP0, `(.L_x_0) ;  /* 0x0000000100307547 */ /* 0x002fdc000b800000 */
[----:B------:R-:W1:Y:S02]  /*00e0*/  LDCU.64 UR4, c[0x0][0x888] ;  /* 0x00011100ff0477ac */ /* 0x000e640008000a00 */
[----:B-1----:R-:W-:-:S04]  /*00f0*/  UISETP.NE.U32.AND UP0, UPT, UR4, URZ, UPT ;  /* 0x000000ff0400728c */ /* 0x002fc8000bf05070 */
[----:B------:R-:W-:-:S09]  /*0100*/  UISETP.NE.AND.EX UP0, UPT, UR5, URZ, UPT, UP0 ;  /* 0x000000ff0500728c */ /* 0x000fd2000bf05300 */
[----:B------:R-:W-:Y:S05]  /*0110*/  BRA.U !UP0, `(.L_x_1) ;  /* 0x0000000108147547 */ /* 0x000fea000b800000 */
[----:B------:R-:W1:Y:S01]  /*0120*/  LDC.64 R2, c[0x0][0x888] ;  /* 0x00022200ff027b82 */ /* 0x000e620000000a00 */
[----:B------:R-:W1:Y:S02]  /*0130*/  LDCU.64 UR4, c[0x0][0x358] ;  /* 0x00006b00ff0477ac */ /* 0x000e640008000a00 */
[----:B-1----:R1:W5:Y:S01]  /*0140*/  LDG.E R39, desc[UR4][R2.64] ;  /* 0x0000000402277981 */ /* 0x002362000c1e1900 */
[----:B------:R-:W-:Y:S01]  /*0150*/  HFMA2 R80, -RZ, RZ, 0, 5.9604644775390625e-08 ;  /* 0x00000001ff507431 */ /* 0x000fe200000001ff */
[----:B------:R-:W-:Y:S05]  /*0160*/  BRA `(.L_x_0) ;  /* 0x00000000000c7947 */ /* 0x000fea0003800000 */
.L_x_1:
[----:B------:R-:W1:Y:S01]  /*0170*/  LDCU UR4, c[0x0][0x880] ;  /* 0x00011000ff0477ac */ /* 0x000e620008000800 */
[----:B------:R-:W-:Y:S01]  /*0180*/  HFMA2 R80, -RZ, RZ, 0, 5.9604644775390625e-08 ;  /* 0x00000001ff507431 */ /* 0x000fe200000001ff */
[----:B-1----:R-:W-:-:S07]  /*0190*/  MOV R39, UR4 ;  /* 0x0000000400277c02 */ /* 0x002fce0008000f00 */
.L_x_0:
[----:B------:R-:W2:Y:S02]  /*01a0*/  LDCU.64 UR4, c[0x0][0x8b0] ;  /* 0x00011600ff0477ac */ /* 0x000ea40008000a00 */
[----:B--2---:R-:W-:-:S04]  /*01b0*/  UISETP.NE.U32.AND UP0, UPT, UR4, URZ, UPT ;  /* 0x000000ff0400728c */ /* 0x004fc8000bf05070 */
[----:B------:R-:W-:-:S09]  /*01c0*/  UISETP.NE.AND.EX UP0, UPT, UR5, URZ, UPT, UP0 ;  /* 0x000000ff0500728c */ /* 0x000fd2000bf05300 */
[----:B------:R-:W-:Y:S05]  /*01d0*/  BRA.U UP0, `(.L_x_2) ;  /* 0x0000000100287547 */ /* 0x000fea000b800000 */
[----:B------:R-:W2:Y:S02]  /*01e0*/  LDCU.64 UR4, c[0x0][0x8a8] ;  /* 0x00011500ff0477ac */ /* 0x000ea40008000a00 */
[----:B--2---:R-:W-:-:S04]  /*01f0*/  UISETP.NE.U32.AND UP0, UPT, UR4, URZ, UPT ;  /* 0x000000ff0400728c */ /* 0x004fc8000bf05070 */
[----:B------:R-:W-:-:S09]  /*0200*/  UISETP.NE.AND.EX UP0, UPT, UR5, URZ, UPT, UP0 ;  /* 0x000000ff0500728c */ /* 0x000fd2000bf05300 */
[----:B------:R-:W-:Y:S05]  /*0210*/  BRA.U !UP0, `(.L_x_3) ;  /* 0x0000000108107547 */ /* 0x000fea000b800000 */
[----:B-1----:R-:W1:Y:S01]  /*0220*/  LDC.64 R2, c[0x0][0x8a8] ;  /* 0x00022a00ff027b82 */ /* 0x002e620000000a00 */
[----:B------:R-:W1:Y:S02]  /*0230*/  LDCU.64 UR4, c[0x0][0x358] ;  /* 0x00006b00ff0477ac */ /* 0x000e640008000a00 */
[----:B-1----:R2:W5:Y:S01]  /*0240*/  LDG.E R38, desc[UR4][R2.64] ;  /* 0x0000000402267981 */ /* 0x002562000c1e1900 */
[----:B------:R-:W-:Y:S05]  /*0250*/  BRA `(.L_x_2) ;  /* 0x0000000000087947 */ /* 0x000fea0003800000 */
.L_x_3:
[----:B------:R-:W2:Y:S02]  /*0260*/  LDCU UR4, c[0x0][0x8a0] ;  /* 0x00011400ff0477ac */ /* 0x000ea40008000800 */
[----:B--2---:R-:W-:Y:S02]  /*0270*/  MOV R38, UR4 ;  /* 0x0000000400267c02 */ /* 0x004fe40008000f00 */
.L_x_2:
[----:B------:R-:W-:Y:S01]  /*0280*/  IMAD.U32 R0, RZ, RZ, UR13 ;  /* 0x0000000dff007e24 */ /* 0x000fe2000f8e00ff */
[----:B------:R-:W-:Y:S04]  /*0290*/  BSSY.RECONVERGENT B0, `(.L_x_4) ;  /* 0x000000c000007945 */ /* 0x000fe80003800200 */
[C---:B------:R-:W-:Y:S02]  /*02a0*/  ISETP.NE.OR P2, PT, R0.reuse, 0x1, !P1 ;  /* 0x000000010000780c */ /* 0x040fe40004f45670 */
[----:B------:R-:W-:-:S11]  /*02b0*/  ISETP.NE.OR P0, PT, R0, 0x3, !P1 ;  /* 0x000000030000780c */ /* 0x000fd60004f05670 */
[----:B------:R-:W-:Y:S05]  /*02c0*/  @P2 BRA `(.L_x_5) ;  /* 0x0000000000202947 */ /* 0x000fea0003800000 */
[----:B------:R-:W3:Y:S02]  /*02d0*/  LDCU.64 UR4, c[0x0][0x348] ;  /* 0x00006900ff0477ac */ /* 0x000ee40008000a00 */
[----:B---3--:R-:W-:Y:S02]  /*02e0*/  UIADD3 UR6, UP1, UPT, UR4, 0x80, URZ ;  /* 0x0000008004067890 */ /* 0x008fe4000ff3e0ff */
[----:B------:R-:W-:Y:S02]  /*02f0*/  UIADD3 UR4, UP0, UPT, UR4, 0x180, URZ ;  /* 0x0000018004047890 */ /* 0x000fe4000ff1e0ff */
[----:B------:R-:W-:Y:S02]  /*0300*/  UIADD3.X UR7, UPT, UPT, URZ, UR5, URZ, UP1, !UPT ;  /* 0x00000005ff077290 */ /* 0x000fe40008ffe4ff */
[----:B------:R-:W-:-:S07]  /*0310*/  UIADD3.X UR5, UPT, UPT, URZ, UR5, URZ, UP0, !UPT ;  /* 0x00000005ff057290 */ /* 0x000fce00087fe4ff */
[----:B------:R3:W-:Y:S02]  /*0320*/  UTMACCTL.PF [UR6] ;  /* 0x00000000060079b9 */ /* 0x0007e40008040000 */
[----:B------:R3:W-:Y:S02]  /*0330*/  UTMACCTL.PF [UR4] ;  /* 0x00000000040079b9 */ /* 0x0007e40008040000 */
[----:B---3--:R-:W-:Y:S01]  /*0340*/  NOP ;  /* 0x0000000000007918 */ /* 0x008fe20000000000 */
.L_x_5:
[----:B------:R-:W-:Y:S05]  /*0350*/  BSYNC.RECONVERGENT B0 ;  /* 0x0000000000007941 */ /* 0x000fea0003800200 */
.L_x_4:
[----:B------:R-:W-:Y:S04]  /*0360*/  BSSY.RECONVERGENT B0, `(.L_x_6) ;  /* 0x000000a000007945 */ /* 0x000fe80003800200 */
        /* <DEDUP_REMOVED lines=9> */
.L_x_7:
[----:B------:R-:W-:Y:S05]  /*0400*/  BSYNC.RECONVERGENT B0 ;  /* 0x0000000000007941 */ /* 0x000fea0003800200 */
.L_x_6:
[----:B------:R-:W3:Y:S01]  /*0410*/  LDCU.64 UR4, c[0x0][0x888] ;  /* 0x00011100ff0477ac */ /* 0x000ee20008000a00 */
[----:B------:R-:W-:Y:S02]  /*0420*/  UISETP.EQ.U32.AND UP1, UPT, UR8, URZ, UPT ;  /* 0x000000ff0800728c */ /* 0x000fe4000bf22070 */
[----:B------:R-:W-:Y:S02]  /*0430*/  UPLOP3.LUT UP3, UPT, UPT, UPT, UPT, 0x80, 0x8 ;  /* 0x000000000008789c */ /* 0x000fe40003f6f070 */
[----:B---3--:R-:W-:-:S04]  /*0440*/  UISETP.NE.U32.AND UP0, UPT, UR4, URZ, UPT ;  /* 0x000000ff0400728c */ /* 0x008fc8000bf05070 */
[----:B------:R-:W-:-:S04]  /*0450*/  UISETP.NE.AND.EX UP0, UPT, UR5, URZ, UPT, UP0 ;  /* 0x000000ff0500728c */ /* 0x000fc8000bf05300 */
[----:B------:R-:W-:-:S04]  /*0460*/  UISETP.EQ.OR.EX UP2, UPT, UR9, URZ, !UP0, UP1 ;  /* 0x000000ff0900728c */ /* 0x000fc8000c742710 */
[----:B------:R-:W-:-:S05]  /*0470*/  UP2UR UR60, UPR, URZ, 0x4 ;  /* 0x00000004ff3c7883 */ /* 0x000fca0008000000 */
[----:B------:R-:W-:Y:S07]  /*0480*/  BRA.U !UP2, `(.L_x_8) ;  /* 0x000000010a207547 */ /* 0x000fee000b800000 */
[----:B------:R-:W-:Y:S01]  /*0490*/  UISETP.NE.U32.AND UP1, UPT, UR8, URZ, UPT ;  /* 0x000000ff0800728c */ /* 0x000fe2000bf25070 */
[----:B-----5:R-:W-:Y:S01]  /*04a0*/  FSETP.NEU.AND P0, PT, R39, RZ, PT ;  /* 0x000000ff2700720b */ /* 0x020fe20003f0d000 */
[----:B------:R-:W-:Y:S02]  /*04b0*/  USEL UR4, URZ, 0xffffffff, UP0 ;  /* 0xffffffffff047887 */ /* 0x000fe40008000000 */
[----:B------:R-:W-:-:S10]  /*04c0*/  UISETP.NE.AND.EX UP1, UPT, UR9, URZ, UPT, UP1 ;  /* 0x000000ff0900728c */ /* 0x000fd4000bf25310 */
[----:B------:R-:W-:Y:S01]  /*04d0*/  VOTEU.ANY UP0, P0 ;  /* 0x0000000000ff7886 */ /* 0x000fe20000000100 */
[----:B------:R-:W-:-:S04]  /*04e0*/  @!UP1 USEL UR4, URZ, 0xffffffff, UP0 ;  /* 0xffffffffff049887 */ /* 0x000fc80008000000 */
[----:B------:R-:W-:-:S04]  /*04f0*/  ULOP3.LUT UR4, UR4, 0x1, URZ, 0xc0, !UPT ;  /* 0x0000000104047892 */ /* 0x000fc8000f8ec0ff */
[----:B------:R-:W-:-:S11]  /*0500*/  UISETP.NE.U32.AND UP3, UPT, UR4, 0x1, UPT ;  /* 0x000000010400788c */ /* 0x000fd6000bf65070 */
.L_x_8:
[----:B------:R-:W3:Y:S01]  /*0510*/  SHFL.IDX PT, R0, R81, RZ, 0x1f ;  /* 0x00001fff51007589 */ /* 0x000ee200000e0000 */
[----:B------:R-:W-:-:S04]  /*0520*/  UISETP.NE.AND UP0, UPT, UR13, 0x2, UPT ;  /* 0x000000020d00788c */ /* 0x000fc8000bf05270 */
[----:B------:R-:W-:Y:S02]  /*0530*/  UISETP.EQ.AND UP1, UPT, UR27, URZ, !UP0 ;  /* 0x000000ff1b00728c */ /* 0x000fe4000c722270 */
[----:B------:R-:W-:-:S04]  /*0540*/  USEL UR34, URZ, 0x1, UP0 ;  /* 0x00000001ff227887 */ /* 0x000fc80008000000 */
[----:B------:R-:W-:Y:S02]  /*0550*/  PLOP3.LUT P3, PT, P1, PT, UP1, 0x80, 0x8 ;  /* 0x000000000008781c */ /* 0x000fe40000f6f018 */
[----:B---3--:R-:W-:-:S13]  /*0560*/  ISETP.NE.AND P0, PT, R0, RZ, PT ;  /* 0x000000ff0000720c */ /* 0x008fda0003f05270 */
[----:B------:R-:W-:Y:S05]  /*0570*/  @P0 BRA `(.L_x_9) ;  /* 0x0000000800840947 */ /* 0x000fea0003800000 */
[----:B------:R-:W-:Y:S01]  /*0580*/  ELECT P0, URZ, PT ;  /* 0x0000000000ff782f */ /* 0x000fe20003800000 */
[----:B------:R-:W-:-:S12]  /*0590*/  BSSY.RECONVERGENT B0, `(.L_x_9) ;  /* 0x000009f000007945 */ /* 0x000fd80003800200 */
[----:B------:R-:W-:Y:S05]  /*05a0*/  @!P0 BRA `(.L_x_10) ;  /* 0x0000000800748947 */ /* 0x000fea0003800000 */
[----:B------:R-:W3:Y:S01]  /*05b0*/  S2UR UR5, SR_CgaCtaId ;  /* 0x00000000000579c3 */ /* 0x000ee20000008800 */
[----:B------:R-:W-:Y:S01]  /*05c0*/  UMOV UR4, 0x400 ;  /* 0x0000040000047882 */ /* 0x000fe20000000000 */
[----:B------:R-:W-:Y:S01]  /*05d0*/  UMOV UR8, 0x1 ;  /* 0x0000000100087882 */ /* 0x000fe20000000000 */
[----:B------:R-:W-:Y:S01]  /*05e0*/  UMOV UR6, 0x2 ;  /* 0x0000000200067882 */ /* 0x000fe20000000000 */
[----:B------:R-:W-:-:S04]  /*05f0*/  UIADD3 UR8, UPT, UPT, -UR8, 0x100000, URZ ;  /* 0x0010000008087890 */ /* 0x000fc8000fffe1ff */
[----:B------:R-:W-:Y:S02]  /*0600*/  USHF.L.U32 UR9, UR8, 0xb, URZ ;  /* 0x0000000b08097899 */ /* 0x000fe400080006ff */
[----:B------:R-:W-:Y:S02]  /*0610*/  USHF.L.U32 UR8, UR8, 0x1, URZ ;  /* 0x0000000108087899 */ /* 0x000fe400080006ff */
[----:B------:R-:W-:-:S04]  /*0620*/  UIADD3 UR6, UPT, UPT, -UR6, 0x100000, URZ ;  /* 0x0010000006067890 */ /* 0x000fc8000fffe1ff */
[----:B------:R-:W-:Y:S02]  /*0630*/  USHF.L.U32 UR7, UR6, 0xb, URZ ;  /* 0x0000000b06077899 */ /* 0x000fe400080006ff */
[----:B------:R-:W-:Y:S02]  /*0640*/  USHF.L.U32 UR6, UR6, 0x1, URZ ;  /* 0x0000000106067899 */ /* 0x000fe400080006ff */
[----:B---3--:R-:W-:Y:S01]  /*0650*/  ULEA UR4, UR5, UR4, 0x18 ;  /* 0x0000000405047291 */ /* 0x008fe2000f8ec0ff */
[----:B------:R-:W3:Y:S11]  /*0660*/  FENCE.VIEW.ASYNC.S ;  /* 0x00000000000073c6 */ /* 0x000ef60000000000 */
[----:B---3--:R3:W4:Y:S01]  /*0670*/  SYNCS.EXCH.64 URZ, [UR4], UR8 ;  /* 0x0000000804ff75b2 */ /* 0x0087220008000100 */
[----:B------:R3:W1:Y:S01]  /*0680*/  SYNCS.EXCH.64 URZ, [UR4+0x240], UR6 ;  /* 0x0002400604ff75b2 */ /* 0x0006620008000100 */
        /* <DEDUP_REMOVED lines=141> */
[----:B------:R3:W1:Y:S02]  /*0f60*/  SYNCS.EXCH.64 URZ, [UR4+0x478], UR6 ;  /* 0x0004780604ff75b2 */ /* 0x0006640008000100 */
[----:B---34-:R-:W-:Y:S01]  /*0f70*/  NOP ;  /* 0x0000000000007918 */ /* 0x018fe20000000000 */
.L_x_10:
[----:B------:R-:W-:Y:S05]  /*0f80*/  BSYNC.RECONVERGENT B0 ;  /* 0x0000000000007941 */ /* 0x000fea0003800200 */
.L_x_9:
[----:B------:R-:W3:Y:S01]  /*0f90*/  SHFL.IDX PT, R0, R81, RZ, 0x1f ;  /* 0x00001fff51007589 */ /* 0x000ee200000e0000 */
[----:B------:R-:W-:Y:S01]  /*0fa0*/  NOP ;  /* 0x0000000000007918 */ /* 0x000fe20000000000 */
[----:B---3--:R-:W-:-:S13]  /*0fb0*/  ISETP.NE.AND P0, PT, R0, 0x1, PT ;  /* 0x000000010000780c */ /* 0x008fda0003f05270 */
[----:B------:R-:W-:Y:S05]  /*0fc0*/  @P0 BRA `(.L_x_11) ;  /* 0x0000000000400947 */ /* 0x000fea0003800000 */
        /* <DEDUP_REMOVED lines=9> */
[----:B------:R-:W-:Y:S01]  /*1060*/  USHF.L.U32 UR6, UR6, 0x1, URZ ;  /* 0x0000000106067899 */ /* 0x000fe200080006ff */
[----:B------:R-:W-:Y:S01]  /*1070*/  ELECT P0, URZ, PT ;  /* 0x0000000000ff782f */ /* 0x000fe20003800000 */
[----:B---3--:R-:W-:Y:S01]  /*1080*/  ULEA UR4, UR5, UR4, 0x18 ;  /* 0x0000000405047291 */ /* 0x008fe2000f8ec0ff */
[----:B------:R-:W3:Y:S11]  /*1090*/  FENCE.VIEW.ASYNC.S ;  /* 0x00000000000073c6 */ /* 0x000ef60000000000 */
[----:B---3--:R3:W4:Y:S01]  /*10a0*/  SYNCS.EXCH.64 URZ, [UR4+0x480], UR8 ;  /* 0x0004800804ff75b2 */ /* 0x0087220008000100 */
[----:B------:R3:W1:Y:S01]  /*10b0*/  SYNCS.EXCH.64 URZ, [UR4+0x488], UR6 ;  /* 0x0004880604ff75b2 */ /* 0x0006620008000100 */
[----:B------:R-:W-:Y:S01]  /*10c0*/  NOP ;  /* 0x0000000000007918 */ /* 0x000fe20000000000 */
.L_x_11:
[----:B------:R-:W2:Y:S01]  /*10d0*/  SHFL.IDX PT, R0, R81, RZ, 0x1f ;  /* 0x00001fff51007589 */ /* 0x000ea200000e0000 */
[----:B------:R-:W-:Y:S01]  /*10e0*/  NOP ;  /* 0x0000000000007918 */ /* 0x000fe20000000000 */
[----:B--2---:R-:W-:-:S13]  /*10f0*/  ISETP.NE.AND P0, PT, R0, 0x3, PT ;  /* 0x000000030000780c */ /* 0x004fda0003f05270 */
[----:B------:R-:W-:Y:S05]  /*1100*/  @P0 BRA `(.L_x_12) ;  /* 0x0000000000300947 */ /* 0x000fea0003800000 */
[----:B------:R-:W2:Y:S01]  /*1110*/  S2UR UR5, SR_CgaCtaId ;  /* 0x00000000000579c3 */ /* 0x000ea20000008800 */
[----:B---3--:R-:W-:Y:S01]  /*1120*/  UMOV UR6, 0x400 ;  /* 0x0000040000067882 */ /* 0x008fe20000000000 */
[----:B------:R-:W-:Y:S01]  /*1130*/  UMOV UR4, 0x20 ;  /* 0x0000002000047882 */ /* 0x000fe20000000000 */
[----:B------:R-:W-:Y:S01]  /*1140*/  ELECT P0, URZ, PT ;  /* 0x0000000000ff782f */ /* 0x000fe20003800000 */
[----:B--2---:R-:W-:Y:S02]  /*1150*/  ULEA UR6, UR5, UR6, 0x18 ;  /* 0x0000000605067291 */ /* 0x004fe4000f8ec0ff */
[----:B------:R-:W-:-:S04]  /*1160*/  UIADD3 UR4, UPT, UPT, -UR4, 0x100000, URZ ;  /* 0x0010000004047890 */ /* 0x000fc8000fffe1ff */
[----:B------:R-:W-:Y:S02]  /*1170*/  USHF.L.U32 UR5, UR4, 0xb, URZ ;  /* 0x0000000b04057899 */ /* 0x000fe400080006ff */
[----:B------:R-:W-:Y:S01]  /*1180*/  USHF.L.U32 UR4, UR4, 0x1, URZ ;  /* 0x0000000104047899 */ /* 0x000fe200080006ff */
[----:B------:R-:W2:Y:S11]  /*1190*/  FENCE.VIEW.ASYNC.S ;  /* 0x00000000000073c6 */ /* 0x000eb60000000000 */
[----:B--2---:R2:W3:Y:S01]  /*11a0*/  SYNCS.EXCH.64 URZ, [UR6+0x490], UR4 ;  /* 0x0004900406ff75b2 */ /* 0x0044e20008000100 */
[----:B------:R2:W1:Y:S01]  /*11b0*/  SYNCS.EXCH.64 URZ, [UR6+0x498], UR4 ;  /* 0x0004980406ff75b2 */ /* 0x0004620008000100 */
[----:B------:R-:W-:Y:S01]  /*11c0*/  NOP ;  /* 0x0000000000007918 */ /* 0x000fe20000000000 */
.L_x_12:
[----:B------:R-:W4:Y:S01]  /*11d0*/  SHFL.IDX PT, R0, R81, RZ, 0x1f ;  /* 0x00001fff51007589 */ /* 0x000f2200000e0000 */
[----:B------:R-:W-:Y:S01]  /*11e0*/  NOP ;  /* 0x0000000000007918 */ /* 0x000fe20000000000 */
[----:B----4-:R-:W-:-:S13]  /*11f0*/  ISETP.NE.AND P0, PT, R0, 0x4, PT ;  /* 0x000000040000780c */ /* 0x010fda0003f05270 */
[----:B------:R-:W-:Y:S05]  /*1200*/  @P0 BRA `(.L_x_13) ;  /* 0x00000000004c0947 */ /* 0x000fea0003800000 */
[----:B--2---:R-:W2:Y:S01]  /*1210*/  S2UR UR5, SR_CgaCtaId ;  /* 0x00000000000579c3 */ /* 0x004ea20000008800 */
[----:B---3--:R-:W-:Y:S01]  /*1220*/  UMOV UR4, 0x3a0 ;  /* 0x000003a000047882 */ /* 0x008fe20000000000 */
[----:B------:R-:W-:Y:S01]  /*1230*/  UMOV UR6, 0x400 ;  /* 0x0000040000067882 */ /* 0x000fe20000000000 */
[----:B------:R-:W-:Y:S01]  /*1240*/  USEL UR4, UR4, 0x320, UP3 ;  /* 0x0000032004047887 */ /* 0x000fe20009800000 */
[----:B------:R-:W-:Y:S01]  /*1250*/  UMOV UR8, 0x1 ;  /* 0x0000000100087882 */ /* 0x000fe20000000000 */
[----:B------:R-:W-:Y:S01]  /*1260*/  ELECT P0, URZ, PT ;  /* 0x0000000000ff782f */ /* 0x000fe20003800000 */
[----:B------:R-:W-:-:S04]  /*1270*/  UIADD3 UR8, UPT, UPT, -UR8, 0x100000, URZ ;  /* 0x0010000008087890 */ /* 0x000fc8000fffe1ff */
[----:B------:R-:W-:Y:S02]  /*1280*/  USHF.L.U32 UR9, UR8, 0xb, URZ ;  /* 0x0000000b08097899 */ /* 0x000fe400080006ff */
[----:B------:R-:W-:Y:S02]  /*1290*/  USHF.L.U32 UR8, UR8, 0x1, URZ ;  /* 0x0000000108087899 */ /* 0x000fe400080006ff */
[----:B--2---:R-:W-:Y:S02]  /*12a0*/  ULEA UR6, UR5, UR6, 0x18 ;  /* 0x0000000605067291 */ /* 0x004fe4000f8ec0ff */
[----:B------:R-:W-:-:S04]  /*12b0*/  UIADD3 UR4, UPT, UPT, -UR4, 0x100000, URZ ;  /* 0x0010000004047890 */ /* 0x000fc8000fffe1ff */
[----:B------:R-:W-:Y:S02]  /*12c0*/  USHF.L.U32 UR5, UR4, 0xb, URZ ;  /* 0x0000000b04057899 */ /* 0x000fe400080006ff */
[----:B------:R-:W-:Y:S01]  /*12d0*/  USHF.L.U32 UR4, UR4, 0x1, URZ ;  /* 0x0000000104047899 */ /* 0x000fe200080006ff */
[----:B------:R-:W2:Y:S03]  /*12e0*/  FENCE.VIEW.ASYNC.S ;  /* 0x00000000000073c6 */ /* 0x000ea60000000000 */
[----:B--2---:R4:W2:Y:S08]  /*12f0*/  SYNCS.EXCH.64 URZ, [UR6+0x4a0], UR8 ;  /* 0x0004a00806ff75b2 */ /* 0x0048b00008000100 */
[----:B------:R4:W3:Y:S01]  /*1300*/  SYNCS.EXCH.64 URZ, [UR6+0x4b0], UR4 ;  /* 0x0004b00406ff75b2 */ /* 0x0008e20008000100 */
[----:B------:R4:W1:Y:S01]  /*1310*/  SYNCS.EXCH.64 URZ, [UR6+0x4a8], UR8 ;  /* 0x0004a80806ff75b2 */ /* 0x0008620008000100 */
[----:B------:R4:W1:Y:S02]  /*1320*/  SYNCS.EXCH.64 URZ, [UR6+0x4b8], UR4 ;  /* 0x0004b80406ff75b2 */ /* 0x0008640008000100 */
[----:B----4-:R-:W-:Y:S01]  /*1330*/  NOP ;  /* 0x0000000000007918 */ /* 0x010fe20000000000 */
.L_x_13:
[----:B------:R-:W4:Y:S01]  /*1340*/  SHFL.IDX PT, R0, R81, RZ, 0x1f ;  /* 0x00001fff51007589 */ /* 0x000f2200000e0000 */
[----:B------:R-:W-:Y:S01]  /*1350*/  NOP ;  /* 0x0000000000007918 */ /* 0x000fe20000000000 */
[----:B----4-:R-:W-:-:S13]  /*1360*/  ISETP.NE.AND P0, PT, R0, 0x5, PT ;  /* 0x000000050000780c */ /* 0x010fda0003f05270 */
[----:B------:R-:W-:Y:S05]  /*1370*/  @P0 BRA `(.L_x_14) ;  /* 0x0000000000580947 */ /* 0x000fea0003800000 */
[----:B--2---:R-:W2:Y:S01]  /*1380*/  S2UR UR5, SR_CgaCtaId ;  /* 0x00000000000579c3 */ /* 0x004ea20000008800 */
[----:B---3--:R-:W-:Y:S01]  /*1390*/  UMOV UR4, 0x400 ;  /* 0x0000040000047882 */ /* 0x008fe20000000000 */
        /* <DEDUP_REMOVED lines=9> */
[----:B--2---:R-:W-:Y:S01]  /*1430*/  ULEA UR4, UR5, UR4, 0x18 ;  /* 0x0000000405047291 */ /* 0x004fe2000f8ec0ff */
[----:B------:R-:W2:Y:S11]  /*1440*/  FENCE.VIEW.ASYNC.S ;  /* 0x00000000000073c6 */ /* 0x000eb60000000000 */
[----:B--2---:R4:W2:Y:S01]  /*1450*/  SYNCS.EXCH.64 URZ, [UR4+0x4c0], UR6 ;  /* 0x0004c00604ff75b2 */ /* 0x0048a20008000100 */
[----:B------:R4:W3:Y:S01]  /*1460*/  SYNCS.EXCH.64 URZ, [UR4+0x4e0], UR8 ;  /* 0x0004e00804ff75b2 */ /* 0x0008e20008000100 */
[----:B------:R4:W1:Y:S01]  /*1470*/  SYNCS.EXCH.64 URZ, [UR4+0x4c8], UR6 ;  /* 0x0004c80604ff75b2 */ /* 0x0008620008000100 */
[----:B------:R4:W1:Y:S01]  /*1480*/  SYNCS.EXCH.64 URZ, [UR4+0x4e8], UR8 ;  /* 0x0004e80804ff75b2 */ /* 0x0008620008000100 */
[----:B------:R4:W1:Y:S01]  /*1490*/  SYNCS.EXCH.64 URZ, [UR4+0x4d0], UR6 ;  /* 0x0004d00604ff75b2 */ /* 0x0008620008000100 */
[----:B------:R4:W1:Y:S01]  /*14a0*/  SYNCS.EXCH.64 URZ, [UR4+0x4f0], UR8 ;  /* 0x0004f00804ff75b2 */ /* 0x0008620008000100 */
[----:B------:R4:W1:Y:S01]  /*14b0*/  SYNCS.EXCH.64 URZ, [UR4+0x4d8], UR6 ;  /* 0x0004d80604ff75b2 */ /* 0x0008620008000100 */
[----:B------:R4:W1:Y:S02]  /*14c0*/  SYNCS.EXCH.64 URZ, [UR4+0x4f8], UR8 ;  /* 0x0004f80804ff75b2 */ /* 0x0008640008000100 */
[----:B----4-:R-:W-:Y:S01]  /*14d0*/  NOP ;  /* 0x0000000000007918 */ /* 0x010fe20000000000 */
.L_x_14:
[----:B------:R-:W4:Y:S01]  /*14e0*/  SHFL.IDX PT, R0, R81, RZ, 0x1f ;  /* 0x00001fff51007589 */ /* 0x000f2200000e0000 */
[----:B------:R-:W-:Y:S01]  /*14f0*/  ISETP.NE.OR P1, PT, RZ, UR13, !P1 ;  /* 0x0000000dff007c0c */ /* 0x000fe2000cf25670 */
[----:B------:R-:W-:Y:S01]  /*1500*/  NOP ;  /* 0x0000000000007918 */ /* 0x000fe20000000000 */
[----:B----4-:R-:W-:-:S13]  /*1510*/  ISETP.NE.AND P0, PT, R0, 0x3, PT ;  /* 0x000000030000780c */ /* 0x010fda0003f05270 */
[----:B------:R-:W-:Y:S05]  /*1520*/  @P0 BRA `(.L_x_15) ;  /* 0x0000000000380947 */ /* 0x000fea0003800000 */
[----:B--2---:R-:W2:Y:S01]  /*1530*/  S2UR UR5, SR_CgaCtaId ;  /* 0x00000000000579c3 */ /* 0x004ea20000008800 */
[----:B---3--:R-:W-:Y:S01]  /*1540*/  UMOV UR4, 0x400 ;  /* 0x0000040000047882 */ /* 0x008fe20000000000 */
[----:B------:R-:W-:Y:S01]  /*1550*/  UMOV UR6, 0x20 ;  /* 0x0000002000067882 */ /* 0x000fe20000000000 */
[----:B------:R-:W-:Y:S01]  /*1560*/  ELECT P0, URZ, PT ;  /* 0x0000000000ff782f */ /* 0x000fe20003800000 */
[----:B------:R-:W-:-:S04]  /*1570*/  UIADD3 UR6, UPT, UPT, -UR6, 0x100000, URZ ;  /* 0x0010000006067890 */ /* 0x000fc8000fffe1ff */
[----:B------:R-:W-:Y:S02]  /*1580*/  USHF.L.U32 UR7, UR6, 0xb, URZ ;  /* 0x0000000b06077899 */ /* 0x000fe400080006ff */
[----:B------:R-:W-:Y:S02]  /*1590*/  USHF.L.U32 UR6, UR6, 0x1, URZ ;  /* 0x0000000106067899 */ /* 0x000fe400080006ff */
[----:B--2---:R-:W-:Y:S01]  /*15a0*/  ULEA UR4, UR5, UR4, 0x18 ;  /* 0x0000000405047291 */ /* 0x004fe2000f8ec0ff */
[----:B------:R-:W2:Y:S11]  /*15b0*/  FENCE.VIEW.ASYNC.S ;  /* 0x00000000000073c6 */ /* 0x000eb60000000000 */
[----:B--2---:R4:W2:Y:S01]  /*15c0*/  SYNCS.EXCH.64 URZ, [UR4+0x500], UR6 ;  /* 0x0005000604ff75b2 */ /* 0x0048a20008000100 */
[----:B------:R4:W3:Y:S01]  /*15d0*/  SYNCS.EXCH.64 URZ, [UR4+0x510], UR6 ;  /* 0x0005100604ff75b2 */ /* 0x0008e20008000100 */
[----:B------:R4:W1:Y:S01]  /*15e0*/  SYNCS.EXCH.64 URZ, [UR4+0x508], UR6 ;  /* 0x0005080604ff75b2 */ /* 0x0008620008000100 */
[----:B------:R4:W1:Y:S02]  /*15f0*/  SYNCS.EXCH.64 URZ, [UR4+0x518], UR6 ;  /* 0x0005180604ff75b2 */ /* 0x0008640008000100 */
[----:B----4-:R-:W-:Y:S01]  /*1600*/  NOP ;  /* 0x0000000000007918 */ /* 0x010fe20000000000 */
.L_x_15:
[----:B---3--:R-:W3:Y:S01]  /*1610*/  S2UR UR7, SR_CgaCtaId ;  /* 0x00000000000779c3 */ /* 0x008ee20000008800 */
[----:B------:R-:W-:Y:S01]  /*1620*/  VOTEU.ALL UP0, P1 ;  /* 0x0000000000ff7886 */ /* 0x000fe20000800000 */
[----:B--2---:R-:W-:Y:S01]  /*1630*/  UMOV UR4, 0x20 ;  /* 0x0000002000047882 */ /* 0x004fe20000000000 */
[----:B------:R-:W-:Y:S01]  /*1640*/  NOP ;  /* 0x0000000000007918 */ /* 0x000fe20000000000 */
[----:B------:R-:W-:Y:S01]  /*1650*/  LOP3.LUT R0, R69, 0x1f, RZ, 0xc0, !PT ;  /* 0x0000001f45007812 */ /* 0x000fe200078ec0ff */
[----:B------:R-:W-:Y:S01]  /*1660*/  UISETP.NE.AND UP4, UPT, UR13, URZ, UPT ;  /* 0x000000ff0d00728c */ /* 0x000fe2000bf85270 */
[----:B------:R-:W-:Y:S01]  /*1670*/  @!UP0 UMOV UR6, 0x400 ;  /* 0x0000040000068882 */ /* 0x000fe20000000000 */
[----:B------:R-:W-:-:S04]  /*1680*/  @!UP0 UIADD3 UR4, UPT, UPT, -UR4, 0x100000, URZ ;  /* 0x0010000004048890 */ /* 0x000fc8000fffe1ff */
[----:B------:R-:W-:Y:S02]  /*1690*/  @!UP0 USHF.L.U32 UR5, UR4, 0xb, URZ ;  /* 0x0000000b04058899 */ /* 0x000fe400080006ff */
[----:B------:R-:W-:Y:S02]  /*16a0*/  @!UP0 USHF.L.U32 UR4, UR4, 0x1, URZ ;  /* 0x0000000104048899 */ /* 0x000fe400080006ff */
[----:B---3--:R-:W-:Y:S01]  /*16b0*/  @!UP0 ULEA UR6, UR7, UR6, 0x18 ;  /* 0x0000000607068291 */ /* 0x008fe2000f8ec0ff */
[----:B------:R-:W2:Y:S01]  /*16c0*/  LDCU UR7, c[0x0][0x36c] ;  /* 0x00006d80ff0777ac */ /* 0x000ea20008000800 */
[----:B------:R-:W-:Y:S01]  /*16d0*/  VOTEU.ALL UP0, P1 ;  /* 0x0000000000ff7886 */ /* 0x000fe20000800000 */
[----:B------:R-:W3:Y:S09]  /*16e0*/  FENCE.VIEW.ASYNC.S ;  /* 0x00000000000073c6 */ /* 0x000ef20000000000 */
[----:B---3--:R3:W4:Y:S01]  /*16f0*/  @!UP0 SYNCS.EXCH.64 URZ, [UR6+0x520], UR4 ;  /* 0x0005200406ff85b2 */ /* 0x0087220008000100 */
[----:B--2---:R-:W-:-:S09]  /*1700*/  UISETP.EQ.U32.AND UP5, UPT, UR7, 0x1, UPT ;  /* 0x000000010700788c */ /* 0x004fd2000bfa2070 */
[----:B---3--:R-:W-:Y:S05]  /*1710*/  BRA.U !UP5, `(.L_x_16) ;  /* 0x000000010d087547 */ /* 0x008fea000b800000 */
[----:B-1--4-:R-:W-:Y:S01]  /*1720*/  UCGABAR_ARV ;  /* 0x00000000000079c7 */ /* 0x012fe20008000000 */
[----:B------:R-:W-:Y:S05]  /*1730*/  BRA `(.L_x_17) ;  /* 0x0000000000047947 */ /* 0x000fea0003800000 */
.L_x_16:
[----:B-1--4-:R-:W-:Y:S01]  /*1740*/  NOP ;  /* 0x0000000000007918 */ /* 0x012fe20000000000 */
.L_x_17:
[----:B------:R-:W1:Y:S01]  /*1750*/  S2UR UR19, SR_CTAID.X ;  /* 0x00000000001379c3 */ /* 0x000e620000002500 */
[----:B------:R-:W-:-:S05]  /*1760*/  CS2R.32 R3, SR_CgaSize ;  /* 0x0000000000037805 */ /* 0x000fca0000008a00 */
[----:B------:R-:W-:-:S05]  /*1770*/  IMAD R3, R3, -0xa0, RZ ;  /* 0xffffff6003037824 */ /* 0x000fca00078e02ff */
[----:B------:R-:W-:-:S14]  /*1780*/  R2UR UR5, R3 ;  /* 0x00000000030572ca */ /* 0x000fdc00000e0000 */
[----:B------:R-:W2:Y:S01]  /*1790*/  LDCU UR5, c[0x0][UR5+0x2b0] ;  /* 0x00005600050577ac */ /* 0x000ea20008000800 */
[----:B------:R-:W-:-:S05]  /*17a0*/  CS2R.32 R3, SR_CgaSize ;  /* 0x0000000000037805 */ /* 0x000fca0000008a00 */
[----:B------:R-:W-:-:S05]  /*17b0*/  IMAD R3, R3, -0xa0, RZ ;  /* 0xffffff6003037824 */ /* 0x000fca00078e02ff */
[----:B------:R-:W-:-:S14]  /*17c0*/  R2UR UR4, R3 ;  /* 0x00000000030472ca */ /* 0x000fdc00000e0000 */
[----:B------:R-:W3:Y:S01]  /*17d0*/  LDCU UR4, c[0x0][UR4+0x2b4] ;  /* 0x00005680040477ac */ /* 0x000ee20008000800 */
[----:B------:R-:W4:Y:S01]  /*17e0*/  S2UR UR7, SR_CTAID.Y ;  /* 0x00000000000779c3 */ /* 0x000f220000002600 */
[----:B------:R-:W3:Y:S01]  /*17f0*/  LDCU UR18, c[0x0][0xb24] ;  /* 0x00016480ff1277ac */ /* 0x000ee20008000800 */
[----:B------:R-:W-:-:S05]  /*1800*/  CS2R.32 R3, SR_CgaSize ;  /* 0x0000000000037805 */ /* 0x000fca0000008a00 */
[----:B------:R-:W-:-:S05]  /*1810*/  IMAD R3, R3, -0xa0, RZ ;  /* 0xffffff6003037824 */ /* 0x000fca00078e02ff */
[----:B------:R-:W-:-:S14]  /*1820*/  R2UR UR58, R3 ;  /* 0x00000000033a72ca */ /* 0x000fdc00000e0000 */
[----:B------:R-:W3:Y:S01]  /*1830*/  LDCU UR58, c[0x0][UR58+0x2a0] ;  /* 0x000054003a3a77ac */ /* 0x000ee20008000800 */
[----:B------:R-:W3:Y:S01]  /*1840*/  S2UR UR8, SR_CgaCtaId ;  /* 0x00000000000879c3 */ /* 0x000ee20000008800 */
[----:B------:R-:W-:-:S05]  /*1850*/  CS2R.32 R3, SR_CgaSize ;  /* 0x0000000000037805 */ /* 0x000fca0000008a00 */
[----:B------:R-:W-:-:S05]  /*1860*/  IMAD R3, R3, -0xa0, RZ ;  /* 0xffffff6003037824 */ /* 0x000fca00078e02ff */
[----:B------:R-:W-:-:S14]  /*1870*/  R2UR UR55, R3 ;  /* 0x00000000033772ca */ /* 0x000fdc00000e0000 */
[----:B------:R-:W3:Y:S01]  /*1880*/  LDCU UR55, c[0x0][UR55+0x2a4] ;  /* 0x00005480373777ac */ /* 0x000ee20008000800 */
[----:B------:R-:W-:Y:S01]  /*1890*/  UISETP.GT.U32.AND UP0, UPT, UR27, 0xffff, UPT ;  /* 0x0000ffff1b00788c */ /* 0x000fe2000bf04070 */
[----:B------:R-:W-:Y:S01]  /*18a0*/  UMOV UR30, 0x5 ;  /* 0x00000005001e7882 */ /* 0x000fe20000000000 */
[----:B-1----:R-:W-:Y:S01]  /*18b0*/  I2FP.F32.U32 R3, UR19 ;  /* 0x0000001300037c45 */ /* 0x002fe20008201000 */
[----:B------:R-:W1:Y:S01]  /*18c0*/  S2UR UR36, SR_CTAID.Z ;  /* 0x00000000002479c3 */ /* 0x000e620000002700 */
[----:B------:R-:W1:Y:S03]  /*18d0*/  LDCU UR40, c[0x0][0xb24] ;  /* 0x00016480ff2877ac */ /* 0x000e660008000800 */
[----:B--2---:R-:W-:Y:S01]  /*18e0*/  FMUL R3, R3, UR5 ;  /* 0x0000000503037c20 */ /* 0x004fe20008400000 */
[----:B------:R-:W-:Y:S01]  /*18f0*/  USEL UR5, UR27, 0xffff, !UP0 ;  /* 0x0000ffff1b057887 */ /* 0x000fe2000c000000 */
[----:B----4-:R-:W-:Y:S01]  /*1900*/  I2FP.F32.U32 R2, UR7 ;  /* 0x0000000700027c45 */ /* 0x010fe20008201000 */
[----:B------:R-:W2:Y:S03]  /*1910*/  LDCU UR26, c[0x0][0xb30] ;  /* 0x00016600ff1a77ac */ /* 0x000ea60008000800 */
[----:B------:R-:W4:Y:S01]  /*1920*/  F2I.U32.TRUNC.NTZ R3, R3 ;  /* 0x0000000300037305 */ /* 0x000f22000020f000 */
[----:B---3--:R-:W-:Y:S01]  /*1930*/  FMUL R2, R2, UR4 ;  /* 0x0000000402027c20 */ /* 0x008fe20008400000 */
[----:B------:R-:W-:-:S02]  /*1940*/  ULOP3.LUT UR24, UR5, 0xffff, URZ, 0xc0, !UPT ;  /* 0x0000ffff05187892 */ /* 0x000fc4000f8ec0ff */
[----:B------:R-:W-:Y:S02]  /*1950*/  USHF.L.U32 UR28, UR8, 0x9, URZ ;  /* 0x00000009081c7899 */ /* 0x000fe400080006ff */
[----:B------:R-:W-:Y:S02]  /*1960*/  UISETP.GE.AND UP2, UPT, UR18, 0x1, UPT ;  /* 0x000000011200788c */ /* 0x000fe4000bf46270 */
[----:B------:R-:W3:Y:S01]  /*1970*/  F2I.U32.TRUNC.NTZ R2, R2 ;  /* 0x0000000200027305 */ /* 0x000ee2000020f000 */
[----:B------:R-:W-:Y:S01]  /*1980*/  UMOV UR45, UR7 ;  /* 0x00000007002d7c82 */ /* 0x000fe20008000000 */
[----:B------:R-:W-:Y:S01]  /*1990*/  UMOV UR46, UR19 ;  /* 0x00000013002e7c82 */ /* 0x000fe20008000000 */
[----:B----4-:R-:W-:Y:S02]  /*19a0*/  R2UR UR4, R3 ;  /* 0x00000000030472ca */ /* 0x010fe400000e0000 */
[----:B------:R-:W-:Y:S02]  /*19b0*/  PRMT R3, RZ, 0x7610, R3 ;  /* 0x00007610ff037816 */ /* 0x000fe40000000003 */
[----:B---3--:R-:W-:-:S02]  /*19c0*/  R2UR UR6, R2 ;  /* 0x00000000020672ca */ /* 0x008fc400000e0000 */
[----:B------:R-:W-:-:S07]  /*19d0*/  PRMT R2, RZ, 0x7610, R2 ;  /* 0x00007610ff027816 */ /* 0x000fce0000000002 */
[----:B------:R-:W-:-:S04]  /*19e0*/  UIADD3 UR5, UPT, UPT, -UR4, URZ, URZ ;  /* 0x000000ff04057290 */ /* 0x000fc8000fffe1ff */
[----:B------:R-:W-:Y:S02]  /*19f0*/  UIMAD UR58, UR58, UR5, UR19 ;  /* 0x000000053a3a72a4 */ /* 0x000fe4000f8e0213 */
[----:B------:R-:W-:-:S04]  /*1a00*/  UIADD3 UR4, UPT, UPT, -UR6, URZ, URZ ;  /* 0x000000ff06047290 */ /* 0x000fc8000fffe1ff */
[----:B------:R-:W-:Y:S01]  /*1a10*/  UIMAD UR55, UR55, UR4, UR7 ;  /* 0x00000004373772a4 */ /* 0x000fe2000f8e0207 */
[----:B-12---:R-:W-:Y:S11]  /*1a20*/  BRA.U UP4, `(.L_x_18) ;  /* 0x00000001043c7547 */ /* 0x006ff6000b800000 */
[----:B------:R-:W-:Y:S02]  /*1a30*/  UISETP.GT.U32.AND UP0, UPT, UR58, 0x1, UPT ;  /* 0x000000013a00788c */ /* 0x000fe4000bf04070 */
[----:B------:R-:W-:Y:S02]  /*1a40*/  ULOP3.LUT UR4, UR58, 0xfffffffe, URZ, 0xc0, !UPT ;  /* 0xfffffffe3a047892 */ /* 0x000fe4000f8ec0ff */
[----:B------:R-:W-:Y:S02]  /*1a50*/  UISETP.NE.AND UP1, UPT, UR55, URZ, UP0 ;  /* 0x000000ff3700728c */ /* 0x000fe40008725270 */
[----:B------:R-:W-:Y:S02]  /*1a60*/  UISETP.NE.AND UP0, UPT, UR55, 0x1, UP0 ;  /* 0x000000013700788c */ /* 0x000fe40008705270 */
[----:B------:R-:W-:Y:S02]  /*1a70*/  USEL UR7, URZ, 0x1, UP1 ;  /* 0x00000001ff077887 */ /* 0x000fe40008800000 */
[----:B------:R-:W-:-:S02]  /*1a80*/  USEL UR6, URZ, 0x4, UP0 ;  /* 0x00000004ff067887 */ /* 0x000fc40008000000 */
[----:B------:R-:W-:Y:S02]  /*1a90*/  USEL UR5, URZ, 0x2, UP1 ;  /* 0x00000002ff057887 */ /* 0x000fe40008800000 */
[----:B------:R-:W-:Y:S02]  /*1aa0*/  ULEA UR4, UR55, UR4, 0x1 ;  /* 0x0000000437047291 */ /* 0x000fe4000f8e08ff */
[----:B------:R-:W-:Y:S02]  /*1ab0*/  USEL UR8, URZ, 0x8, UP0 ;  /* 0x00000008ff087887 */ /* 0x000fe40008000000 */
[----:B------:R-:W-:-:S03]  /*1ac0*/  UIADD3 UR5, UPT, UPT, UR5, UR6, UR7 ;  /* 0x0000000605057290 */ /* 0x000fc6000fffe007 */
[----:B------:R-:W-:Y:S01]  /*1ad0*/  UMOV UR6, 0x3 ;  /* 0x0000000300067882 */ /* 0x000fe20000000000 */
[----:B------:R-:W-:Y:S02]  /*1ae0*/  UIADD3 UR5, UPT, UPT, UR5, UR8, URZ ;  /* 0x0000000805057290 */ /* 0x000fe4000fffe0ff */
[----:B------:R-:W-:-:S04]  /*1af0*/  USHF.L.U32 UR4, UR6, UR4, URZ ;  /* 0x0000000406047299 */ /* 0x000fc800080006ff */
[----:B------:R-:W-:Y:S02]  /*1b00*/  MOV R3, UR5 ;  /* 0x0000000500037c02 */ /* 0x000fe40008000f00 */
[----:B------:R-:W-:Y:S02]  /*1b10*/  MOV R2, UR4 ;  /* 0x0000000400027c02 */ /* 0x000fe40008000f00 */
.L_x_18:
[----:B------:R-:W-:Y:S05]  /*1b20*/  BRA.U !UP2, `(.L_x_19) ;  /* 0x000000010ad07547 */ /* 0x000fea000b800000 */
[----:B------:R-:W1:Y:S01]  /*1b30*/  LDCU.128 UR20, c[0x0][0xb10] ;  /* 0x00016200ff1477ac */ /* 0x000e620008000c00 */
[----:B------:R-:W2:Y:S01]  /*1b40*/  LDCU UR12, c[0x0][0x370] ;  /* 0x00006e00ff0c77ac */ /* 0x000ea20008000800 */
[----:B------:R-:W3:Y:S01]  /*1b50*/  LDCU UR5, c[0x0][0x374] ;  /* 0x00006e80ff0577ac */ /* 0x000ee20008000800 */
[----:B------:R-:W4:Y:S01]  /*1b60*/  LDCU UR25, c[0x0][0xb0c] ;  /* 0x00016180ff1977ac */ /* 0x000f220008000800 */
[----:B------:R-:W4:Y:S01]  /*1b70*/  LDCU UR4, c[0x0][0xb20] ;  /* 0x00016400ff0477ac */ /* 0x000f220008000800 */
[----:B------:R-:W4:Y:S01]  /*1b80*/  LDCU.64 UR16, c[0x0][0xb28] ;  /* 0x00016500ff1077ac */ /* 0x000f220008000a00 */
[----:B-1----:R-:W-:Y:S02]  /*1b90*/  UISETP.NE.AND UP0, UPT, UR22, 0x1, UPT ;  /* 0x000000011600788c */ /* 0x002fe4000bf05270 */
[----:B---3--:R-:W-:Y:S02]  /*1ba0*/  UIMAD.WIDE.U32 UR6, UR5, UR23, URZ ;  /* 0x00000017050672a5 */ /* 0x008fe4000f8e00ff */
[----:B--2---:R-:W-:-:S02]  /*1bb0*/  UIMAD.WIDE.U32 UR8, UR12, UR20, URZ ;  /* 0x000000140c0872a5 */ /* 0x004fc4000f8e00ff */
[----:B----4-:R-:W-:Y:S02]  /*1bc0*/  UISETP.NE.AND UP1, UPT, UR25, 0x1, UPT ;  /* 0x000000011900788c */ /* 0x010fe4000bf25270 */
[----:B------:R-:W-:Y:S01]  /*1bd0*/  UISETP.NE.AND UP2, UPT, UR18, 0x1, UPT ;  /* 0x000000011200788c */ /* 0x000fe2000bf45270 */
[----:B------:R-:W-:Y:S02]  /*1be0*/  UMOV UR6, UR7 ;  /* 0x0000000700067c82 */ /* 0x000fe40008000000 */
[----:B------:R-:W-:Y:S01]  /*1bf0*/  UMOV UR8, UR9 ;  /* 0x0000000900087c82 */ /* 0x000fe20008000000 */
[----:B------:R-:W-:Y:S02]  /*1c00*/  @UP0 USHF.R.U32.HI UR5, URZ, UR4, UR6 ;  /* 0x00000004ff050299 */ /* 0x000fe40008011606 */
[----:B------:R-:W-:Y:S02]  /*1c10*/  UIMAD.WIDE.U32 UR14, UR45, UR23, URZ ;  /* 0x000000172d0e72a5 */ /* 0x000fe4000f8e00ff */
[----:B------:R-:W-:-:S02]  /*1c20*/  UIMAD.WIDE.U32 UR6, UR5, UR16, URZ ;  /* 0x00000010050672a5 */ /* 0x000fc4000f8e00ff */
[----:B------:R-:W-:Y:S02]  /*1c30*/  @UP1 USHF.R.U32.HI UR12, URZ, UR21, UR8 ;  /* 0x00000015ff0c1299 */ /* 0x000fe40008011608 */
[----:B------:R-:W-:Y:S02]  /*1c40*/  UIMAD.WIDE.U32 UR10, UR19, UR20, URZ ;  /* 0x00000014130a72a5 */ /* 0x000fe4000f8e00ff */
[----:B------:R-:W-:Y:S01]  /*1c50*/  UIMAD.WIDE.U32 UR8, UR12, UR16, URZ ;  /* 0x000000100c0872a5 */ /* 0x000fe2000f8e00ff */
[----:B------:R-:W-:Y:S01]  /*1c60*/  UMOV UR14, UR15 ;  /* 0x0000000f000e7c82 */ /* 0x000fe20008000000 */
[----:B------:R-:W-:Y:S01]  /*1c70*/  UMOV UR6, UR7 ;  /* 0x0000000700067c82 */ /* 0x000fe20008000000 */
[----:B------:R-:W-:Y:S02]  /*1c80*/  USHF.R.U32.HI UR14, URZ, UR4, UR14 ;  /* 0x00000004ff0e7299 */ /* 0x000fe4000801160e */
[----:B------:R-:W-:Y:S01]  /*1c90*/  @UP2 USHF.R.U32.HI UR5, URZ, UR17, UR6 ;  /* 0x00000011ff052299 */ /* 0x000fe20008011606 */
[----:B------:R-:W-:-:S02]  /*1ca0*/  UMOV UR10, UR11 ;  /* 0x0000000b000a7c82 */ /* 0x000fc40008000000 */
[----:B------:R-:W-:Y:S01]  /*1cb0*/  UMOV UR6, UR9 ;  /* 0x0000000900067c82 */ /* 0x000fe20008000000 */
[----:B------:R-:W-:Y:S02]  /*1cc0*/  USHF.R.U32.HI UR10, URZ, UR21, UR10 ;  /* 0x00000015ff0a7299 */ /* 0x000fe4000801160a */
[----:B------:R-:W-:Y:S02]  /*1cd0*/  @UP2 USHF.R.U32.HI UR12, URZ, UR17, UR6 ;  /* 0x00000011ff0c2299 */ /* 0x000fe40008011606 */
[----:B------:R-:W-:Y:S02]  /*1ce0*/  USEL UR4, UR45, UR14, !UP0 ;  /* 0x0000000e2d047287 */ /* 0x000fe4000c000000 */
[----:B------:R-:W-:Y:S02]  /*1cf0*/  UIMAD UR6, UR5, UR18, URZ ;  /* 0x00000012050672a4 */ /* 0x000fe4000f8e02ff */
[----:B------:R-:W-:Y:S02]  /*1d00*/  USEL UR5, UR19, UR10, !UP1 ;  /* 0x0000000a13057287 */ /* 0x000fe4000c800000 */
[----:B------:R-:W-:-:S02]  /*1d10*/  UIMAD UR8, UR12, UR18, URZ ;  /* 0x000000120c0872a4 */ /* 0x000fc4000f8e02ff */
[----:B------:R-:W-:Y:S02]  /*1d20*/  UISETP.GE.AND UP0, UPT, UR4, UR6, UPT ;  /* 0x000000060400728c */ /* 0x000fe4000bf06270 */
[----:B------:R-:W-:Y:S02]  /*1d30*/  UIMAD.WIDE.U32 UR6, UR4, UR16, URZ ;  /* 0x00000010040672a5 */ /* 0x000fe4000f8e00ff */
[----:B------:R-:W-:Y:S02]  /*1d40*/  UISETP.GE.OR UP0, UPT, UR5, UR8, UP0 ;  /* 0x000000080500728c */ /* 0x000fe40008706670 */
[----:B------:R-:W-:Y:S02]  /*1d50*/  UIMAD.WIDE.U32 UR8, UR5, UR16, URZ ;  /* 0x00000010050872a5 */ /* 0x000fe4000f8e00ff */
[----:B------:R-:W-:Y:S02]  /*1d60*/  USHF.R.U32.HI UR7, URZ, UR17, UR7 ;  /* 0x00000011ff077299 */ /* 0x000fe40008011607 */
[----:B------:R-:W-:-:S02]  /*1d70*/  UIADD3 UR10, UPT, UPT, -UR4, URZ, URZ ;  /* 0x000000ff040a7290 */ /* 0x000fc4000fffe1ff */
[----:B------:R-:W-:Y:S02]  /*1d80*/  USEL UR7, UR4, UR7, !UP2 ;  /* 0x0000000704077287 */ /* 0x000fe4000d000000 */
[----:B------:R-:W-:Y:S01]  /*1d90*/  UIADD3 UR46, UPT, UPT, -UR5, URZ, URZ ;  /* 0x000000ff052e7290 */ /* 0x000fe2000fffe1ff */
[----:B------:R-:W-:Y:S01]  /*1da0*/  @!UP0 UMOV UR6, UR9 ;  /* 0x0000000900068c82 */ /* 0x000fe20008000000 */
[----:B------:R-:W-:Y:S02]  /*1db0*/  UIADD3 UR8, UPT, UPT, -UR7, URZ, URZ ;  /* 0x000000ff07087290 */ /* 0x000fe4000fffe1ff */
[----:B------:R-:W-:Y:S02]  /*1dc0*/  @!UP0 USHF.R.U32.HI UR6, URZ, UR17, UR6 ;  /* 0x00000011ff068299 */ /* 0x000fe40008011606 */
[----:B------:R-:W-:Y:S02]  /*1dd0*/  UIMAD UR8, UR18, UR8, UR4 ;  /* 0x00000008120872a4 */ /* 0x000fe4000f8e0204 */
[----:B------:R-:W-:-:S02]  /*1de0*/  @!UP0 USEL UR6, UR5, UR6, !UP2 ;  /* 0x0000000605068287 */ /* 0x000fc4000d000000 */
[----:B------:R-:W-:Y:S02]  /*1df0*/  UIMAD UR45, UR22, UR10, UR45 ;  /* 0x0000000a162d72a4 */ /* 0x000fe4000f8e022d */
[----:B------:R-:W-:Y:S02]  /*1e00*/  @!UP0 UIADD3 UR7, UPT, UPT, UR7, -UR6, URZ ;  /* 0x8000000607078290 */ /* 0x000fe4000fffe0ff */
[----:B------:R-:W-:Y:S02]  /*1e10*/  @!UP0 UIMAD UR6, UR8, UR12, UR6 ;  /* 0x0000000c080682a4 */ /* 0x000fe4000f8e0206 */
[----:B------:R-:W-:Y:S02]  /*1e20*/  @!UP0 UIMAD UR4, UR7, UR18, UR5 ;  /* 0x00000012070482a4 */ /* 0x000fe4000f8e0205 */
[----:B------:R-:W-:Y:S02]  /*1e30*/  UIMAD UR46, UR25, UR46, UR19 ;  /* 0x0000002e192e72a4 */ /* 0x000fe4000f8e0213 */
[----:B------:R-:W-:Y:S01]  /*1e40*/  UIMAD UR45, UR4, UR22, UR45 ;  /* 0x00000016042d72a4 */ /* 0x000fe2000f8e022d */
[----:B------:R-:W-:-:S02]  /*1e50*/  @!UP0 UMOV UR5, UR6 ;  /* 0x0000000600058c82 */ /* 0x000fc40008000000 */
[----:B------:R-:W-:-:S12]  /*1e60*/  UIMAD UR46, UR5, UR25, UR46 ;  /* 0x00000019052e72a4 */ /* 0x000fd8000f8e022e */
.L_x_19:
[----:B------:R-:W-:Y:S02]  /*1e70*/  UISETP.NE.AND UP1, UPT, UR26, 0x1, UPT ;  /* 0x000000011a00788c */ /* 0x000fe4000bf25270 */
[----:B------:R-:W-:Y:S02]  /*1e80*/  UISETP.NE.AND UP0, UPT, UR13, 0x2, UPT ;  /* 0x000000020d00788c */ /* 0x000fe4000bf05270 */
[----:B------:R-:W-:Y:S02]  /*1e90*/  ULOP3.LUT UR28, UR28, 0x400, URZ, 0xc0, !UPT ;  /* 0x000004001c1c7892 */ /* 0x000fe4000f8ec0ff */
[----:B------:R-:W-:-:S03]  /*1ea0*/  USHF.L.U32 UR24, UR30, UR24, URZ ;  /* 0x000000181e187299 */ /* 0x000fc600080006ff */
[----:B------:R-:W-:Y:S09]  /*1eb0*/  BRA.U UP1, `(.L_x_20) ;  /* 0x0000000101447547 */ /* 0x000ff2000b800000 */
[----:B------:R-:W1:Y:S01]  /*1ec0*/  LDCU.128 UR8, c[0x0][0xb10] ;  /* 0x00016200ff0877ac */ /* 0x000e620008000c00 */
[----:B------:R-:W2:Y:S01]  /*1ed0*/  LDCU UR12, c[0x0][0xb0c] ;  /* 0x00016180ff0c77ac */ /* 0x000ea20008000800 */
[----:B------:R-:W3:Y:S01]  /*1ee0*/  LDCU UR14, c[0x0][0xb20] ;  /* 0x00016400ff0e77ac */ /* 0x000ee20008000800 */
[----:B-1----:R-:W-:Y:S02]  /*1ef0*/  UIMAD.WIDE.U32 UR6, UR46, UR8, URZ ;  /* 0x000000082e0672a5 */ /* 0x002fe4000f8e00ff */
[----:B------:R-:W-:Y:S02]  /*1f00*/  UIMAD.WIDE.U32 UR4, UR45, UR11, URZ ;  /* 0x0000000b2d0472a5 */ /* 0x000fe4000f8e00ff */
[----:B--2---:R-:W-:Y:S02]  /*1f10*/  UISETP.NE.AND UP2, UPT, UR12, 0x1, UPT ;  /* 0x000000010c00788c */ /* 0x004fe4000bf45270 */
[----:B------:R-:W-:Y:S01]  /*1f20*/  UISETP.NE.AND UP1, UPT, UR10, 0x1, UPT ;  /* 0x000000010a00788c */ /* 0x000fe2000bf25270 */
[----:B------:R-:W-:-:S02]  /*1f30*/  UMOV UR6, UR7 ;  /* 0x0000000700067c82 */ /* 0x000fc40008000000 */
[----:B------:R-:W-:Y:S01]  /*1f40*/  UMOV UR4, UR5 ;  /* 0x0000000500047c82 */ /* 0x000fe20008000000 */
[----:B------:R-:W-:Y:S02]  /*1f50*/  USHF.R.U32.HI UR6, URZ, UR9, UR6 ;  /* 0x00000009ff067299 */ /* 0x000fe40008011606 */
[----:B---3--:R-:W-:Y:S02]  /*1f60*/  USHF.R.U32.HI UR4, URZ, UR14, UR4 ;  /* 0x0000000eff047299 */ /* 0x008fe40008011604 */
[----:B------:R-:W-:Y:S02]  /*1f70*/  USEL UR5, UR46, UR6, !UP2 ;  /* 0x000000062e057287 */ /* 0x000fe4000d000000 */
[----:B------:R-:W-:-:S04]  /*1f80*/  USEL UR4, UR45, UR4, !UP1 ;  /* 0x000000042d047287 */ /* 0x000fc8000c800000 */
[----:B------:R-:W-:Y:S02]  /*1f90*/  UIADD3 UR6, UPT, UPT, -UR4, UR5, URZ ;  /* 0x0000000504067290 */ /* 0x000fe4000fffe1ff */
[----:B------:R-:W-:Y:S02]  /*1fa0*/  UIADD3 UR4, UPT, UPT, UR4, -UR5, URZ ;  /* 0x8000000504047290 */ /* 0x000fe4000fffe0ff */
[----:B------:R-:W-:Y:S02]  /*1fb0*/  UIMAD UR45, UR6, UR10, UR45 ;  /* 0x0000000a062d72a4 */ /* 0x000fe4000f8e022d */
[----:B------:R-:W-:-:S12]  /*1fc0*/  UIMAD UR46, UR4, UR12, UR46 ;  /* 0x0000000c042e72a4 */ /* 0x000fd8000f8e022e */
.L_x_20:
[----:B------:R-:W-:Y:S05]  /*1fd0*/  BRA.U !UP5, `(.L_x_21) ;  /* 0x000000010d0c7547 */ /* 0x000fea000b800000 */
[----:B------:R-:W-:Y:S01]  /*1fe0*/  UCGABAR_WAIT ;  /* 0x0000000000007dc7 */ /* 0x000fe20008000000 */
[----:B------:R-:W-:Y:S01]  /*1ff0*/  CCTL.IVALL ;  /* 0x00000000ff00798f */ /* 0x000fe20002000000 */
[----:B------:R-:W-:Y:S05]  /*2000*/  BRA `(.L_x_22) ;  /* 0x0000000000047947 */ /* 0x000fea0003800000 */
.L_x_21:
[----:B------:R-:W-:Y:S06]  /*2010*/  BAR.SYNC.DEFER_BLOCKING 0x0 ;  /* 0x0000000000007b1d */ /* 0x000fec0000010000 */
.L_x_22:
[----:B------:R-:W-:Y:S05]  /*2020*/  BRA.U UP0, `(.L_x_23) ;  /* 0x0000003900707547 */ /* 0x000fea000b800000 */
[----:B------:R-:W1:Y:S01]  /*2030*/  LDCU UR6, c[0x0][0x38c] ;  /* 0x00007180ff0677ac */ /* 0x000e620008000800 */
[----:B------:R-:W2:Y:S01]  /*2040*/  S2UR UR8, SR_CgaCtaId ;  /* 0x00000000000879c3 */ /* 0x000ea20000008800 */
[----:B------:R-:W-:Y:S01]  /*2050*/  PLOP3.LUT P1, PT, PT, PT, UP3, 0x80, 0x8 ;  /* 0x000000000008781c */ /* 0x000fe20003f2f038 */
[----:B------:R-:W-:Y:S01]  /*2060*/  IMAD.MOV.U32 R12, RZ, RZ, 0x1 ;  /* 0x00000001ff0c7424 */ /* 0x000fe200078e00ff */
[----:B------:R-:W-:Y:S01]  /*2070*/  USHF.L.U32 UR47, UR19, 0x6, URZ ;  /* 0x00000006132f7899 */ /* 0x000fe200080006ff */
[----:B------:R-:W-:Y:S01]  /*2080*/  ISETP.NE.AND P2, PT, R0, RZ, P3 ;  /* 0x000000ff0000720c */ /* 0x000fe20001f45270 */
[----:B------:R-:W-:Y:S01]  /*2090*/  UMOV UR7, 0x400 ;  /* 0x0000040000077882 */ /* 0x000fe20000000000 */
[----:B------:R-:W-:Y:S01]  /*20a0*/  UISETP.NE.AND UP1, UPT, UR13, URZ, UPT ;  /* 0x000000ff0d00728c */ /* 0x000fe2000bf25270 */
[----:B------:R-:W-:Y:S01]  /*20b0*/  PLOP3.LUT P1, PT, P1, PT, PT, 0x8, 0x80 ;  /* 0x000000000080781c */ /* 0x000fe20000f2e170 */
[----:B------:R-:W-:Y:S01]  /*20c0*/  USHF.L.U32 UR44, UR19, 0x5, URZ ;  /* 0x00000005132c7899 */ /* 0x000fe200080006ff */
[----:B------:R-:W-:Y:S01]  /*20d0*/  CS2R R10, SRZ ;  /* 0x00000000000a7805 */ /* 0x000fe2000001ff00 */
[----:B------:R-:W-:Y:S01]  /*20e0*/  ULOP3.LUT UR47, UR47, 0x40, URZ, 0xc0, !UPT ;  /* 0x000000402f2f7892 */ /* 0x000fe2000f8ec0ff */
[----:B------:R-:W-:Y:S01]  /*20f0*/  IMAD.MOV.U32 R9, RZ, RZ, RZ ;  /* 0x000000ffff097224 */ /* 0x000fe200078e00ff */
[----:B------:R-:W3:Y:S01]  /*2100*/  LDCU UR39, c[0x0][0x370] ;  /* 0x00006e00ff2777ac */ /* 0x000ee20008000800 */
[----:B------:R-:W-:Y:S01]  /*2110*/  IMAD.MOV.U32 R8, RZ, RZ, 0x1 ;  /* 0x00000001ff087424 */ /* 0x000fe200078e00ff */
[----:B------:R-:W4:Y:S01]  /*2120*/  LDCU.64 UR26, c[0x0][0x348] ;  /* 0x00006900ff1a77ac */ /* 0x000f220008000a00 */
[----:B-1----:R-:W-:-:S02]  /*2130*/  UIADD3 UR5, UPT, UPT, UR6, 0x1f, URZ ;  /* 0x0000001f06057890 */ /* 0x002fc4000fffe0ff */
[----:B------:R-:W-:Y:S02]  /*2140*/  UIADD3 UR49, UPT, UPT, UR6, 0x3e, URZ ;  /* 0x0000003e06317890 */ /* 0x000fe4000fffe0ff */
[----:B------:R-:W-:Y:S02]  /*2150*/  USHF.R.S32.HI UR4, URZ, 0x1f, UR5 ;  /* 0x0000001fff047899 */ /* 0x000fe40008011405 */
[----:B--2---:R-:W-:Y:S02]  /*2160*/  ULEA UR13, UR8, UR7, 0x18 ;  /* 0x00000007080d7291 */ /* 0x004fe4000f8ec0ff */
[----:B------:R-:W-:Y:S02]  /*2170*/  ULEA.HI UR4, UR4, UR5, URZ, 0x5 ;  /* 0x0000000504047291 */ /* 0x000fe4000f8f28ff */
[----:B------:R-:W-:Y:S02]  /*2180*/  UIADD3 UR5, UPT, UPT, UR6, -0x1, URZ ;  /* 0xffffffff06057890 */ /* 0x000fe4000fffe0ff */
[----:B------:R-:W-:-:S02]  /*2190*/  USHF.R.S32.HI UR42, URZ, 0x5, UR4 ;  /* 0x00000005ff2a7899 */ /* 0x000fc40008011404 */
[----:B------:R-:W-:Y:S02]  /*21a0*/  UISETP.GE.U32.AND UP2, UPT, UR5, -0x3f, UPT ;  /* 0xffffffc10500788c */ /* 0x000fe4000bf46070 */
[----:B------:R-:W-:Y:S01]  /*21b0*/  UISETP.LT.U32.AND UP0, UPT, UR42, 0x48, UPT ;  /* 0x000000482a00788c */ /* 0x000fe2000bf01070 */
[----:B------:R-:W1:Y:S03]  /*21c0*/  LDCU UR38, c[0x0][0x374] ;  /* 0x00006e80ff2677ac */ /* 0x000e660008000800 */
[----:B------:R-:W-:Y:S02]  /*21d0*/  USEL UR41, UR42, 0x48, UP0 ;  /* 0x000000482a297887 */ /* 0x000fe40008000000 */
[----:B------:R-:W-:Y:S02]  /*21e0*/  ULOP3.LUT UR44, UR44, 0x20, URZ, 0xc0, !UPT ;  /* 0x000000202c2c7892 */ /* 0x000fe4000f8ec0ff */
[----:B------:R-:W-:-:S02]  /*21f0*/  UIADD3 UR4, UPT, UPT, UR41, -0x1, URZ ;  /* 0xffffffff29047890 */ /* 0x000fc4000fffe0ff */
[----:B------:R-:W-:Y:S02]  /*2200*/  @UP2 UIADD3 UR4, UPT, UPT, UR41, URZ, URZ ;  /* 0x000000ff29042290 */ /* 0x000fe4000fffe0ff */
[----:B------:R-:W-:Y:S02]  /*2210*/  USEL UR21, UR34, 0x2, UP1 ;  /* 0x0000000222157887 */ /* 0x000fe40008800000 */
[----:B------:R-:W-:Y:S02]  /*2220*/  UIADD3 UR30, UPT, UPT, UR13, 0x2800, UR28 ;  /* 0x000028000d1e7890 */ /* 0x000fe4000fffe01c */
[----:B------:R-:W-:Y:S02]  /*2230*/  ULEA.HI UR47, UR28, UR47, URZ, 0x1b ;  /* 0x0000002f1c2f7291 */ /* 0x000fe4000f8fd8ff */
[----:B------:R-:W-:Y:S02]  /*2240*/  UIADD3 UR48, UPT, UPT, UR42, -UR41, URZ ;  /* 0x800000292a307290 */ /* 0x000fe4000fffe0ff */
[----:B------:R-:W-:-:S02]  /*2250*/  UIADD3 UR29, UPT, UPT, UR4, 0x1, URZ ;  /* 0x00000001041d7890 */ /* 0x000fc4000fffe0ff */
[----:B------:R-:W-:Y:S01]  /*2260*/  UIADD3 UR43, UPT, UPT, -UR4, URZ, URZ ;  /* 0x000000ff042b7290 */ /* 0x000fe2000fffe1ff */
[----:B-1-34-:R-:W-:-:S11]  /*2270*/  UMOV UR6, URZ ;  /* 0x000000ff00067c82 */ /* 0x01afd60008000000 */
.L_x_43:
[----:B------:R-:W1:Y:S02]  /*2280*/  S2UR UR4, SR_CgaCtaId ;  /* 0x00000000000479c3 */ /* 0x000e640000008800 */
[----:B-1----:R-:W-:-:S09]  /*2290*/  UISETP.NE.AND UP0, UPT, UR4, URZ, UPT ;  /* 0x000000ff0400728c */ /* 0x002fd2000bf05270 */
[----:B------:R-:W-:Y:S05]  /*22a0*/  BRA.U UP0, `(.L_x_24) ;  /* 0x0000000100287547 */ /* 0x000fea000b800000 */
[----:B------:R-:W-:Y:S02]  /*22b0*/  LEA R0, R9, UR13, 0x3 ;  /* 0x0000000d09007c11 */ /* 0x000fe4000f8e18ff */
[----:B------:R-:W-:-:S04]  /*22c0*/  SHF.L.U32 R2, R8, 0x1f, RZ ;  /* 0x0000001f08027819 */ /* 0x000fc800000006ff */
[----:B------:R-:W1:Y:S02]  /*22d0*/  SYNCS.PHASECHK.TRANS64.TRYWAIT P0, [R0+URZ+0x510], R2 ;  /* 0x00051002000075a7 */ /* 0x000e6400080011ff */
[----:B-1----:R-:W-:Y:S05]  /*22e0*/  @!P0 BRA `(.L_x_25) ;  /* 0x0000007800348947 */ /* 0x002fea0003800000 */
.L_x_182:
[----:B------:R-:W-:Y:S01]  /*22f0*/  VIADD R9, R9, 0x1 ;  /* 0x0000000109097836 */ /* 0x000fe20000000000 */
[----:B------:R1:W-:Y:S04]  /*2300*/  SYNCS.ARRIVE.TRANS64.A1T0 RZ, [R0+URZ+0x500], RZ ;  /* 0x000500ff00ff79a7 */ /* 0x0003e800081000ff */
[----:B------:R-:W-:-:S04]  /*2310*/  ISETP.NE.AND P0, PT, R9, 0x2, PT ;  /* 0x000000020900780c */ /* 0x000fc80003f05270 */
[----:B------:R-:W-:Y:S02]  /*2320*/  SEL R9, R9, RZ, P0 ;  /* 0x000000ff09097207 */ /* 0x000fe40000000000 */
[----:B-1----:R-:W-:-:S04]  /*2330*/  SEL R0, RZ, 0x1, P0 ;  /* 0x00000001ff007807 */ /* 0x002fc80000000000 */
[----:B------:R-:W-:-:S07]  /*2340*/  LOP3.LUT R8, R8, R0, RZ, 0x3c, !PT ;  /* 0x0000000008087212 */ /* 0x000fce00078e3cff */
.L_x_24:
[----:B------:R-:W-:Y:S01]  /*2350*/  ULEA UR4, UR6, UR13, 0x3 ;  /* 0x0000000d06047291 */ /* 0x000fe2000f8e18ff */
[----:B------:R-:W-:Y:S01]  /*2360*/  SHF.L.U32 R0, R12, 0x1f, RZ ;  /* 0x0000001f0c007819 */ /* 0x000fe200000006ff */
[----:B------:R-:W-:Y:S02]  /*2370*/  UISETP.GE.U32.AND UP0, UPT, UR49, 0x3f, UPT ;  /* 0x0000003f3100788c */ /* 0x000fe4000bf06070 */
[----:B------:R-:W-:Y:S01]  /*2380*/  ULEA UR11, UR45, UR44, 0x6 ;  /* 0x0000002c2d0b7291 */ /* 0x000fe2000f8e30ff */
[----:B------:R-:W-:-:S04]  /*2390*/  UMOV UR7, URZ ;  /* 0x000000ff00077c82 */ /* 0x000fc80008000000 */
[----:B------:R1:W2:Y:S01]  /*23a0*/  SYNCS.PHASECHK.TRANS64.TRYWAIT P0, [UR4+0x240], R0 ;  /* 0x00024000ff0075a7 */ /* 0x0002a20008001104 */
[----:B------:R-:W-:-:S04]  /*23b0*/  ULEA.HI UR4, UR46, UR46, URZ, 0x1 ;  /* 0x0000002e2e047291 */ /* 0x000fc8000f8f08ff */
[----:B------:R-:W-:-:S04]  /*23c0*/  USHF.L.U32 UR4, UR4, 0x6, URZ ;  /* 0x0000000604047899 */ /* 0x000fc800080006ff */
[----:B------:R-:W-:-:S04]  /*23d0*/  ULOP3.LUT UR35, UR4, 0xffffff80, URZ, 0xc0, !UPT ;  /* 0xffffff8004237892 */ /* 0x000fc8000f8ec0ff */
[----:B------:R-:W-:Y:S01]  /*23e0*/  UIADD3 UR35, UPT, UPT, UR47, UR35, URZ ;  /* 0x000000232f237290 */ /* 0x000fe2000fffe0ff */
[----:B------:R-:W-:Y:S11]  /*23f0*/  BRA.U !UP0, `(.L_x_26) ;  /* 0x0000000108c47547 */ /* 0x000ff6000b800000 */
[----:B------:R-:W-:Y:S01]  /*2400*/  UMOV UR16, UR43 ;  /* 0x0000002b00107c82 */ /* 0x000fe20008000000 */
[----:B------:R-:W-:Y:S01]  /*2410*/  UMOV UR4, UR6 ;  /* 0x0000000600047c82 */ /* 0x000fe20008000000 */
[----:B------:R-:W-:-:S05]  /*2420*/  UMOV UR34, URZ ;  /* 0x000000ff00227c82 */ /* 0x000fca0008000000 */
.L_x_32:
[----:B------:R-:W-:Y:S01]  /*2430*/  ULEA UR33, UR4, UR13, 0x3 ;  /* 0x0000000d04217291 */ /* 0x000fe2000f8e18ff */
[----:B------:R-:W-:Y:S01]  /*2440*/  @P3 MOV R2, 0x1800 ;  /* 0x0000180000023802 */ /* 0x000fe20000000f00 */
[----:B--234-:R-:W-:Y:S10]  /*2450*/  @P0 BRA `(.L_x_27) ;  /* 0x00000000000c0947 */ /* 0x01cff40003800000 */
[----:B------:R-:W-:-:S04]  /*2460*/  SHF.L.U32 R3, R12, 0x1f, RZ ;  /* 0x0000001f0c037819 */ /* 0x000fc800000006ff */
[----:B------:R-:W2:Y:S02]  /*2470*/  SYNCS.PHASECHK.TRANS64.TRYWAIT P0, [UR33+0x240], R3 ;  /* 0x00024003ff0075a7 */ /* 0x000ea40008001121 */
[----:B--2---:R-:W-:Y:S05]  /*2480*/  @!P0 BRA `(.L_x_28) ;  /* 0x0000007400e08947 */ /* 0x004fea0003800000 */
.L_x_27:
[----:B------:R2:W-:Y:S01]  /*2490*/  @P3 SYNCS.ARRIVE.TRANS64 RZ, [UR33], R2 ;  /* 0x00000002ffff39a7 */ /* 0x0005e20008000021 */
[----:B------:R-:W-:Y:S02]  /*24a0*/  ULOP3.LUT UR5, UR21, 0x2, URZ, 0xfc, !UPT ;  /* 0x0000000215057892 */ /* 0x000fe4000f8efcff */
[----:B------:R-:W-:Y:S02]  /*24b0*/  UIADD3 UR16, UPT, UPT, UR16, 0x1, URZ ;  /* 0x0000000110107890 */ /* 0x000fe4000fffe0ff */
[----:B------:R-:W-:Y:S02]  /*24c0*/  UISETP.NE.AND UP0, UPT, UR5, 0x2, UPT ;  /* 0x000000020500788c */ /* 0x000fe4000bf05270 */
[----:B------:R-:W-:-:S07]  /*24d0*/  UISETP.NE.AND UP2, UPT, UR16, 0x1, UPT ;  /* 0x000000011000788c */ /* 0x000fce000bf45270 */
[----:B------:R-:W-:Y:S05]  /*24e0*/  BRA.U UP0, `(.L_x_29) ;  /* 0x0000000100047547 */ /* 0x000fea000b800000 */
[----:B------:R-:W-:Y:S05]  /*24f0*/  BPT.TRAP 0x1 ;  /* 0x000000040000795c */ /* 0x000fea0000300000 */
.L_x_29:
[----:B------:R-:W-:Y:S04]  /*2500*/  BSSY.RECONVERGENT B0, `(.L_x_30) ;  /* 0x0000003000007945 */ /* 0x000fe80003800200 */
[----:B------:R-:W-:Y:S05]  /*2510*/  @!P2 BRA `(.L_x_31) ;  /* 0x000000000004a947 */ /* 0x000fea0003800000 */
[----:B------:R-:W-:Y:S05]  /*2520*/  BPT.TRAP 0x1 ;  /* 0x000000040000795c */ /* 0x000fea0000300000 */
.L_x_31:
[----:B------:R-:W-:Y:S05]  /*2530*/  BSYNC.RECONVERGENT B0 ;  /* 0x0000000000007941 */ /* 0x000fea0003800200 */
.L_x_30:
[----:B------:R-:W-:Y:S02]  /*2540*/  UIADD3 UR5, UPT, UPT, UR4, 0x1, URZ ;  /* 0x0000000104057890 */ /* 0x000fe4000fffe0ff */
[----:B------:R-:W-:Y:S02]  /*2550*/  ULEA UR32, UR4, UR28, 0xb ;  /* 0x0000001c04207291 */ /* 0x000fe4000f8e58ff */
[----:B------:R-:W-:Y:S02]  /*2560*/  UISETP.NE.AND UP0, UPT, UR5, 0x48, UPT ;  /* 0x000000480500788c */ /* 0x000fe4000bf05270 */
[----:B------:R-:W-:Y:S02]  /*2570*/  UIADD3 UR14, UP1, UPT, UR26, 0x80, URZ ;  /* 0x000000801a0e7890 */ /* 0x000fe4000ff3e0ff */
[----:B------:R-:W-:Y:S02]  /*2580*/  USEL UR7, URZ, 0x1, UP0 ;  /* 0x00000001ff077887 */ /* 0x000fe40008000000 */
[----:B------:R-:W-:-:S02]  /*2590*/  USEL UR6, UR5, URZ, UP0 ;  /* 0x000000ff05067287 */ /* 0x000fc40008000000 */
[----:B------:R-:W-:Y:S02]  /*25a0*/  ULEA UR8, UR4, UR13, 0xa ;  /* 0x0000000d04087291 */ /* 0x000fe4000f8e50ff */
[----:B------:R-:W-:Y:S01]  /*25b0*/  ULEA UR5, UR6, UR13, 0x3 ;  /* 0x0000000d06057291 */ /* 0x000fe2000f8e18ff */
[----:B------:R-:W-:Y:S01]  /*25c0*/  LOP3.LUT R12, R12, UR7, RZ, 0x3c, !PT ;  /* 0x000000070c0c7c12 */ /* 0x000fe2000f8e3cff */
[----:B------:R-:W-:Y:S02]  /*25d0*/  UIADD3 UR4, UP0, UPT, UR26, 0x180, URZ ;  /* 0x000001801a047890 */ /* 0x000fe4000ff1e0ff */
[----:B------:R-:W-:Y:S01]  /*25e0*/  ULOP3.LUT UR33, UR33, 0xfefffff8, URZ, 0xc0, !UPT ;  /* 0xfefffff821217892 */ /* 0x000fe2000f8ec0ff */
[----:B-1----:R-:W-:Y:S01]  /*25f0*/  SHF.L.U32 R0, R12, 0x1f, RZ ;  /* 0x0000001f0c007819 */ /* 0x002fe200000006ff */
[----:B------:R-:W-:Y:S02]  /*2600*/  UIADD3.X UR15, UPT, UPT, URZ, UR27, URZ, UP1, !UPT ;  /* 0x0000001bff0f7290 */ /* 0x000fe40008ffe4ff */
[----:B------:R-:W-:Y:S01]  /*2610*/  UIADD3 UR32, UPT, UPT, UR13, 0x2800, UR32 ;  /* 0x000028000d207890 */ /* 0x000fe2000fffe020 */
[----:B------:R3:W4:Y:S01]  /*2620*/  SYNCS.PHASECHK.TRANS64.TRYWAIT P0, [UR5+0x240], R0 ;  /* 0x00024000ff0075a7 */ /* 0x0007220008001105 */
[----:B------:R-:W-:-:S02]  /*2630*/  UPRMT UR7, URZ, 0x5410, UR24 ;  /* 0x00005410ff077896 */ /* 0x000fc40008000018 */
[----:B------:R-:W-:Y:S02]  /*2640*/  UIADD3 UR8, UPT, UPT, UR8, 0x26800, URZ ;  /* 0x0002680008087890 */ /* 0x000fe4000fffe0ff */
[----:B------:R-:W-:Y:S01]  /*2650*/  UIADD3.X UR5, UPT, UPT, URZ, UR27, URZ, UP0, !UPT ;  /* 0x0000001bff057290 */ /* 0x000fe200087fe4ff */
[----:B------:R-:W-:Y:S01]  /*2660*/  UMOV UR18, 0x0 ;  /* 0x0000000000127882 */ /* 0x000fe20000000000 */
[----:B------:R-:W-:Y:S01]  /*2670*/  UMOV UR19, 0x10000000 ;  /* 0x1000000000137882 */ /* 0x000fe20000000000 */
[----:B------:R-:W-:Y:S01]  /*2680*/  UMOV UR10, UR34 ;  /* 0x00000022000a7c82 */ /* 0x000fe20008000000 */
[----:B------:R-:W-:Y:S01]  /*2690*/  UMOV UR12, UR36 ;  /* 0x00000024000c7c82 */ /* 0x000fe20008000000 */
[----:B------:R-:W-:Y:S01]  /*26a0*/  UMOV UR9, UR33 ;  /* 0x0000002100097c82 */ /* 0x000fe20008000000 */
[----:B------:R1:W-:Y:S03]  /*26b0*/  UTMALDG.3D.MULTICAST.2CTA [UR32], [UR14], UR7, desc[UR18] ;  /* 0x000012200e0073b4 */ /* 0x0003e60008211807 */
[----:B------:R2:W-:Y:S01]  /*26c0*/  UTMALDG.3D.2CTA [UR8], [UR4], desc[UR18] ;  /* 0x00001208040075b4 */ /* 0x0005e20008211000 */
[----:B-1----:R-:W-:Y:S01]  /*26d0*/  UIADD3 UR34, UPT, UPT, UR34, 0x20, URZ ;  /* 0x0000002022227890 */ /* 0x002fe2000fffe0ff */
[----:B------:R-:W-:Y:S01]  /*26e0*/  UMOV UR7, UR29 ;  /* 0x0000001d00077c82 */ /* 0x000fe20008000000 */
[----:B--2---:R-:W-:Y:S01]  /*26f0*/  UMOV UR4, UR6 ;  /* 0x0000000600047c82 */ /* 0x004fe20008000000 */
[----:B------:R-:W-:Y:S09]  /*2700*/  BRA.U UP2, `(.L_x_32) ;  /* 0xfffffffd02487547 */ /* 0x000ff2000b83ffff */
.L_x_26:
[----:B------:R-:W-:Y:S01]  /*2710*/  ULEA UR4, UR6, UR13, 0x3 ;  /* 0x0000000d06047291 */ /* 0x000fe2000f8e18ff */
[----:B-1-3--:R-:W-:Y:S01]  /*2720*/  SHF.L.U32 R0, R12, 0x1f, RZ ;  /* 0x0000001f0c007819 */ /* 0x00afe200000006ff */
[----:B------:R-:W-:Y:S01]  /*2730*/  @!P1 SYNCS.ARRIVE.TRANS64.A1T0 RZ, [UR13+0x498], RZ ;  /* 0x000498ffffff99a7 */ /* 0x000fe2000810000d */
[----:B------:R-:W-:-:S06]  /*2740*/  UISETP.GT.AND UP0, UPT, UR42, UR41, UPT ;  /* 0x000000292a00728c */ /* 0x000fcc000bf04270 */
[----:B--2-4-:R1:W2:Y:S03]  /*2750*/  SYNCS.PHASECHK.TRANS64.TRYWAIT P0, [UR4+0x240], R0 ;  /* 0x00024000ff0075a7 */ /* 0x0142a60008001104 */
[----:B------:R-:W-:Y:S05]  /*2760*/  BRA.U !UP0, `(.L_x_33) ;  /* 0x0000000108c07547 */ /* 0x000fea000b800000 */
[----:B------:R-:W-:Y:S01]  /*2770*/  UIADD3 UR25, UPT, UPT, UR48, UR7, URZ ;  /* 0x0000000730197290 */ /* 0x000fe2000fffe0ff */
[----:B------:R-:W-:-:S11]  /*2780*/  UMOV UR4, UR6 ;  /* 0x0000000600047c82 */ /* 0x000fd60008000000 */
.L_x_39:
[----:B------:R-:W-:Y:S01]  /*2790*/  ULEA UR17, UR4, UR13, 0x3 ;  /* 0x0000000d04117291 */ /* 0x000fe2000f8e18ff */
[----:B--2---:R-:W-:Y:S01]  /*27a0*/  @P3 MOV R2, 0x1800 ;  /* 0x0000180000023802 */ /* 0x004fe20000000f00 */
[----:B--2-4-:R-:W-:Y:S10]  /*27b0*/  @P0 BRA `(.L_x_34) ;  /* 0x00000000000c0947 */ /* 0x014ff40003800000 */
[----:B------:R-:W-:-:S04]  /*27c0*/  SHF.L.U32 R3, R12, 0x1f, RZ ;  /* 0x0000001f0c037819 */ /* 0x000fc800000006ff */
[----:B------:R-:W2:Y:S02]  /*27d0*/  SYNCS.PHASECHK.TRANS64.TRYWAIT P0, [UR17+0x240], R3 ;  /* 0x00024003ff0075a7 */ /* 0x000ea40008001111 */
[----:B--2---:R-:W-:Y:S05]  /*27e0*/  @!P0 BRA `(.L_x_35) ;  /* 0x0000007400208947 */ /* 0x004fea0003800000 */
.L_x_34:
[----:B------:R2:W-:Y:S01]  /*27f0*/  @P3 SYNCS.ARRIVE.TRANS64 RZ, [UR17], R2 ;  /* 0x00000002ffff39a7 */ /* 0x0005e20008000011 */
[----:B------:R-:W-:-:S04]  /*2800*/  ULOP3.LUT UR5, UR21, 0x2, URZ, 0xfc, !UPT ;  /* 0x0000000215057892 */ /* 0x000fc8000f8efcff */
[----:B------:R-:W-:-:S09]  /*2810*/  UISETP.NE.AND UP0, UPT, UR5, 0x2, UPT ;  /* 0x000000020500788c */ /* 0x000fd2000bf05270 */
[----:B------:R-:W-:Y:S05]  /*2820*/  BRA.U UP0, `(.L_x_36) ;  /* 0x0000000100047547 */ /* 0x000fea000b800000 */
[----:B------:R-:W-:Y:S05]  /*2830*/  BPT.TRAP 0x1 ;  /* 0x000000040000795c */ /* 0x000fea0000300000 */
.L_x_36:
[----:B------:R-:W-:Y:S04]  /*2840*/  BSSY.RECONVERGENT B0, `(.L_x_37) ;  /* 0x0000003000007945 */ /* 0x000fe80003800200 */
[----:B------:R-:W-:Y:S05]  /*2850*/  @!P2 BRA `(.L_x_38) ;  /* 0x000000000004a947 */ /* 0x000fea0003800000 */
[----:B------:R-:W-:Y:S05]  /*2860*/  BPT.TRAP 0x1 ;  /* 0x000000040000795c */ /* 0x000fea0000300000 */
.L_x_38:
[----:B------:R-:W-:Y:S05]  /*2870*/  BSYNC.RECONVERGENT B0 ;  /* 0x0000000000007941 */ /* 0x000fea0003800200 */
.L_x_37:
[----:B------:R-:W-:Y:S02]  /*2880*/  UIADD3 UR5, UPT, UPT, UR4, 0x1, URZ ;  /* 0x0000000104057890 */ /* 0x000fe4000fffe0ff */
[----:B------:R-:W-:Y:S02]  /*2890*/  UIADD3 UR14, UP1, UPT, UR26, 0x80, URZ ;  /* 0x000000801a0e7890 */ /* 0x000fe4000ff3e0ff */
[----:B------:R-:W-:Y:S02]  /*28a0*/  UISETP.NE.AND UP0, UPT, UR5, 0x48, UPT ;  /* 0x000000480500788c */ /* 0x000fe4000bf05270 */
[----:B------:R-:W-:Y:S02]  /*28b0*/  ULEA UR16, UR4, UR30, 0xb ;  /* 0x0000001e04107291 */ /* 0x000fe4000f8e58ff */
[----:B------:R-:W-:Y:S02]  /*28c0*/  USEL UR8, URZ, 0x1, UP0 ;  /* 0x00000001ff087887 */ /* 0x000fe40008000000 */
[----:B------:R-:W-:-:S02]  /*28d0*/  USEL UR6, UR5, URZ, UP0 ;  /* 0x000000ff05067287 */ /* 0x000fc40008000000 */
[----:B------:R-:W-:Y:S02]  /*28e0*/  UIADD3 UR22, UP0, UPT, UR26, 0x180, URZ ;  /* 0x000001801a167890 */ /* 0x000fe4000ff1e0ff */
[----:B------:R-:W-:Y:S01]  /*28f0*/  LOP3.LUT R12, R12, UR8, RZ, 0x3c, !PT ;  /* 0x000000080c0c7c12 */ /* 0x000fe2000f8e3cff */
[----:B------:R-:W-:Y:S02]  /*2900*/  ULEA UR8, UR4, UR13, 0xa ;  /* 0x0000000d04087291 */ /* 0x000fe4000f8e50ff */
[----:B------:R-:W-:Y:S01]  /*2910*/  ULEA UR5, UR6, UR13, 0x3 ;  /* 0x0000000d06057291 */ /* 0x000fe2000f8e18ff */
[----:B-1----:R-:W-:Y:S01]  /*2920*/  SHF.L.U32 R0, R12, 0x1f, RZ ;  /* 0x0000001f0c007819 */ /* 0x002fe200000006ff */
[----:B------:R-:W-:Y:S02]  /*2930*/  USHF.L.U32 UR18, UR7, 0x5, URZ ;  /* 0x0000000507127899 */ /* 0x000fe400080006ff */
[----:B------:R-:W-:Y:S02]  /*2940*/  ULOP3.LUT UR17, UR17, 0xfefffff8, URZ, 0xc0, !UPT ;  /* 0xfefffff811117892 */ /* 0x000fe4000f8ec0ff */
[----:B------:R-:W-:-:S02]  /*2950*/  UIADD3.X UR15, UPT, UPT, URZ, UR27, URZ, UP1, !UPT ;  /* 0x0000001bff0f7290 */ /* 0x000fc40008ffe4ff */
[----:B------:R-:W-:Y:S01]  /*2960*/  UPRMT UR4, URZ, 0x5410, UR24 ;  /* 0x00005410ff047896 */ /* 0x000fe20008000018 */
[----:B------:R3:W4:Y:S01]  /*2970*/  SYNCS.PHASECHK.TRANS64.TRYWAIT P0, [UR5+0x240], R0 ;  /* 0x00024000ff0075a7 */ /* 0x0007220008001105 */
[----:B------:R-:W-:Y:S02]  /*2980*/  UIADD3 UR8, UPT, UPT, UR8, 0x26800, URZ ;  /* 0x0002680008087890 */ /* 0x000fe4000fffe0ff */
[----:B------:R-:W-:Y:S01]  /*2990*/  UIADD3.X UR23, UPT, UPT, URZ, UR27, URZ, UP0, !UPT ;  /* 0x0000001bff177290 */ /* 0x000fe200087fe4ff */
[----:B------:R-:W-:Y:S01]  /*29a0*/  UMOV UR32, 0x0 ;  /* 0x0000000000207882 */ /* 0x000fe20000000000 */
[----:B------:R-:W-:Y:S01]  /*29b0*/  UMOV UR33, 0x10000000 ;  /* 0x1000000000217882 */ /* 0x000fe20000000000 */
[----:B------:R-:W-:Y:S01]  /*29c0*/  UMOV UR19, UR35 ;  /* 0x0000002300137c82 */ /* 0x000fe20008000000 */
[----:B------:R-:W-:Y:S01]  /*29d0*/  UMOV UR20, UR36 ;  /* 0x0000002400147c82 */ /* 0x000fe20008000000 */
[----:B------:R-:W-:Y:S01]  /*29e0*/  UMOV UR12, UR36 ;  /* 0x00000024000c7c82 */ /* 0x000fe20008000000 */
[----:B------:R-:W-:Y:S01]  /*29f0*/  UMOV UR9, UR17 ;  /* 0x0000001100097c82 */ /* 0x000fe20008000000 */
[----:B------:R-:W-:Y:S01]  /*2a00*/  UMOV UR10, UR18 ;  /* 0x00000012000a7c82 */ /* 0x000fe20008000000 */
[----:B------:R1:W-:Y:S01]  /*2a10*/  UTMALDG.3D.MULTICAST.2CTA [UR16], [UR14], UR4, desc[UR32] ;  /* 0x000020100e0073b4 */ /* 0x0003e20008211804 */
[----:B------:R-:W-:-:S04]  /*2a20*/  UIADD3 UR7, UPT, UPT, UR7, 0x1, URZ ;  /* 0x0000000107077890 */ /* 0x000fc8000fffe0ff */
[----:B------:R-:W-:Y:S01]  /*2a30*/  UISETP.NE.AND UP0, UPT, UR7, UR25, UPT ;  /* 0x000000190700728c */ /* 0x000fe2000bf05270 */
[----:B------:R3:W-:Y:S01]  /*2a40*/  UTMALDG.3D.2CTA [UR8], [UR22], desc[UR32] ;  /* 0x00002008160075b4 */ /* 0x0007e20008211000 */
[----:B-1----:R-:W-:-:S07]  /*2a50*/  UMOV UR4, UR6 ;  /* 0x0000000600047c82 */ /* 0x002fce0008000000 */
[----:B---3--:R-:W-:Y:S05]  /*2a60*/  BRA.U UP0, `(.L_x_39) ;  /* 0xfffffffd00487547 */ /* 0x008fea000b83ffff */
.L_x_33:
[C---:B------:R-:W-:Y:S01]  /*2a70*/  LEA R3, R11.reuse, UR13, 0x3 ;  /* 0x0000000d0b037c11 */ /* 0x040fe2000f8e18ff */
[----:B------:R-:W-:Y:S01]  /*2a80*/  NOP ;  /* 0x0000000000007918 */ /* 0x000fe20000000000 */
[----:B-1----:R-:W-:Y:S02]  /*2a90*/  SHF.L.U32 R0, R10, 0x1f, RZ ;  /* 0x0000001f0a007819 */ /* 0x002fe400000006ff */
[----:B------:R-:W-:Y:S02]  /*2aa0*/  LEA R4, R11, UR13, 0x4 ;  /* 0x0000000d0b047c11 */ /* 0x000fe4000f8e20ff */
[----:B--2-4-:R-:W1:Y:S02]  /*2ab0*/  SYNCS.PHASECHK.TRANS64.TRYWAIT P0, [R3+URZ+0x4a0], R0 ;  /* 0x0004a000030075a7 */ /* 0x014e6400080011ff */
[----:B-1----:R-:W-:Y:S05]  /*2ac0*/  @!P0 BRA `(.L_x_40) ;  /* 0x0000007000808947 */ /* 0x002fea0003800000 */
.L_x_185:
[----:B------:R-:W2:Y:S01]  /*2ad0*/  LDS.128 R4, [R4+0x530] ;  /* 0x0005300004047984 */ /* 0x000ea20000000c00 */
[----:B------:R-:W-:Y:S01]  /*2ae0*/  UISETP.GE.AND UP0, UPT, UR40, 0x1, UPT ;  /* 0x000000012800788c */ /* 0x000fe2000bf06270 */
[----:B------:R-:W-:Y:S01]  /*2af0*/  @!PT LDS RZ, [RZ] ;  /* 0x00000000fffff984 */ /* 0x000fe20000000800 */
[----:B------:R-:W-:Y:S01]  /*2b00*/  @!PT LDS RZ, [RZ] ;  /* 0x00000000fffff984 */ /* 0x000fe20000000800 */
[----:B------:R-:W-:Y:S01]  /*2b10*/  @!PT LDS RZ, [RZ] ;  /* 0x00000000fffff984 */ /* 0x000fe20000000800 */
[----:B------:R-:W-:Y:S01]  /*2b20*/  @!PT LDS RZ, [RZ] ;  /* 0x00000000fffff984 */ /* 0x000fe20000000800 */
[----:B------:R3:W-:Y:S06]  /*2b30*/  MEMBAR.ALL.CTA ;  /* 0x0000000000007992 */ /* 0x0007ec0000008000 */
[----:B---3--:R-:W3:Y:S01]  /*2b40*/  FENCE.VIEW.ASYNC.S ;  /* 0x00000000000073c6 */ /* 0x008ee20000000000 */
[----:B--2---:R-:W-:-:S13]  /*2b50*/  LOP3.LUT P0, RZ, R6, 0x1, RZ, 0xc0, !PT ;  /* 0x0000000106ff7812 */ /* 0x004fda000780c0ff */
[----:B---3--:R-:W-:Y:S01]  /*2b60*/  VOTEU.ANY UP1, P0 ;  /* 0x0000000000ff7886 */ /* 0x008fe20000020100 */
[----:B------:R-:W-:-:S13]  /*2b70*/  PLOP3.LUT P0, PT, PT, PT, UP1, 0x80, 0x8 ;  /* 0x000000000008781c */ /* 0x000fda0003f0f018 */
[----:B-1----:R-:W-:Y:S02]  /*2b80*/  @P0 LOP3.LUT R0, R5, 0xffff, RZ, 0xc0, !PT ;  /* 0x0000ffff05000812 */ /* 0x002fe400078ec0ff */
[----:B------:R-:W-:Y:S02]  /*2b90*/  @P0 MOV R2, R4 ;  /* 0x0000000400020202 */ /* 0x000fe40000000f00 */
[----:B------:R-:W-:Y:S01]  /*2ba0*/  @P0 R2UR UR5, R0 ;  /* 0x00000000000502ca */ /* 0x000fe200000e0000 */
[----:B------:R-:W-:Y:S01]  /*2bb0*/  VIADD R0, R3, 0x4b0 ;  /* 0x000004b003007836 */ /* 0x000fe20000000000 */
[----:B------:R-:W-:Y:S02]  /*2bc0*/  @P0 SHF.R.U32.HI R4, RZ, 0x10, R5 ;  /* 0x00000010ff040819 */ /* 0x000fe40000011605 */
[----:B------:R-:W-:Y:S02]  /*2bd0*/  @P0 R2UR UR7, R2 ;  /* 0x00000000020702ca */ /* 0x000fe400000e0000 */
[----:B------:R-:W-:-:S02]  /*2be0*/  PRMT R0, RZ, 0x654, R0 ;  /* 0x00000654ff007816 */ /* 0x000fc40000000000 */
[----:B------:R-:W-:Y:S02]  /*2bf0*/  @P0 R2UR UR4, R4 ;  /* 0x00000000040402ca */ /* 0x000fe400000e0000 */
[----:B------:R1:W-:Y:S03]  /*2c00*/  SYNCS.ARRIVE.TRANS64.RED.A1T0 RZ, [R0+URZ], RZ ;  /* 0x000000ff00ff79a7 */ /* 0x0003e600081004ff */
[----:B------:R-:W-:-:S04]  /*2c10*/  @UP1 UMOV UR31, UR5 ;  /* 0x00000005001f1c82 */ /* 0x000fc80008000000 */
[----:B------:R-:W-:-:S04]  /*2c20*/  @UP1 UMOV UR37, UR7 ;  /* 0x0000000700251c82 */ /* 0x000fc80008000000 */
[----:B------:R-:W-:Y:S01]  /*2c30*/  @UP1 UMOV UR36, UR4 ;  /* 0x0000000400241c82 */ /* 0x000fe20008000000 */
[----:B------:R-:W-:Y:S05]  /*2c40*/  BRA.U !UP0, `(.L_x_41) ;  /* 0x0000000108d47547 */ /* 0x000fea000b800000 */
[----:B------:R-:W2:Y:S01]  /*2c50*/  LDCU.128 UR16, c[0x0][0xb10] ;  /* 0x00016200ff1077ac */ /* 0x000ea20008000c00 */
[----:B------:R-:W3:Y:S01]  /*2c60*/  LDCU UR12, c[0x0][0xb20] ;  /* 0x00016400ff0c77ac */ /* 0x000ee20008000800 */
[----:B------:R-:W4:Y:S01]  /*2c70*/  LDCU UR20, c[0x0][0xb0c] ;  /* 0x00016180ff1477ac */ /* 0x000f220008000800 */
[----:B------:R-:W1:Y:S01]  /*2c80*/  LDCU.64 UR8, c[0x0][0xb28] ;  /* 0x00016500ff0877ac */ /* 0x000e620008000a00 */
[----:B------:R-:W-:Y:S02]  /*2c90*/  UISETP.NE.AND UP3, UPT, UR40, 0x1, UPT ;  /* 0x000000012800788c */ /* 0x000fe4000bf65270 */
[----:B--2---:R-:W-:Y:S02]  /*2ca0*/  UIMAD.WIDE.U32 UR10, UR38, UR19, URZ ;  /* 0x00000013260a72a5 */ /* 0x004fe4000f8e00ff */
[----:B------:R-:W-:Y:S02]  /*2cb0*/  UIMAD.WIDE.U32 UR4, UR39, UR16, URZ ;  /* 0x00000010270472a5 */ /* 0x000fe4000f8e00ff */
[----:B------:R-:W-:-:S02]  /*2cc0*/  UISETP.NE.AND UP0, UPT, UR18, 0x1, UPT ;  /* 0x000000011200788c */ /* 0x000fc4000bf05270 */
[----:B------:R-:W-:Y:S01]  /*2cd0*/  UIMAD.WIDE.U32 UR22, UR31, UR19, URZ ;  /* 0x000000131f1672a5 */ /* 0x000fe2000f8e00ff */
[----:B------:R-:W-:Y:S02]  /*2ce0*/  UMOV UR10, UR11 ;  /* 0x0000000b000a7c82 */ /* 0x000fe40008000000 */
[----:B------:R-:W-:Y:S01]  /*2cf0*/  UMOV UR4, UR5 ;  /* 0x0000000500047c82 */ /* 0x000fe20008000000 */
[----:B---3--:R-:W-:Y:S02]  /*2d00*/  USHF.R.U32.HI UR10, URZ, UR12, UR10 ;  /* 0x0000000cff0a7299 */ /* 0x008fe4000801160a */
[----:B----4-:R-:W-:Y:S02]  /*2d10*/  UISETP.NE.AND UP2, UPT, UR20, 0x1, UPT ;  /* 0x000000011400788c */ /* 0x010fe4000bf45270 */
[----:B------:R-:W-:Y:S02]  /*2d20*/  USHF.R.U32.HI UR4, URZ, UR17, UR4 ;  /* 0x00000011ff047299 */ /* 0x000fe40008011604 */
[----:B------:R-:W-:-:S02]  /*2d30*/  USEL UR5, UR38, UR10, !UP0 ;  /* 0x0000000a26057287 */ /* 0x000fc4000c000000 */
[----:B------:R-:W-:Y:S02]  /*2d40*/  USEL UR7, UR39, UR4, !UP2 ;  /* 0x0000000427077287 */ /* 0x000fe4000d000000 */
[----:B-1----:R-:W-:Y:S01]  /*2d50*/  UIMAD.WIDE.U32 UR10, UR5, UR8, URZ ;  /* 0x00000008050a72a5 */ /* 0x002fe2000f8e00ff */
[----:B------:R-:W-:Y:S01]  /*2d60*/  UMOV UR4, UR23 ;  /* 0x0000001700047c82 */ /* 0x000fe20008000000 */
[----:B------:R-:W-:Y:S02]  /*2d70*/  UIMAD.WIDE.U32 UR14, UR37, UR16, URZ ;  /* 0x00000010250e72a5 */ /* 0x000fe4000f8e00ff */
[----:B------:R-:W-:-:S03]  /*2d80*/  UIMAD.WIDE.U32 UR22, UR7, UR8, URZ ;  /* 0x00000008071672a5 */ /* 0x000fc6000f8e00ff */
[----:B------:R-:W-:Y:S01]  /*2d90*/  UMOV UR10, UR11 ;  /* 0x0000000b000a7c82 */ /* 0x000fe20008000000 */
[----:B------:R-:W-:Y:S02]  /*2da0*/  USHF.R.U32.HI UR4, URZ, UR12, UR4 ;  /* 0x0000000cff047299 */ /* 0x000fe40008011604 */
[----:B------:R-:W-:Y:S01]  /*2db0*/  @UP3 USHF.R.U32.HI UR5, URZ, UR9, UR10 ;  /* 0x00000009ff053299 */ /* 0x000fe2000801160a */
[----:B------:R-:W-:Y:S01]  /*2dc0*/  UMOV UR14, UR15 ;  /* 0x0000000f000e7c82 */ /* 0x000fe20008000000 */
[----:B------:R-:W-:Y:S01]  /*2dd0*/  UMOV UR22, UR23 ;  /* 0x0000001700167c82 */ /* 0x000fe20008000000 */
[----:B------:R-:W-:Y:S02]  /*2de0*/  USHF.R.U32.HI UR17, URZ, UR17, UR14 ;  /* 0x00000011ff117299 */ /* 0x000fe4000801160e */
[----:B------:R-:W-:Y:S02]  /*2df0*/  USEL UR4, UR31, UR4, !UP0 ;  /* 0x000000041f047287 */ /* 0x000fe4000c000000 */
[----:B------:R-:W-:-:S02]  /*2e00*/  @UP3 USHF.R.U32.HI UR7, URZ, UR9, UR22 ;  /* 0x00000009ff073299 */ /* 0x000fc40008011616 */
[----:B------:R-:W-:Y:S02]  /*2e10*/  UIMAD UR10, UR40, UR5, URZ ;  /* 0x00000005280a72a4 */ /* 0x000fe4000f8e02ff */
[----:B------:R-:W-:Y:S02]  /*2e20*/  USEL UR5, UR37, UR17, !UP2 ;  /* 0x0000001125057287 */ /* 0x000fe4000d000000 */
[----:B------:R-:W-:Y:S02]  /*2e30*/  UIMAD UR12, UR40, UR7, URZ ;  /* 0x00000007280c72a4 */ /* 0x000fe4000f8e02ff */
[----:B------:R-:W-:Y:S02]  /*2e40*/  UISETP.GE.AND UP0, UPT, UR4, UR10, UPT ;  /* 0x0000000a0400728c */ /* 0x000fe4000bf06270 */
[----:B------:R-:W-:Y:S02]  /*2e50*/  UIMAD.WIDE.U32 UR10, UR4, UR8, URZ ;  /* 0x00000008040a72a5 */ /* 0x000fe4000f8e00ff */
[----:B------:R-:W-:-:S02]  /*2e60*/  UISETP.GE.OR UP0, UPT, UR5, UR12, UP0 ;  /* 0x0000000c0500728c */ /* 0x000fc40008706670 */
[----:B------:R-:W-:Y:S02]  /*2e70*/  UIMAD.WIDE.U32 UR14, UR5, UR8, URZ ;  /* 0x00000008050e72a5 */ /* 0x000fe4000f8e00ff */
[----:B------:R-:W-:Y:S01]  /*2e80*/  UIADD3 UR12, UPT, UPT, -UR5, URZ, URZ ;  /* 0x000000ff050c7290 */ /* 0x000fe2000fffe1ff */
[----:B------:R-:W-:Y:S01]  /*2e90*/  UMOV UR10, UR11 ;  /* 0x0000000b000a7c82 */ /* 0x000fe20008000000 */
[----:B------:R-:W-:Y:S02]  /*2ea0*/  UIADD3 UR11, UPT, UPT, -UR4, URZ, URZ ;  /* 0x000000ff040b7290 */ /* 0x000fe4000fffe1ff */
[----:B------:R-:W-:-:S03]  /*2eb0*/  USHF.R.U32.HI UR10, URZ, UR9, UR10 ;  /* 0x00000009ff0a7299 */ /* 0x000fc6000801160a */
[----:B------:R-:W-:Y:S01]  /*2ec0*/  @!UP0 UMOV UR8, UR15 ;  /* 0x0000000f00088c82 */ /* 0x000fe20008000000 */
[----:B------:R-:W-:Y:S02]  /*2ed0*/  UIMAD UR11, UR18, UR11, UR31 ;  /* 0x0000000b120b72a4 */ /* 0x000fe4000f8e021f */
[----:B------:R-:W-:Y:S02]  /*2ee0*/  USEL UR10, UR4, UR10, !UP3 ;  /* 0x0000000a040a7287 */ /* 0x000fe4000d800000 */
[----:B------:R-:W-:Y:S02]  /*2ef0*/  @!UP0 USHF.R.U32.HI UR8, URZ, UR9, UR8 ;  /* 0x00000009ff088299 */ /* 0x000fe40008011608 */
[----:B------:R-:W-:Y:S02]  /*2f00*/  UIADD3 UR9, UPT, UPT, -UR10, URZ, URZ ;  /* 0x000000ff0a097290 */ /* 0x000fe4000fffe1ff */
[----:B------:R-:W-:Y:S02]  /*2f10*/  @!UP0 USEL UR8, UR5, UR8, !UP3 ;  /* 0x0000000805088287 */ /* 0x000fe4000d800000 */
[----:B------:R-:W-:-:S02]  /*2f20*/  UIMAD UR9, UR40, UR9, UR4 ;  /* 0x00000009280972a4 */ /* 0x000fc4000f8e0204 */
[----:B------:R-:W-:Y:S02]  /*2f30*/  @!UP0 UIADD3 UR10, UPT, UPT, UR10, -UR8, URZ ;  /* 0x800000080a0a8290 */ /* 0x000fe4000fffe0ff */
[----:B------:R-:W-:Y:S02]  /*2f40*/  @!UP0 UIMAD UR8, UR9, UR7, UR8 ;  /* 0x00000007090882a4 */ /* 0x000fe4000f8e0208 */
[----:B------:R-:W-:Y:S02]  /*2f50*/  @!UP0 UIMAD UR4, UR40, UR10, UR5 ;  /* 0x0000000a280482a4 */ /* 0x000fe4000f8e0205 */
[----:B------:R-:W-:Y:S02]  /*2f60*/  UIMAD UR7, UR20, UR12, UR37 ;  /* 0x0000000c140772a4 */ /* 0x000fe4000f8e0225 */
[----:B------:R-:W-:Y:S01]  /*2f70*/  UIMAD UR31, UR4, UR18, UR11 ;  /* 0x00000012041f72a4 */ /* 0x000fe2000f8e020b */
[----:B------:R-:W-:Y:S02]  /*2f80*/  @!UP0 UMOV UR5, UR8 ;  /* 0x0000000800058c82 */ /* 0x000fe40008000000 */
[----:B------:R-:W-:-:S12]  /*2f90*/  UIMAD UR37, UR5, UR20, UR7 ;  /* 0x00000014052572a4 */ /* 0x000fd8000f8e0207 */
.L_x_41:
[----:B------:R-:W2:Y:S02]  /*2fa0*/  LDCU UR4, c[0x0][0xb30] ;  /* 0x00016600ff0477ac */ /* 0x000ea40008000800 */
[----:B--2---:R-:W-:-:S09]  /*2fb0*/  UISETP.NE.AND UP0, UPT, UR4, 0x1, UPT ;  /* 0x000000010400788c */ /* 0x004fd2000bf05270 */
[----:B------:R-:W-:Y:S05]  /*2fc0*/  BRA.U UP0, `(.L_x_42) ;  /* 0x0000000100447547 */ /* 0x000fea000b800000 */
[----:B------:R-:W2:Y:S01]  /*2fd0*/  LDCU.128 UR16, c[0x0][0xb10] ;  /* 0x00016200ff1077ac */ /* 0x000ea20008000c00 */
[----:B------:R-:W3:Y:S01]  /*2fe0*/  LDCU UR10, c[0x0][0xb0c] ;  /* 0x00016180ff0a77ac */ /* 0x000ee20008000800 */
[----:B------:R-:W4:Y:S01]  /*2ff0*/  LDCU UR7, c[0x0][0xb20] ;  /* 0x00016400ff0777ac */ /* 0x000f220008000800 */
[----:B--2---:R-:W-:Y:S02]  /*3000*/  UIMAD.WIDE.U32 UR8, UR37, UR16, URZ ;  /* 0x00000010250872a5 */ /* 0x004fe4000f8e00ff */
[----:B------:R-:W-:Y:S02]  /*3010*/  UIMAD.WIDE.U32 UR4, UR31, UR19, URZ ;  /* 0x000000131f0472a5 */ /* 0x000fe4000f8e00ff */
[----:B---3--:R-:W-:Y:S02]  /*3020*/  UISETP.NE.AND UP2, UPT, UR10, 0x1, UPT ;  /* 0x000000010a00788c */ /* 0x008fe4000bf45270 */
[----:B------:R-:W-:Y:S01]  /*3030*/  UISETP.NE.AND UP0, UPT, UR18, 0x1, UPT ;  /* 0x000000011200788c */ /* 0x000fe2000bf05270 */
[----:B------:R-:W-:-:S02]  /*3040*/  UMOV UR8, UR9 ;  /* 0x0000000900087c82 */ /* 0x000fc40008000000 */
[----:B------:R-:W-:Y:S01]  /*3050*/  UMOV UR4, UR5 ;  /* 0x0000000500047c82 */ /* 0x000fe20008000000 */
[----:B------:R-:W-:Y:S02]  /*3060*/  USHF.R.U32.HI UR17, URZ, UR17, UR8 ;  /* 0x00000011ff117299 */ /* 0x000fe40008011608 */
[----:B----4-:R-:W-:Y:S02]  /*3070*/  USHF.R.U32.HI UR4, URZ, UR7, UR4 ;  /* 0x00000007ff047299 */ /* 0x010fe40008011604 */
[----:B------:R-:W-:Y:S02]  /*3080*/  USEL UR5, UR37, UR17, !UP2 ;  /* 0x0000001125057287 */ /* 0x000fe4000d000000 */
[----:B------:R-:W-:-:S04]  /*3090*/  USEL UR4, UR31, UR4, !UP0 ;  /* 0x000000041f047287 */ /* 0x000fc8000c000000 */
[----:B------:R-:W-:Y:S02]  /*30a0*/  UIADD3 UR7, UPT, UPT, UR5, -UR4, URZ ;  /* 0x8000000405077290 */ /* 0x000fe4000fffe0ff */
[----:B------:R-:W-:Y:S02]  /*30b0*/  UIADD3 UR4, UPT, UPT, -UR5, UR4, URZ ;  /* 0x0000000405047290 */ /* 0x000fe4000fffe1ff */
[----:B------:R-:W-:Y:S02]  /*30c0*/  UIMAD UR31, UR7, UR18, UR31 ;  /* 0x00000012071f72a4 */ /* 0x000fe4000f8e021f */
[----:B------:R-:W-:-:S12]  /*30d0*/  UIMAD UR37, UR4, UR10, UR37 ;  /* 0x0000000a042572a4 */ /* 0x000fd8000f8e0225 */
.L_x_42:
[----:B------:R-:W-:Y:S01]  /*30e0*/  VIADD R11, R11, 0x1 ;  /* 0x000000010b0b7836 */ /* 0x000fe20000000000 */
[----:B------:R-:W-:Y:S01]  /*30f0*/  PLOP3.LUT P1, PT, PT, PT, PT, 0x80, 0x8 ;  /* 0x000000000008781c */ /* 0x000fe20003f2f070 */
[----:B------:R-:W-:Y:S02]  /*3100*/  UIADD3 UR46, UPT, UPT, UR37, UR58, URZ ;  /* 0x0000003a252e7290 */ /* 0x000fe4000fffe0ff */
[----:B------:R-:W-:Y:S01]  /*3110*/  UIADD3 UR45, UPT, UPT, UR31, UR55, URZ ;  /* 0x000000371f2d7290 */ /* 0x000fe2000fffe0ff */
[----:B------:R-:W-:-:S04]  /*3120*/  ISETP.NE.AND P0, PT, R11, 0x2, PT ;  /* 0x000000020b00780c */ /* 0x000fc80003f05270 */
[----:B-1----:R-:W-:Y:S02]  /*3130*/  SEL R0, RZ, 0x1, P0 ;  /* 0x00000001ff007807 */ /* 0x002fe40000000000 */
[----:B------:R-:W-:Y:S02]  /*3140*/  SEL R11, R11, RZ, P0 ;  /* 0x000000ff0b0b7207 */ /* 0x000fe40000000000 */
[----:B------:R-:W-:Y:S01]  /*3150*/  LOP3.LUT R10, R10, R0, RZ, 0x3c, !PT ;  /* 0x000000000a0a7212 */ /* 0x000fe200078e3cff */
[----:B------:R-:W-:Y:S06]  /*3160*/  BRA.U UP1, `(.L_x_43) ;  /* 0xfffffff101447547 */ /* 0x000fec000b83ffff */
[----:B------:R-:W-:Y:S01]  /*3170*/  UIADD3 UR13, UPT, UPT, UR13, 0x240, URZ ;  /* 0x000002400d0d7890 */ /* 0x000fe2000fffe0ff */
[----:B------:R-:W-:-:S03]  /*3180*/  SHF.L.U32 R2, R12, 0x1f, RZ ;  /* 0x0000001f0c027819 */ /* 0x000fc600000006ff */
[----:B------:R-:W-:-:S09]  /*3190*/  ULEA UR4, UR6, UR13, 0x3 ;  /* 0x0000000d06047291 */ /* 0x000fd2000f8e18ff */
[----:B------:R-:W1:Y:S02]  /*31a0*/  SYNCS.PHASECHK.TRANS64.TRYWAIT P0, [UR4], R2 ;  /* 0x00000002ff0075a7 */ /* 0x000e640008001104 */
[----:B-1----:R-:W-:Y:S05]  /*31b0*/  @!P0 BRA `(.L_x_44) ;  /* 0x0000006800d88947 */ /* 0x002fea0003800000 */
.L_x_187:
[----:B------:R-:W-:-:S04]  /*31c0*/  UIADD3 UR4, UPT, UPT, UR6, 0x1, URZ ;  /* 0x0000000106047890 */ /* 0x000fc8000fffe0ff */
[----:B------:R-:W-:-:S04]  /*31d0*/  UISETP.NE.AND UP0, UPT, UR4, 0x48, UPT ;  /* 0x000000480400788c */ /* 0x000fc8000bf05270 */
[----:B------:R-:W-:Y:S02]  /*31e0*/  USEL UR6, URZ, 0x1, UP0 ;  /* 0x00000001ff067887 */ /* 0x000fe40008000000 */
[----:B------:R-:W-:-:S04]  /*31f0*/  USEL UR4, UR4, URZ, UP0 ;  /* 0x000000ff04047287 */ /* 0x000fc80008000000 */
[----:B------:R-:W-:Y:S01]  /*3200*/  ULEA UR5, UR4, UR13, 0x3 ;  /* 0x0000000d04057291 */ /* 0x000fe2000f8e18ff */
[----:B-1----:R-:W-:-:S04]  /*3210*/  LOP3.LUT R2, R12, UR6, RZ, 0x3c, !PT ;  /* 0x000000060c027c12 */ /* 0x002fc8000f8e3cff */
[----:B------:R-:W-:-:S04]  /*3220*/  SHF.L.U32 R3, R2, 0x1f, RZ ;  /* 0x0000001f02037819 */ /* 0x000fc800000006ff */
[----:B------:R-:W1:Y:S02]  /*3230*/  SYNCS.PHASECHK.TRANS64.TRYWAIT P0, [UR5], R3 ;  /* 0x00000003ff0075a7 */ /* 0x000e640008001105 */
[----:B-1----:R-:W-:Y:S05]  /*3240*/  @!P0 BRA `(.L_x_45) ;  /* 0x0000006800cc8947 */ /* 0x002fea0003800000 */
.L_x_189:
[----:B------:R-:W-:-:S04]  /*3250*/  UIADD3 UR4, UPT, UPT, UR4, 0x1, URZ ;  /* 0x0000000104047890 */ /* 0x000fc8000fffe0ff */
[----:B------:R-:W-:-:S04]  /*3260*/  UISETP.NE.AND UP0, UPT, UR4, 0x48, UPT ;  /* 0x000000480400788c */ /* 0x000fc8000bf05270 */
[----:B------:R-:W-:Y:S02]  /*3270*/  USEL UR6, URZ, 0x1, UP0 ;  /* 0x00000001ff067887 */ /* 0x000fe40008000000 */
[----:B------:R-:W-:-:S04]  /*3280*/  USEL UR4, UR4, URZ, UP0 ;  /* 0x000000ff04047287 */ /* 0x000fc80008000000 */
[----:B------:R-:W-:Y:S01]  /*3290*/  ULEA UR5, UR4, UR13, 0x3 ;  /* 0x0000000d04057291 */ /* 0x000fe2000f8e18ff */
[----:B------:R-:W-:-:S04]  /*32a0*/  LOP3.LUT R2, R2, UR6, RZ, 0x3c, !PT ;  /* 0x0000000602027c12 */ /* 0x000fc8000f8e3cff */
[----:B-1----:R-:W-:-:S04]  /*32b0*/  SHF.L.U32 R3, R2, 0x1f, RZ ;  /* 0x0000001f02037819 */ /* 0x002fc800000006ff */
[----:B------:R-:W1:Y:S02]  /*32c0*/  SYNCS.PHASECHK.TRANS64.TRYWAIT P0, [UR5], R3 ;  /* 0x00000003ff0075a7 */ /* 0x000e640008001105 */
[----:B-1----:R-:W-:Y:S05]  /*32d0*/  @!P0 BRA `(.L_x_46) ;  /* 0x0000006800c08947 */ /* 0x002fea0003800000 */
.L_x_191:
        /* <DEDUP_REMOVED lines=9> */
.L_x_193:
        /* <DEDUP_REMOVED lines=9> */
.L_x_195:
        /* <DEDUP_REMOVED lines=9> */
.L_x_197:
        /* <DEDUP_REMOVED lines=9> */
.L_x_199:
        /* <DEDUP_REMOVED lines=9> */
.L_x_201:
        /* <DEDUP_REMOVED lines=9> */
.L_x_203:
        /* <DEDUP_REMOVED lines=9> */
.L_x_205:
        /* <DEDUP_REMOVED lines=9> */
.L_x_207:
        /* <DEDUP_REMOVED lines=9> */
.L_x_209:
        /* <DEDUP_REMOVED lines=9> */
.L_x_211:
        /* <DEDUP_REMOVED lines=9> */
.L_x_213:
        /* <DEDUP_REMOVED lines=9> */
.L_x_215:
        /* <DEDUP_REMOVED lines=9> */
.L_x_217:
        /* <DEDUP_REMOVED lines=9> */
.L_x_219:
        /* <DEDUP_REMOVED lines=9> */
.L_x_221:
        /* <DEDUP_REMOVED lines=9> */
.L_x_223:
        /* <DEDUP_REMOVED lines=9> */
.L_x_225:
        /* <DEDUP_REMOVED lines=9> */
.L_x_227:
        /* <DEDUP_REMOVED lines=9> */
.L_x_229:
        /* <DEDUP_REMOVED lines=9> */
.L_x_231:
        /* <DEDUP_REMOVED lines=9> */
.L_x_233:
        /* <DEDUP_REMOVED lines=9> */
.L_x_235:
        /* <DEDUP_REMOVED lines=9> */
.L_x_237:
        /* <DEDUP_REMOVED lines=9> */
.L_x_239:
        /* <DEDUP_REMOVED lines=9> */
.L_x_241:
        /* <DEDUP_REMOVED lines=9> */
.L_x_243:
        /* <DEDUP_REMOVED lines=9> */
.L_x_245:
        /* <DEDUP_REMOVED lines=9> */
.L_x_247:
        /* <DEDUP_REMOVED lines=9> */
.L_x_249:
        /* <DEDUP_REMOVED lines=9> */
.L_x_251:
        /* <DEDUP_REMOVED lines=9> */
.L_x_253:
        /* <DEDUP_REMOVED lines=9> */
.L_x_255:
        /* <DEDUP_REMOVED lines=9> */
.L_x_257:
        /* <DEDUP_REMOVED lines=9> */
.L_x_259:
        /* <DEDUP_REMOVED lines=9> */
.L_x_261:
        /* <DEDUP_REMOVED lines=9> */
.L_x_263:
        /* <DEDUP_REMOVED lines=9> */
.L_x_265:
        /* <DEDUP_REMOVED lines=9> */
.L_x_267:
        /* <DEDUP_REMOVED lines=9> */
.L_x_269:
        /* <DEDUP_REMOVED lines=9> */
.L_x_271:
        /* <DEDUP_REMOVED lines=9> */
.L_x_273:
        /* <DEDUP_REMOVED lines=9> */
.L_x_275:
        /* <DEDUP_REMOVED lines=9> */
.L_x_277:
        /* <DEDUP_REMOVED lines=9> */
.L_x_279:
        /* <DEDUP_REMOVED lines=9> */
.L_x_281:
        /* <DEDUP_REMOVED lines=9> */
.L_x_283:
        /* <DEDUP_REMOVED lines=9> */
.L_x_285:
        /* <DEDUP_REMOVED lines=9> */
.L_x_287:
        /* <DEDUP_REMOVED lines=9> */
.L_x_289:
        /* <DEDUP_REMOVED lines=9> */
.L_x_291:
        /* <DEDUP_REMOVED lines=9> */
.L_x_293:
        /* <DEDUP_REMOVED lines=9> */
.L_x_295:
        /* <DEDUP_REMOVED lines=9> */
.L_x_297:
        /* <DEDUP_REMOVED lines=9> */
.L_x_299:
        /* <DEDUP_REMOVED lines=9> */
.L_x_301:
        /* <DEDUP_REMOVED lines=9> */
.L_x_303:
        /* <DEDUP_REMOVED lines=9> */
.L_x_305:
        /* <DEDUP_REMOVED lines=9> */
.L_x_307:
        /* <DEDUP_REMOVED lines=9> */
.L_x_309:
        /* <DEDUP_REMOVED lines=9> */
.L_x_311:
        /* <DEDUP_REMOVED lines=9> */
.L_x_313:
        /* <DEDUP_REMOVED lines=9> */
.L_x_315:
        /* <DEDUP_REMOVED lines=9> */
.L_x_317:
        /* <DEDUP_REMOVED lines=9> */
.L_x_319:
        /* <DEDUP_REMOVED lines=9> */
.L_x_321:
        /* <DEDUP_REMOVED lines=9> */
.L_x_323:
        /* <DEDUP_REMOVED lines=9> */
.L_x_325:
        /* <DEDUP_REMOVED lines=9> */
.L_x_327:
[----:B------:R-:W-:-:S04]  /*5920*/  UIADD3 UR4, UPT, UPT, UR4, 0x1, URZ ;  /* 0x0000000104047890 */ /* 0x000fc8000fffe0ff */
[----:B------:R-:W-:-:S04]  /*5930*/  UISETP.NE.AND UP0, UPT, UR4, 0x48, UPT ;  /* 0x000000480400788c */ /* 0x000fc8000bf05270 */
[----:B------:R-:W-:Y:S02]  /*5940*/  USEL UR5, URZ, 0x1, UP0 ;  /* 0x00000001ff057887 */ /* 0x000fe40008000000 */
[----:B------:R-:W-:-:S04]  /*5950*/  USEL UR4, UR4, URZ, UP0 ;  /* 0x000000ff04047287 */ /* 0x000fc80008000000 */
[----:B------:R-:W-:Y:S01]  /*5960*/  ULEA UR4, UR4, UR13, 0x3 ;  /* 0x0000000d04047291 */ /* 0x000fe2000f8e18ff */
[----:B------:R-:W-:-:S04]  /*5970*/  LOP3.LUT R2, R2, UR5, RZ, 0x3c, !PT ;  /* 0x0000000502027c12 */ /* 0x000fc8000f8e3cff */
[----:B------:R-:W-:Y:S01]  /*5980*/  SHF.L.U32 R2, R2, 0x1f, RZ ;  /* 0x0000001f02027819 */ /* 0x000fe200000006ff */
[----:B-1----:R-:W-:-:S07]  /*5990*/  IMAD.U32 R0, RZ, RZ, UR4 ;  /* 0x00000004ff007e24 */ /* 0x002fce000f8e00ff */
.L_x_115:
[----:B-1----:R1:W2:Y:S02]  /*59a0*/  SYNCS.PHASECHK.TRANS64.TRYWAIT P0, [R0+URZ], R2 ;  /* 0x00000002000075a7 */ /* 0x0022a400080011ff */
[----:B--2---:R-:W-:Y:S05]  /*59b0*/  @!P0 NANOSLEEP.SYNCS 0x989680 ;  /* 0x009896800000895d */ /* 0x004fea0003900000 */
[----:B------:R-:W2:Y:S02]  /*59c0*/  @!P0 SYNCS.PHASECHK.TRANS64 P0, [R0+URZ], R2 ;  /* 0x00000002000085a7 */ /* 0x000ea400080010ff */
[----:B--2---:R-:W-:Y:S05]  /*59d0*/  @P0 EXIT ;  /* 0x000000000000094d */ /* 0x004fea0003800000 */
[----:B------:R-:W-:Y:S05]  /*59e0*/  BRA `(.L_x_115) ;  /* 0xfffffffc00ec7947 */ /* 0x000fea000383ffff */
.L_x_23:
[----:B------:R-:W1:Y:S02]  /*59f0*/  S2UR UR4, SR_CgaCtaId ;  /* 0x00000000000479c3 */ /* 0x000e640000008800 */
[----:B-1----:R-:W-:-:S04]  /*5a00*/  UISETP.NE.AND UP0, UPT, UR4, URZ, UPT ;  /* 0x000000ff0400728c */ /* 0x002fc8000bf05270 */
[----:B------:R-:W-:-:S09]  /*5a10*/  UISETP.NE.OR UP0, UPT, UR13, 0x1, UP0 ;  /* 0x000000010d00788c */ /* 0x000fd20008705670 */
[----:B------:R-:W-:Y:S05]  /*5a20*/  BRA.U UP0, `(.L_x_116) ;  /* 0x00000005004c7547 */ /* 0x000fea000b800000 */
[----:B------:R-:W1:Y:S01]  /*5a30*/  S2UR UR5, SR_CgaCtaId ;  /* 0x00000000000579c3 */ /* 0x000e620000008800 */
[----:B------:R-:W-:Y:S01]  /*5a40*/  UMOV UR4, 0x400 ;  /* 0x0000040000047882 */ /* 0x000fe20000000000 */
[----:B------:R-:W-:Y:S01]  /*5a50*/  ISETP.GE.U32.AND P2, PT, R0, 0x4, PT ;  /* 0x000000040000780c */ /* 0x000fe20003f46070 */
[----:B------:R-:W-:Y:S01]  /*5a60*/  IMAD.MOV.U32 R12, RZ, RZ, 0x1 ;  /* 0x00000001ff0c7424 */ /* 0x000fe200078e00ff */
[----:B------:R-:W-:Y:S02]  /*5a70*/  CS2R R10, SRZ ;  /* 0x00000000000a7805 */ /* 0x000fe4000001ff00 */
[----:B------:R-:W-:Y:S01]  /*5a80*/  CS2R R8, SRZ ;  /* 0x0000000000087805 */ /* 0x000fe2000001ff00 */
[----:B-1----:R-:W-:-:S03]  /*5a90*/  ULEA UR6, UR5, UR4, 0x18 ;  /* 0x0000000405067291 */ /* 0x002fc6000f8ec0ff */
[----:B------:R-:W-:-:S09]  /*5aa0*/  UMOV UR5, URZ ;  /* 0x000000ff00057c82 */ /* 0x000fd20008000000 */
.L_x_120:
[----:B------:R-:W-:Y:S02]  /*5ab0*/  LEA R2, R8, UR6, 0x3 ;  /* 0x0000000608027c11 */ /* 0x000fe4000f8e18ff */
[----:B------:R-:W-:-:S03]  /*5ac0*/  SHF.L.U32 R4, R9, 0x1f, RZ ;  /* 0x0000001f09047819 */ /* 0x000fc600000006ff */
[----:B------:R-:W-:Y:S01]  /*5ad0*/  VIADD R5, R2, 0x510 ;  /* 0x0000051002057836 */ /* 0x000fe20000000000 */
[----:B------:R-:W1:Y:S02]  /*5ae0*/  SYNCS.PHASECHK.TRANS64.TRYWAIT P0, [R2+URZ+0x500], R4 ;  /* 0x00050004020075a7 */ /* 0x000e6400080011ff */
[----:B-1----:R-:W-:Y:S05]  /*5af0*/  @!P0 BRA `(.L_x_117) ;  /* 0x0000005c00308947 */ /* 0x002fea0003800000 */
.L_x_328:
[----:B------:R-:W-:Y:S01]  /*5b00*/  ULEA UR4, UR5, UR6, 0x3 ;  /* 0x0000000605047291 */ /* 0x000fe2000f8e18ff */
[----:B-1----:R-:W-:Y:S01]  /*5b10*/  PRMT R2, RZ, 0x654, R5 ;  /* 0x00000654ff027816 */ /* 0x002fe20000000005 */
[----:B------:R-:W-:Y:S01]  /*5b20*/  @!P2 IMAD.MOV.U32 R4, RZ, RZ, 0x10 ;  /* 0x00000010ff04a424 */ /* 0x000fe200078e00ff */
[----:B------:R-:W-:Y:S01]  /*5b30*/  SHF.L.U32 R5, R12, 0x1f, RZ ;  /* 0x0000001f0c057819 */ /* 0x000fe200000006ff */
[----:B------:R-:W-:Y:S01]  /*5b40*/  UIADD3 UR7, UPT, UPT, UR4, 0x4a0, URZ ;  /* 0x000004a004077890 */ /* 0x000fe2000fffe0ff */
[----:B------:R1:W-:Y:S05]  /*5b50*/  SYNCS.ARRIVE.TRANS64.RED.A1T0 RZ, [R2+URZ], RZ ;  /* 0x000000ff02ff79a7 */ /* 0x0003ea00081004ff */
[----:B------:R-:W-:Y:S01]  /*5b60*/  IMAD.U32 R6, RZ, RZ, UR7 ;  /* 0x00000007ff067e24 */ /* 0x000fe2000f8e00ff */
[----:B------:R-:W2:Y:S04]  /*5b70*/  SYNCS.PHASECHK.TRANS64.TRYWAIT P0, [UR4+0x4b0], R5 ;  /* 0x0004b005ff0075a7 */ /* 0x000ea80008001104 */
[----:B------:R-:W-:Y:S01]  /*5b80*/  PRMT R6, R0, 0x654, R6 ;  /* 0x0000065400067816 */ /* 0x000fe20000000006 */
[----:B-12---:R-:W-:Y:S06]  /*5b90*/  @!P0 BRA `(.L_x_118) ;  /* 0x0000005c001c8947 */ /* 0x006fec0003800000 */
.L_x_330:
[----:B------:R-:W-:Y:S01]  /*5ba0*/  ULEA UR8, UR5, UR6, 0x4 ;  /* 0x0000000605087291 */ /* 0x000fe2000f8e20ff */
[----:B------:R-:W-:Y:S01]  /*5bb0*/  SEL R3, R6, R3, !P2 ;  /* 0x0000000306037207 */ /* 0x000fe20005000000 */
[----:B------:R-:W-:Y:S01]  /*5bc0*/  UIADD3 UR9, UPT, UPT, UR4, 0x4a0, URZ ;  /* 0x000004a004097890 */ /* 0x000fe2000fffe0ff */
[----:B-1----:R-:W-:Y:S01]  /*5bd0*/  LEA R2, R11, UR6, 0x3 ;  /* 0x000000060b027c11 */ /* 0x002fe2000f8e18ff */
[----:B------:R-:W-:Y:S01]  /*5be0*/  UIADD3 UR8, UPT, UPT, UR8, 0x530, URZ ;  /* 0x0000053008087890 */ /* 0x000fe2000fffe0ff */
[----:B------:R1:W-:Y:S01]  /*5bf0*/  @!P2 SYNCS.ARRIVE.TRANS64.RED RZ, [R3+URZ], R4 ;  /* 0x0000000403ffa9a7 */ /* 0x0003e200080004ff */
[----:B------:R-:W-:Y:S01]  /*5c00*/  UIADD3 UR4, UPT, UPT, UR5, 0x1, URZ ;  /* 0x0000000105047890 */ /* 0x000fe2000fffe0ff */
[----:B------:R-:W-:-:S03]  /*5c10*/  VIADD R8, R8, 0x1 ;  /* 0x0000000108087836 */ /* 0x000fc60000000000 */
[----:B------:R-:W-:Y:S02]  /*5c20*/  UISETP.NE.AND UP0, UPT, UR4, 0x2, UPT ;  /* 0x000000020400788c */ /* 0x000fe4000bf05270 */
[----:B------:R-:W-:Y:S01]  /*5c30*/  ISETP.NE.AND P0, PT, R8, 0x2, PT ;  /* 0x000000020800780c */ /* 0x000fe20003f05270 */
[----:B------:R-:W-:Y:S06]  /*5c40*/  UGETNEXTWORKID.BROADCAST [UR8], [UR9] ;  /* 0x00000000080073ca */ /* 0x000fec0008000100 */
[----:B------:R-:W-:Y:S02]  /*5c50*/  USEL UR7, URZ, 0x1, UP0 ;  /* 0x00000001ff077887 */ /* 0x000fe40008000000 */
[----:B------:R-:W-:-:S04]  /*5c60*/  USEL UR5, UR4, URZ, UP0 ;  /* 0x000000ff04057287 */ /* 0x000fc80008000000 */
[----:B------:R-:W-:Y:S02]  /*5c70*/  LOP3.LUT R12, R12, UR7, RZ, 0x3c, !PT ;  /* 0x000000070c0c7c12 */ /* 0x000fe4000f8e3cff */
[----:B-1----:R-:W-:-:S04]  /*5c80*/  SHF.L.U32 R4, R10, 0x1f, RZ ;  /* 0x0000001f0a047819 */ /* 0x002fc800000006ff */
[----:B------:R-:W1:Y:S02]  /*5c90*/  SYNCS.PHASECHK.TRANS64.TRYWAIT P1, [R2+URZ+0x4a0], R4 ;  /* 0x0004a004020075a7 */ /* 0x000e6400080211ff */
[----:B-1----:R-:W-:Y:S05]  /*5ca0*/  @!P1 BRA `(.L_x_119) ;  /* 0x0000005800f09947 */ /* 0x002fea0003800000 */
.L_x_331:
[C---:B-1----:R-:W-:Y:S01]  /*5cb0*/  LEA R4, R11.reuse, UR6, 0x4 ;  /* 0x000000060b047c11 */ /* 0x042fe2000f8e20ff */
[----:B------:R-:W-:Y:S01]  /*5cc0*/  VIADD R2, R2, 0x4b0 ;  /* 0x000004b002027836 */ /* 0x000fe20000000000 */
[----:B------:R-:W-:Y:S01]  /*5cd0*/  SEL R8, R8, RZ, P0 ;  /* 0x000000ff08087207 */ /* 0x000fe20000000000 */
[----:B------:R-:W-:-:S03]  /*5ce0*/  VIADD R11, R11, 0x1 ;  /* 0x000000010b0b7836 */ /* 0x000fc60000000000 */
[----:B------:R-:W1:Y:S01]  /*5cf0*/  LDS.128 R4, [R4+0x530] ;  /* 0x0005300004047984 */ /* 0x000e620000000c00 */
[----:B------:R-:W-:Y:S02]  /*5d00*/  PRMT R2, RZ, 0x654, R2 ;  /* 0x00000654ff027816 */ /* 0x000fe40000000002 */
[C---:B------:R-:W-:Y:S01]  /*5d10*/  ISETP.NE.AND P1, PT, R11.reuse, 0x2, PT ;  /* 0x000000020b00780c */ /* 0x040fe20003f25270 */
[----:B------:R-:W-:Y:S01]  /*5d20*/  @!PT LDS RZ, [RZ] ;  /* 0x00000000fffff984 */ /* 0x000fe20000000800 */
[----:B------:R-:W-:Y:S01]  /*5d30*/  @!PT LDS RZ, [RZ] ;  /* 0x00000000fffff984 */ /* 0x000fe20000000800 */
[----:B------:R-:W-:Y:S01]  /*5d40*/  @!PT LDS RZ, [RZ] ;  /* 0x00000000fffff984 */ /* 0x000fe20000000800 */
[----:B------:R-:W-:Y:S01]  /*5d50*/  @!PT LDS RZ, [RZ] ;  /* 0x00000000fffff984 */ /* 0x000fe20000000800 */
[----:B------:R2:W-:Y:S06]  /*5d60*/  MEMBAR.ALL.CTA ;  /* 0x0000000000007992 */ /* 0x0005ec0000008000 */
[----:B--2---:R-:W2:Y:S01]  /*5d70*/  FENCE.VIEW.ASYNC.S ;  /* 0x00000000000073c6 */ /* 0x004ea20000000000 */
[----:B------:R-:W-:Y:S01]  /*5d80*/  SEL R11, R11, RZ, P1 ;  /* 0x000000ff0b0b7207 */ /* 0x000fe20000800000 */
[----:B--2---:R2:W-:Y:S01]  /*5d90*/  SYNCS.ARRIVE.TRANS64.RED.A1T0 RZ, [R2+URZ], RZ ;  /* 0x000000ff02ff79a7 */ /* 0x0045e200081004ff */
[----:B-1----:R-:W-:-:S02]  /*5da0*/  LOP3.LUT P3, RZ, R6, 0x1, RZ, 0xc0, !PT ;  /* 0x0000000106ff7812 */ /* 0x002fc4000786c0ff */
[----:B------:R-:W-:-:S04]  /*5db0*/  SEL R4, RZ, 0x1, P1 ;  /* 0x00000001ff047807 */ /* 0x000fc80000800000 */
[----:B------:R-:W-:Y:S02]  /*5dc0*/  LOP3.LUT R10, R10, R4, RZ, 0x3c, !PT ;  /* 0x000000040a0a7212 */ /* 0x000fe400078e3cff */
[----:B--2---:R-:W-:-:S04]  /*5dd0*/  SEL R2, RZ, 0x1, P0 ;  /* 0x00000001ff027807 */ /* 0x004fc80000000000 */
[----:B------:R-:W-:Y:S01]  /*5de0*/  LOP3.LUT R9, R9, R2, RZ, 0x3c, !PT ;  /* 0x0000000209097212 */ /* 0x000fe200078e3cff */
[----:B------:R-:W-:Y:S06]  /*5df0*/  @P3 BRA `(.L_x_120) ;  /* 0xfffffffc002c3947 */ /* 0x000fec000383ffff */
[----:B------:R-:W-:Y:S01]  /*5e00*/  ULEA UR4, UR5, UR6, 0x3 ;  /* 0x0000000605047291 */ /* 0x000fe2000f8e18ff */
[----:B------:R-:W-:-:S08]  /*5e10*/  SHF.L.U32 R2, R12, 0x1f, RZ ;  /* 0x0000001f0c027819 */ /* 0x000fd000000006ff */
[----:B------:R-:W1:Y:S02]  /*5e20*/  SYNCS.PHASECHK.TRANS64 P0, [UR4+0x4b0], R2 ;  /* 0x0004b002ff0075a7 */ /* 0x000e640008001004 */
[----:B-1----:R-:W-:Y:S05]  /*5e30*/  @P0 BRA `(.L_x_121) ;  /* 0x0000000000080947 */ /* 0x002fea0003800000 */
[----:B------:R-:W1:Y:S02]  /*5e40*/  SYNCS.PHASECHK.TRANS64.TRYWAIT P0, [UR4+0x4b0], R2 ;  /* 0x0004b002ff0075a7 */ /* 0x000e640008001104 */
[----:B-1----:R-:W-:Y:S05]  /*5e50*/  @!P0 BRA `(.L_x_122) ;  /* 0x0000005800988947 */ /* 0x002fea0003800000 */
.L_x_121:
[----:B------:R-:W-:-:S04]  /*5e60*/  UIADD3 UR7, UPT, UPT, UR5, 0x1, URZ ;  /* 0x0000000105077890 */ /* 0x000fc8000fffe0ff */
[----:B------:R-:W-:-:S04]  /*5e70*/  UISETP.NE.AND UP0, UPT, UR7, 0x2, UPT ;  /* 0x000000020700788c */ /* 0x000fc8000bf05270 */
[----:B------:R-:W-:Y:S02]  /*5e80*/  USEL UR8, URZ, 0x1, UP0 ;  /* 0x00000001ff087887 */ /* 0x000fe40008000000 */
[----:B------:R-:W-:-:S04]  /*5e90*/  USEL UR7, UR7, URZ, UP0 ;  /* 0x000000ff07077287 */ /* 0x000fc80008000000 */
[----:B------:R-:W-:Y:S01]  /*5ea0*/  ULEA UR7, UR7, UR6, 0x3 ;  /* 0x0000000607077291 */ /* 0x000fe2000f8e18ff */
[----:B-1----:R-:W-:-:S04]  /*5eb0*/  LOP3.LUT R2, R12, UR8, RZ, 0x3c, !PT ;  /* 0x000000080c027c12 */ /* 0x002fc8000f8e3cff */
[----:B------:R-:W-:-:S04]  /*5ec0*/  SHF.L.U32 R0, R2, 0x1f, RZ ;  /* 0x0000001f02007819 */ /* 0x000fc800000006ff */
[----:B------:R-:W1:Y:S02]  /*5ed0*/  SYNCS.PHASECHK.TRANS64 P0, [UR7+0x4b0], R0 ;  /* 0x0004b000ff0075a7 */ /* 0x000e640008001007 */
[----:B-1----:R-:W-:Y:S05]  /*5ee0*/  @P0 EXIT ;  /* 0x000000000000094d */ /* 0x002fea0003800000 */
[----:B------:R-:W-:Y:S02]  /*5ef0*/  SHF.L.U32 R2, R2, 0x1f, RZ ;  /* 0x0000001f02027819 */ /* 0x000fe400000006ff */
[----:B------:R-:W-:-:S07]  /*5f00*/  MOV R0, UR7 ;  /* 0x0000000700007c02 */ /* 0x000fce0008000f00 */
.L_x_123:
[----:B-1----:R1:W2:Y:S02]  /*5f10*/  SYNCS.PHASECHK.TRANS64.TRYWAIT P0, [R0+URZ+0x4b0], R2 ;  /* 0x0004b002000075a7 */ /* 0x0022a400080011ff */
[----:B--2---:R-:W-:Y:S05]  /*5f20*/  @!P0 NANOSLEEP.SYNCS 0x989680 ;  /* 0x009896800000895d */ /* 0x004fea0003900000 */
[----:B------:R-:W2:Y:S02]  /*5f30*/  @!P0 SYNCS.PHASECHK.TRANS64 P0, [R0+URZ+0x4b0], R2 ;  /* 0x0004b002000085a7 */ /* 0x000ea400080010ff */
[----:B--2---:R-:W-:Y:S05]  /*5f40*/  @P0 EXIT ;  /* 0x000000000000094d */ /* 0x004fea0003800000 */
[----:B------:R-:W-:Y:S05]  /*5f50*/  BRA `(.L_x_123) ;  /* 0xfffffffc00ec7947 */ /* 0x000fea000383ffff */
.L_x_116:
[----:B------:R-:W-:Y:S05]  /*5f60*/  BRA.U UP4, `(.L_x_124) ;  /* 0x0000001104887547 */ /* 0x000fea000b800000 */
[----:B------:R-:W1:Y:S01]  /*5f70*/  S2UR UR7, SR_CgaCtaId ;  /* 0x00000000000779c3 */ /* 0x000e620000008800 */
[----:B------:R-:W-:Y:S01]  /*5f80*/  UMOV UR4, 0x40 ;  /* 0x0000004000047882 */ /* 0x000fe20000000000 */
[----:B------:R-:W-:Y:S01]  /*5f90*/  NOP ;  /* 0x0000000000007918 */ /* 0x000fe20000000000 */
[----:B------:R-:W-:Y:S01]  /*5fa0*/  UMOV UR6, 0x400 ;  /* 0x0000040000067882 */ /* 0x000fe20000000000 */
[----:B-1----:R-:W-:Y:S02]  /*5fb0*/  ULEA UR5, UR7, UR4, 0x18 ;  /* 0x0000000407057291 */ /* 0x002fe4000f8ec0ff */
[----:B------:R-:W-:-:S07]  /*5fc0*/  ULEA UR6, UR7, UR6, 0x18 ;  /* 0x0000000607067291 */ /* 0x000fce000f8ec0ff */
[----:B------:R-:W1:Y:S02]  /*5fd0*/  LDS.U8 R0, [UR5+0x1c] ;  /* 0x00001c05ff007984 */ /* 0x000e640008000000 */
[----:B-1----:R-:W-:-:S13]  /*5fe0*/  ISETP.NE.AND P0, PT, R0, RZ, PT ;  /* 0x000000ff0000720c */ /* 0x002fda0003f05270 */
[----:B------:R-:W-:Y:S05]  /*5ff0*/  @P0 BRA `(.L_x_125) ;  /* 0x0000000400080947 */ /* 0x000fea0003800000 */
[----:B------:R-:W-:Y:S02]  /*6000*/  UISETP.NE.U32.AND UP1, UPT, UR27, 0x1, UPT ;  /* 0x000000011b00788c */ /* 0x000fe4000bf25070 */
[----:B------:R-:W-:-:S07]  /*6010*/  UIADD3 UR7, UPT, UPT, UR5, 0x8, URZ ;  /* 0x0000000805077890 */ /* 0x000fce000fffe0ff */
[----:B------:R-:W-:Y:S05]  /*6020*/  BRA.U !UP1, `(.L_x_126) ;  /* 0x00000001099c7547 */ /* 0x000fea000b800000 */
[----:B------:R-:W-:Y:S01]  /*6030*/  ELECT P0, URZ, PT ;  /* 0x0000000000ff782f */ /* 0x000fe20003800000 */
[----:B------:R-:W-:-:S12]  /*6040*/  BSSY B0, `(.L_x_126) ;  /* 0x0000025000007945 */ /* 0x000fd80003800000 */
[----:B------:R-:W-:Y:S05]  /*6050*/  @!P0 BRA `(.L_x_127) ;  /* 0x00000000008c8947 */ /* 0x000fea0003800000 */
[----:B------:R-:W-:-:S05]  /*6060*/  UMOV UR4, 0x10 ;  /* 0x0000001000047882 */ /* 0x000fca0000000000 */
[----:B------:R-:W-:Y:S04]  /*6070*/  DEPBAR.LE SB1, 0x36 ;  /* 0x00009d800000791a */ /* 0x000fe80000000000 */
[----:B------:R-:W1:Y:S02]  /*6080*/  UTCATOMSWS.2CTA.FIND_AND_SET.ALIGN UP0, UR4, UR4 ;  /* 0x00000004000475e3 */ /* 0x000e640008200800 */
[----:B-1----:R-:W-:Y:S01]  /*6090*/  MOV R10, UR4 ;  /* 0x00000004000a7c02 */ /* 0x002fe20008000f00 */
[----:B------:R-:W-:Y:S06]  /*60a0*/  BRA.U UP0, `(.L_x_128) ;  /* 0x0000000100187547 */ /* 0x000fec000b800000 */
.L_x_129:
[----:B------:R-:W-:Y:S05]  /*60b0*/  NANOSLEEP 0x64 ;  /* 0x000000640000795d */ /* 0x000fea0003800000 */
[----:B------:R-:W-:-:S05]  /*60c0*/  UMOV UR4, 0x10 ;  /* 0x0000001000047882 */ /* 0x000fca0000000000 */
[----:B------:R-:W-:Y:S04]  /*60d0*/  DEPBAR.LE SB1, 0x36 ;  /* 0x00009d800000791a */ /* 0x000fe80000000000 */
[----:B------:R-:W1:Y:S02]  /*60e0*/  UTCATOMSWS.2CTA.FIND_AND_SET.ALIGN UP0, UR4, UR4 ;  /* 0x00000004000475e3 */ /* 0x000e640008200800 */
[----:B-1----:R-:W-:Y:S01]  /*60f0*/  MOV R10, UR4 ;  /* 0x00000004000a7c02 */ /* 0x002fe20008000f00 */
[----:B------:R-:W-:Y:S05]  /*6100*/  BRA.U !UP0, `(.L_x_129) ;  /* 0xfffffffd08e87547 */ /* 0x000fea000b83ffff */
.L_x_128:
[----:B------:R-:W1:Y:S01]  /*6110*/  LDS R6, [UR5+0x10] ;  /* 0x00001005ff067984 */ /* 0x000e620008000800 */
[----:B------:R-:W-:Y:S01]  /*6120*/  IMAD.U32 R0, RZ, RZ, UR6 ;  /* 0x00000006ff007e24 */ /* 0x000fe2000f8e00ff */
[----:B------:R-:W-:-:S03]  /*6130*/  MOV R4, UR29 ;  /* 0x0000001d00047c02 */ /* 0x000fc60008000f00 */
[----:B------:R-:W-:Y:S01]  /*6140*/  VIADD R0, R0, 0x550 ;  /* 0x0000055000007836 */ /* 0x000fe20000000000 */
[----:B-1----:R-:W-:-:S04]  /*6150*/  SHF.L.U32 R6, R6, 0x1f, RZ ;  /* 0x0000001f06067819 */ /* 0x002fc800000006ff */
[----:B------:R-:W1:Y:S02]  /*6160*/  SYNCS.PHASECHK.TRANS64.TRYWAIT P0, [UR5+0x8], R6 ;  /* 0x00000806ff0075a7 */ /* 0x000e640008001105 */
[----:B-1----:R-:W-:Y:S05]  /*6170*/  @P0 BRA `(.L_x_130) ;  /* 0x0000000000080947 */ /* 0x002fea0003800000 */
[----:B------:R-:W1:Y:S02]  /*6180*/  SYNCS.PHASECHK.TRANS64.TRYWAIT P0, [UR5+0x8], R6 ;  /* 0x00000806ff0075a7 */ /* 0x000e640008001105 */
[----:B-1----:R-:W-:Y:S05]  /*6190*/  @!P0 BRA `(.L_x_131) ;  /* 0x0000005400e08947 */ /* 0x002fea0003800000 */
.L_x_130:
[----:B------:R-:W-:Y:S01]  /*61a0*/  PRMT R4, R4, 0x654, R0 ;  /* 0x0000065404047816 */ /* 0x000fe20000000000 */
[----:B------:R-:W-:Y:S01]  /*61b0*/  HFMA2 R0, -RZ, RZ, 0, 5.9604644775390625e-08 ;  /* 0x00000001ff007431 */ /* 0x000fe200000001ff */
[----:B------:R-:W-:Y:S01]  /*61c0*/  UPRMT UR4, UR29, 0x654, UR7 ;  /* 0x000006541d047896 */ /* 0x000fe20008000007 */
[----:B------:R-:W-:Y:S02]  /*61d0*/  IMAD.MOV.U32 R8, RZ, RZ, 0xffff ;  /* 0x0000ffffff087424 */ /* 0x000fe400078e00ff */
[----:B-1----:R-:W-:Y:S02]  /*61e0*/  IMAD.MOV.U32 R6, RZ, RZ, 0x4 ;  /* 0x00000004ff067424 */ /* 0x002fe400078e00ff */
[----:B------:R-:W-:Y:S01]  /*61f0*/  IMAD.SHL.U32 R9, R10, 0x20, RZ ;  /* 0x000000200a097824 */ /* 0x000fe200078e00ff */
[----:B------:R-:W-:Y:S02]  /*6200*/  MOV R5, UR4 ;  /* 0x0000000400057c02 */ /* 0x000fe40008000f00 */
[-C--:B------:R-:W-:Y:S01]  /*6210*/  SHF.L.U32 R8, R8, R10.reuse, RZ ;  /* 0x0000000a08087219 */ /* 0x080fe200000006ff */
[----:B------:R1:W-:Y:S01]  /*6220*/  SYNCS.ARRIVE.TRANS64.RED RZ, [UR4], R6 ;  /* 0x00000006ffff79a7 */ /* 0x0003e20008000404 */
[----:B------:R-:W-:Y:S01]  /*6230*/  SHF.L.U32 R7, R0, R10, RZ ;  /* 0x0000000a00077219 */ /* 0x000fe200000006ff */
[----:B------:R1:W-:Y:S04]  /*6240*/  STS [UR6+0x550], R9 ;  /* 0x00055009ff007988 */ /* 0x0003e80008000806 */
[----:B------:R1:W-:Y:S04]  /*6250*/  STAS [R4.64], R10 ;  /* 0x0000000a04007dbd */ /* 0x0003e8000c0008ff */
[----:B------:R1:W-:Y:S04]  /*6260*/  ATOMS.OR RZ, [UR5+0x14], R8 ;  /* 0x00001408ffff798c */ /* 0x0003e8000b000005 */
[----:B------:R1:W-:Y:S04]  /*6270*/  ATOMS.OR RZ, [UR5+0x18], R7 ;  /* 0x00001807ffff798c */ /* 0x0003e8000b000005 */
[----:B------:R1:W-:Y:S02]  /*6280*/  ATOMS.XOR RZ, [UR5+0x10], R0 ;  /* 0x00001000ffff798c */ /* 0x0003e4000b800005 */
.L_x_127:
[----:B------:R-:W-:Y:S05]  /*6290*/  BSYNC B0 ;  /* 0x0000000000007941 */ /* 0x000fea0003800000 */
.L_x_126:
[----:B------:R-:W-:Y:S05]  /*62a0*/  BRA.U UP1, `(.L_x_132) ;  /* 0x00000001016c7547 */ /* 0x000fea000b800000 */
[----:B------:R-:W-:-:S03]  /*62b0*/  UMOV UR4, 0xffffffff ;  /* 0xffffffff00047882 */ /* 0x000fc60000000000 */
[----:B------:R-:W-:Y:S05]  /*62c0*/  BRA.DIV UR4, `(.L_x_133) ;  /* 0x0000005604ac7947 */ /* 0x000fea000b800000 */
[----:B------:R-:W-:-:S13]  /*62d0*/  ELECT P0, URZ, PT ;  /* 0x0000000000ff782f */ /* 0x000fda0003800000 */
.L_x_335:
[----:B------:R-:W-:Y:S05]  /*62e0*/  @!P0 BRA `(.L_x_132) ;  /* 0x00000000005c8947 */ /* 0x000fea0003800000 */
[----:B-1----:R-:W1:Y:S02]  /*62f0*/  LDS R4, [UR5+0x10] ;  /* 0x00001005ff047984 */ /* 0x002e640008000800 */
[----:B-1----:R-:W-:-:S04]  /*6300*/  SHF.L.U32 R4, R4, 0x1f, RZ ;  /* 0x0000001f04047819 */ /* 0x002fc800000006ff */
[----:B------:R-:W1:Y:S02]  /*6310*/  SYNCS.PHASECHK.TRANS64.TRYWAIT P0, [UR5+0x8], R4 ;  /* 0x00000804ff0075a7 */ /* 0x000e640008001105 */
[----:B-1----:R-:W-:Y:S05]  /*6320*/  @P0 BRA `(.L_x_134) ;  /* 0x0000000000080947 */ /* 0x002fea0003800000 */
[----:B------:R-:W1:Y:S02]  /*6330*/  SYNCS.PHASECHK.TRANS64.TRYWAIT P0, [UR5+0x8], R4 ;  /* 0x00000804ff0075a7 */ /* 0x000e640008001105 */
[----:B-1----:R-:W-:Y:S05]  /*6340*/  @!P0 BRA `(.L_x_135) ;  /* 0x0000005400b08947 */ /* 0x002fea0003800000 */
.L_x_134:
[----:B------:R-:W2:Y:S01]  /*6350*/  LDS R6, [UR6+0x550] ;  /* 0x00055006ff067984 */ /* 0x000ea20008000800 */
[----:B-1----:R-:W-:Y:S02]  /*6360*/  HFMA2 R0, -RZ, RZ, 0, 5.9604644775390625e-08 ;  /* 0x00000001ff007431 */ /* 0x002fe400000001ff */
[----:B------:R-:W-:Y:S01]  /*6370*/  IMAD.MOV.U32 R4, RZ, RZ, 0xffff ;  /* 0x0000ffffff047424 */ /* 0x000fe200078e00ff */
[----:B------:R-:W-:Y:S01]  /*6380*/  UPRMT UR4, UR29, 0x654, UR7 ;  /* 0x000006541d047896 */ /* 0x000fe20008000007 */
[----:B--2---:R-:W-:-:S03]  /*6390*/  IMAD.SHL.U32 R5, R6, 0x20, RZ ;  /* 0x0000002006057824 */ /* 0x004fc600078e00ff */
[-C--:B------:R-:W-:Y:S02]  /*63a0*/  SHF.L.U32 R4, R4, R6.reuse, RZ ;  /* 0x0000000604047219 */ /* 0x080fe400000006ff */
[----:B------:R-:W-:Y:S01]  /*63b0*/  SHF.L.U32 R6, R0, R6, RZ ;  /* 0x0000000600067219 */ /* 0x000fe200000006ff */
[----:B------:R2:W-:Y:S04]  /*63c0*/  STS [UR6+0x550], R5 ;  /* 0x00055005ff007988 */ /* 0x0005e80008000806 */
[----:B------:R2:W-:Y:S04]  /*63d0*/  ATOMS.OR RZ, [UR5+0x14], R4 ;  /* 0x00001404ffff798c */ /* 0x0005e8000b000005 */
[----:B------:R2:W-:Y:S01]  /*63e0*/  ATOMS.OR RZ, [UR5+0x18], R6 ;  /* 0x00001806ffff798c */ /* 0x0005e2000b000005 */
[----:B------:R-:W-:Y:S03]  /*63f0*/  SYNCS.ARRIVE.TRANS64.RED.A1T0 RZ, [UR4], RZ ;  /* 0x000000ffffff79a7 */ /* 0x000fe60008100404 */
[----:B------:R2:W-:Y:S01]  /*6400*/  ATOMS.XOR RZ, [UR5+0x10], R0 ;  /* 0x00001000ffff798c */ /* 0x0005e2000b800005 */
[----:B------:R-:W-:Y:S05]  /*6410*/  BRA `(.L_x_132) ;  /* 0x0000000000107947 */ /* 0x000fea0003800000 */
.L_x_125:
[----:B------:R-:W-:Y:S02]  /*6420*/  MOV R0, 0xffffffff ;  /* 0xffffffff00007802 */ /* 0x000fe40000000f00 */
[----:B------:R-:W-:-:S03]  /*6430*/  MOV R4, 0x6460 ;  /* 0x0000646000047802 */ /* 0x000fc60000000f00 */
[----:B------:R1:W-:Y:S04]  /*6440*/  STS [UR6+0x550], R0 ;  /* 0x00055000ff007988 */ /* 0x0003e80008000806 */
[----:B-1---5:R-:W-:Y:S05]  /*6450*/  CALL.REL.NOINC `($__internal_1_$__cuda_sm10x_tcgen05_guardrail_trap_phase_invalid_during_alloc) ;  /* 0x0000005800b87944 */ /* 0x022fea0003c00000 */
.L_x_132:
[----:B------:R-:W-:Y:S05]  /*6460*/  WARPSYNC.ALL ;  /* 0x0000000000007948 */ /* 0x000fea0003800000 */
[----:B------:R-:W3:Y:S01]  /*6470*/  S2UR UR4, SR_CgaCtaId ;  /* 0x00000000000479c3 */ /* 0x000ee20000008800 */
[----:B------:R-:W-:Y:S01]  /*6480*/  UMOV UR13, 0x400 ;  /* 0x00000400000d7882 */ /* 0x000fe20000000000 */
[----:B------:R-:W-:-:S06]  /*6490*/  NOP ;  /* 0x0000000000007918 */ /* 0x000fcc0000000000 */
[----:B------:R-:W-:Y:S06]  /*64a0*/  BAR.ARV 0x6, 0xa0 ;  /* 0x0182800000007b1d */ /* 0x000fec0000002000 */
[----:B------:R-:W4:Y:S01]  /*64b0*/  LDCU UR6, c[0x0][0x38c] ;  /* 0x00007180ff0677ac */ /* 0x000f220008000800 */
[----:B------:R-:W-:Y:S01]  /*64c0*/  LOP3.LUT R3, R3, 0xffff, RZ, 0xc0, !PT ;  /* 0x0000ffff03037812 */ /* 0x000fe200078ec0ff */
[----:B-1----:R-:W-:Y:S01]  /*64d0*/  IMAD.MOV.U32 R9, RZ, RZ, 0x1 ;  /* 0x00000001ff097424 */ /* 0x002fe200078e00ff */
[----:B------:R-:W-:Y:S01]  /*64e0*/  LOP3.LUT R2, R2, 0xffff, RZ, 0xc0, !PT ;  /* 0x0000ffff02027812 */ /* 0x000fe200078ec0ff */
[----:B------:R-:W-:Y:S01]  /*64f0*/  IMAD.MOV.U32 R8, RZ, RZ, RZ ;  /* 0x000000ffff087224 */ /* 0x000fe200078e00ff */
[----:B------:R-:W-:Y:S01]  /*6500*/  R2UR UR16, R3 ;  /* 0x00000000031072ca */ /* 0x000fe200000e0000 */
[----:B------:R-:W-:Y:S01]  /*6510*/  UMOV UR20, URZ ;  /* 0x000000ff00147c82 */ /* 0x000fe20008000000 */
[----:B------:R-:W-:-:S02]  /*6520*/  R2UR UR24, R2 ;  /* 0x00000000021872ca */ /* 0x000fc400000e0000 */
[----:B------:R-:W-:Y:S01]  /*6530*/  CS2R R2, SRZ ;  /* 0x0000000000027805 */ /* 0x000fe2000001ff00 */
[----:B------:R-:W-:Y:S01]  /*6540*/  UMOV UR10, URZ ;  /* 0x000000ff000a7c82 */ /* 0x000fe20008000000 */
[----:B---3--:R-:W-:Y:S02]  /*6550*/  ULEA UR13, UR4, UR13, 0x18 ;  /* 0x0000000d040d7291 */ /* 0x008fe4000f8ec0ff */
[----:B------:R-:W-:Y:S02]  /*6560*/  UISETP.NE.AND UP3, UPT, UR27, URZ, UPT ;  /* 0x000000ff1b00728c */ /* 0x000fe4000bf65270 */
[----:B------:R-:W-:Y:S02]  /*6570*/  UIADD3 UR5, UPT, UPT, UR13, 0x2800, URZ ;  /* 0x000028000d057890 */ /* 0x000fe4000fffe0ff */
[----:B------:R-:W-:Y:S02]  /*6580*/  UIADD3 UR4, UPT, UPT, UR13, 0x26800, URZ ;  /* 0x000268000d047890 */ /* 0x000fe4000fffe0ff */
[----:B----4-:R-:W-:Y:S01]  /*6590*/  UIADD3 UR6, UPT, UPT, UR6, 0x1f, URZ ;  /* 0x0000001f06067890 */ /* 0x010fe2000fffe0ff */
[----:B--2---:R-:W1:Y:S01]  /*65a0*/  LDS R0, [UR13+0x550] ;  /* 0x0005500dff007984 */ /* 0x004e620008000800 */
[----:B------:R-:W-:-:S02]  /*65b0*/  USHF.R.U32.HI UR5, URZ, 0x4, UR5 ;  /* 0x00000004ff057899 */ /* 0x000fc40008011605 */
[----:B------:R-:W-:Y:S02]  /*65c0*/  USHF.R.S32.HI UR21, URZ, 0x1f, UR6 ;  /* 0x0000001fff157899 */ /* 0x000fe40008011406 */
[----:B------:R-:W-:Y:S02]  /*65d0*/  USHF.R.U32.HI UR4, URZ, 0x4, UR4 ;  /* 0x00000004ff047899 */ /* 0x000fe40008011604 */
[----:B------:R-:W-:Y:S02]  /*65e0*/  ULEA.HI UR21, UR21, UR6, URZ, 0x5 ;  /* 0x0000000615157291 */ /* 0x000fe4000f8f28ff */
[----:B------:R-:W-:Y:S02]  /*65f0*/  ULOP3.LUT UR5, UR5, 0x3fff, URZ, 0xc0, !UPT ;  /* 0x00003fff05057892 */ /* 0x000fe4000f8ec0ff */
[----:B------:R-:W-:Y:S02]  /*6600*/  USHF.R.S32.HI UR21, URZ, 0x5, UR21 ;  /* 0x00000005ff157899 */ /* 0x000fe40008011415 */
[----:B------:R-:W-:-:S02]  /*6610*/  ULOP3.LUT UR18, UR4, 0x3fff, URZ, 0xc0, !UPT ;  /* 0x00003fff04127892 */ /* 0x000fc4000f8ec0ff */
[----:B------:R-:W-:Y:S02]  /*6620*/  UISETP.LT.AND UP0, UPT, UR21, 0x1, UPT ;  /* 0x000000011500788c */ /* 0x000fe4000bf01270 */
[----:B------:R-:W-:Y:S02]  /*6630*/  ULOP3.LUT UR17, UR5, 0x10000, URZ, 0xfc, !UPT ;  /* 0x0001000005117892 */ /* 0x000fe4000f8efcff */
[----:B------:R-:W-:Y:S02]  /*6640*/  ULOP3.LUT UR18, UR18, 0x10000, URZ, 0xfc, !UPT ;  /* 0x0001000012127892 */ /* 0x000fe4000f8efcff */
[----:B------:R-:W-:Y:S01]  /*6650*/  USEL UR25, UR21, 0x1, !UP0 ;  /* 0x0000000115197887 */ /* 0x000fe2000c000000 */
[----:B------:R-:W-:Y:S01]  /*6660*/  UMOV UR11, URZ ;  /* 0x000000ff000b7c82 */ /* 0x000fe20008000000 */
[----:B------:R-:W-:Y:S01]  /*6670*/  UMOV UR22, 0x0 ;  /* 0x0000000000167882 */ /* 0x000fe20000000000 */
[----:B------:R-:W-:Y:S01]  /*6680*/  UMOV UR23, 0x8100490 ;  /* 0x0810049000177882 */ /* 0x000fe20000000000 */
[----:B-1----:R-:W-:-:S15]  /*6690*/  R2UR UR26, R0 ;  /* 0x00000000001a72ca */ /* 0x002fde00000e0000 */
.L_x_143:
[C---:B------:R-:W-:Y:S02]  /*66a0*/  LEA R0, R8.reuse, UR13, 0x3 ;  /* 0x0000000d08007c11 */ /* 0x040fe4000f8e18ff */
[----:B------:R-:W-:Y:S02]  /*66b0*/  SHF.L.U32 R4, R3, 0x1f, RZ ;  /* 0x0000001f03047819 */ /* 0x000fe400000006ff */
[----:B------:R-:W-:Y:S02]  /*66c0*/  LEA R5, R8, UR13, 0x4 ;  /* 0x0000000d08057c11 */ /* 0x000fe4000f8e20ff */
[----:B------:R-:W1:Y:S02]  /*66d0*/  SYNCS.PHASECHK.TRANS64.TRYWAIT P0, [R0+URZ+0x4a0], R4 ;  /* 0x0004a004000075a7 */ /* 0x000e6400080011ff */
[----:B-1-3--:R-:W-:Y:S05]  /*66e0*/  @!P0 BRA `(.L_x_136) ;  /* 0x0000005000e08947 */ /* 0x00afea0003800000 */
.L_x_336:
[----:B-1----:R-:W1:Y:S01]  /*66f0*/  LDS.128 R4, [R5+0x530] ;  /* 0x0005300005047984 */ /* 0x002e620000000c00 */
[----:B------:R-:W-:Y:S02]  /*6700*/  VIADD R0, R0, 0x4b0 ;  /* 0x000004b000007836 */ /* 0x000fe40000000000 */
[----:B------:R-:W-:Y:S01]  /*6710*/  VIADD R8, R8, 0x1 ;  /* 0x0000000108087836 */ /* 0x000fe20000000000 */
[----:B------:R-:W-:Y:S01]  /*6720*/  @!PT LDS RZ, [RZ] ;  /* 0x00000000fffff984 */ /* 0x000fe20000000800 */
[----:B------:R-:W-:Y:S01]  /*6730*/  @!PT LDS RZ, [RZ] ;  /* 0x00000000fffff984 */ /* 0x000fe20000000800 */
[----:B------:R-:W-:Y:S01]  /*6740*/  @!PT LDS RZ, [RZ] ;  /* 0x00000000fffff984 */ /* 0x000fe20000000800 */
[----:B------:R-:W-:Y:S01]  /*6750*/  @!PT LDS RZ, [RZ] ;  /* 0x00000000fffff984 */ /* 0x000fe20000000800 */
[----:B------:R2:W-:Y:S06]  /*6760*/  MEMBAR.ALL.CTA ;  /* 0x0000000000007992 */ /* 0x0005ec0000008000 */
[----:B--2---:R-:W2:Y:S01]  /*6770*/  FENCE.VIEW.ASYNC.S ;  /* 0x00000000000073c6 */ /* 0x004ea20000000000 */
[----:B------:R-:W-:-:S04]  /*6780*/  PRMT R0, RZ, 0x654, R0 ;  /* 0x00000654ff007816 */ /* 0x000fc80000000000 */
[----:B--2---:R2:W-:Y:S01]  /*6790*/  SYNCS.ARRIVE.TRANS64.RED.A1T0 RZ, [R0+URZ], RZ ;  /* 0x000000ff00ff79a7 */ /* 0x0045e200081004ff */
[----:B-1----:R-:W-:Y:S01]  /*67a0*/  LOP3.LUT P1, RZ, R6, 0x1, RZ, 0xc0, !PT ;  /* 0x0000000106ff7812 */ /* 0x002fe2000782c0ff */
[----:B--2---:R-:W-:-:S12]  /*67b0*/  BRA.U UP3, `(.L_x_137) ;  /* 0x0000000103cc7547 */ /* 0x004fd8000b800000 */
[----:B------:R-:W1:Y:S01]  /*67c0*/  LDCU UR4, c[0x0][0x38c] ;  /* 0x00007180ff0477ac */ /* 0x000e620008000800 */
[----:B------:R-:W-:Y:S02]  /*67d0*/  PLOP3.LUT P2, PT, PT, PT, PT, 0x80, 0x8 ;  /* 0x000000000008781c */ /* 0x000fe40003f4f070 */
[----:B------:R-:W-:Y:S01]  /*67e0*/  SHF.L.U32 R4, R9, 0x1f, RZ ;  /* 0x0000001f09047819 */ /* 0x000fe200000006ff */
[----:B------:R-:W-:Y:S02]  /*67f0*/  ULEA UR19, UR20, UR13, 0x3 ;  /* 0x0000000d14137291 */ /* 0x000fe4000f8e18ff */
[----:B-1----:R-:W-:-:S06]  /*6800*/  UISETP.GE.AND UP0, UPT, UR4, 0x1, UPT ;  /* 0x000000010400788c */ /* 0x002fcc000bf06270 */
[----:B------:R-:W-:-:S05]  /*6810*/  PLOP3.LUT P0, PT, PT, PT, UP0, 0x80, 0x8 ;  /* 0x000000000008781c */ /* 0x000fca0003f0f008 */
[----:B------:R-:W-:-:S08]  /*6820*/  @UP0 ULEA UR4, UR10, UR13, 0x3 ;  /* 0x0000000d0a040291 */ /* 0x000fd0000f8e18ff */
[----:B------:R-:W-:-:S04]  /*6830*/  @P0 SHF.L.U32 R0, R2, 0x1f, RZ ;  /* 0x0000001f02000819 */ /* 0x000fc800000006ff */
[----:B------:R1:W2:Y:S01]  /*6840*/  @P0 SYNCS.PHASECHK.TRANS64.TRYWAIT P2, [UR4], R0 ;  /* 0x00000000ff0005a7 */ /* 0x0002a20008041104 */
[----:B------:R-:W3:Y:S02]  /*6850*/  SYNCS.PHASECHK.TRANS64.TRYWAIT P0, [UR19+0x4e0], R4 ;  /* 0x0004e004ff0075a7 */ /* 0x000ee40008001113 */
[----:B-123--:R-:W-:Y:S05]  /*6860*/  @!P0 BRA `(.L_x_138) ;  /* 0x0000005000948947 */ /* 0x00efea0003800000 */
.L_x_338:
[----:B------:R-:W-:Y:S01]  /*6870*/  UMOV UR14, UR11 ;  /* 0x0000000b000e7c82 */ /* 0x000fe20008000000 */
[----:B------:R-:W-:Y:S05]  /*6880*/  BRA.U !UP0, `(.L_x_139) ;  /* 0x0000000108887547 */ /* 0x000fea000b800000 */
[----:B------:R-:W-:Y:S02]  /*6890*/  UIADD3 UR14, UPT, UPT, UR25, UR11, URZ ;  /* 0x0000000b190e7290 */ /* 0x000fe4000fffe0ff */
[----:B------:R-:W-:Y:S02]  /*68a0*/  ULEA UR15, UR20, UR26, 0x5 ;  /* 0x0000001a140f7291 */ /* 0x000fe4000f8e28ff */
[----:B------:R-:W-:Y:S01]  /*68b0*/  UPLOP3.LUT UP2, UPT, UPT, UPT, UPT, 0x40, 0x4 ;  /* 0x000000000004789c */ /* 0x000fe20003f4e870 */
[----:B------:R-:W-:Y:S01]  /*68c0*/  UMOV UR12, UR21 ;  /* 0x00000015000c7c82 */ /* 0x000fe20008000000 */
[----:B------:R-:W-:-:S09]  /*68d0*/  UMOV UR5, UR10 ;  /* 0x0000000a00057c82 */ /* 0x000fd20008000000 */
.L_x_142:
[----:B--2---:R-:W-:Y:S01]  /*68e0*/  ULEA UR6, UR5, UR13, 0x3 ;  /* 0x0000000d05067291 */ /* 0x004fe2000f8e18ff */
[----:B---3--:R-:W-:Y:S11]  /*68f0*/  @P2 BRA `(.L_x_140) ;  /* 0x00000000000c2947 */ /* 0x008ff60003800000 */
[----:B-1----:R-:W-:Y:S04]  /*6900*/  SHF.L.U32 R4, R2, 0x1f, RZ ;  /* 0x0000001f02047819 */ /* 0x002fe800000006ff */
[----:B------:R-:W1:Y:S02]  /*6910*/  SYNCS.PHASECHK.TRANS64.TRYWAIT P0, [UR6], R4 ;  /* 0x00000004ff0075a7 */ /* 0x000e640008001106 */
[----:B-1----:R-:W-:Y:S05]  /*6920*/  @!P0 BRA `(.L_x_141) ;  /* 0x00000050007c8947 */ /* 0x002fea0003800000 */
.L_x_140:
[----:B------:R-:W-:Y:S01]  /*6930*/  UISETP.NE.AND UP0, UPT, UR12, 0x1, UPT ;  /* 0x000000010c00788c */ /* 0x000fe2000bf05270 */
[----:B------:R-:W-:Y:S01]  /*6940*/  PLOP3.LUT P2, PT, PT, PT, PT, 0x80, 0x8 ;  /* 0x000000000008781c */ /* 0x000fe20003f4f070 */
[----:B------:R-:W-:Y:S02]  /*6950*/  UIADD3 UR4, UPT, UPT, UR5, 0x1, URZ ;  /* 0x0000000105047890 */ /* 0x000fe4000fffe0ff */
[----:B------:R-:W-:Y:S02]  /*6960*/  ULEA UR8, UR5, UR18, 0x6 ;  /* 0x0000001205087291 */ /* 0x000fe4000f8e30ff */
[----:B------:R-:W-:Y:S01]  /*6970*/  UISETP.NE.AND UP1, UPT, UR4, 0x48, UPT ;  /* 0x000000480400788c */ /* 0x000fe2000bf25270 */
[----:B------:R-:W-:Y:S01]  /*6980*/  PLOP3.LUT P0, PT, PT, PT, UP0, 0x80, 0x8 ;  /* 0x000000000008781c */ /* 0x000fe20003f0f008 */
[----:B------:R-:W-:Y:S02]  /*6990*/  UIADD3 UR11, UPT, UPT, UR11, 0x1, URZ ;  /* 0x000000010b0b7890 */ /* 0x000fe4000fffe0ff */
[----:B------:R-:W-:Y:S02]  /*69a0*/  USEL UR7, URZ, 0x1, UP1 ;  /* 0x00000001ff077887 */ /* 0x000fe40008800000 */
[----:B------:R-:W-:Y:S01]  /*69b0*/  USEL UR10, UR4, URZ, UP1 ;  /* 0x000000ff040a7287 */ /* 0x000fe20008800000 */
[----:B------:R-:W-:Y:S01]  /*69c0*/  UMOV UR9, 0xc0004010 ;  /* 0xc000401000097882 */ /* 0x000fe20000000000 */
[----:B------:R-:W-:Y:S02]  /*69d0*/  UIADD3 UR12, UPT, UPT, UR12, -0x1, URZ ;  /* 0xffffffff0c0c7890 */ /* 0x000fe4000fffe0ff */
[----:B------:R-:W-:Y:S01]  /*69e0*/  LOP3.LUT R2, R2, UR7, RZ, 0x3c, !PT ;  /* 0x0000000702027c12 */ /* 0x000fe2000f8e3cff */
[----:B------:R-:W-:Y:S01]  /*69f0*/  @UP0 ULEA UR4, UR10, UR13, 0x3 ;  /* 0x0000000d0a040291 */ /* 0x000fe2000f8e18ff */
[----:B------:R-:W-:Y:S02]  /*6a00*/  UMOV UR7, 0xc0004010 ;  /* 0xc000401000077882 */ /* 0x000fe40000000000 */
[----:B-1----:R-:W-:Y:S01]  /*6a10*/  @P0 SHF.L.U32 R0, R2, 0x1f, RZ ;  /* 0x0000001f02000819 */ /* 0x002fe200000006ff */
[----:B------:R-:W-:Y:S05]  /*6a20*/  UISETP.NE.AND UP0, UPT, UR11, UR14, UPT ;  /* 0x0000000e0b00728c */ /* 0x000fea000bf05270 */
[----:B------:R2:W3:Y:S01]  /*6a30*/  @P0 SYNCS.PHASECHK.TRANS64.TRYWAIT P2, [UR4], R0 ;  /* 0x00000000ff0005a7 */ /* 0x0004e20008041104 */
[----:B------:R-:W-:Y:S02]  /*6a40*/  UIADD3 UR4, UPT, UPT, UR6, 0x240, URZ ;  /* 0x0000024006047890 */ /* 0x000fe4000fffe0ff */
[----:B------:R-:W-:Y:S03]  /*6a50*/  ULEA UR6, UR5, UR17, 0x7 ;  /* 0x0000001105067291 */ /* 0x000fe6000f8e38ff */
[----:B------:R-:W-:Y:S06]  /*6a60*/  UMOV UR5, UR10 ;  /* 0x0000000a00057c82 */ /* 0x000fec0008000000 */
[----:B------:R2:W-:Y:S01]  /*6a70*/  UTCQMMA.2CTA gdesc[UR6], gdesc[UR8], tmem[UR15], tmem[UR22], idesc[UR23], UP2 ;  /* 0x00ff1608060075ea */ /* 0x0005e2000920030f */
[----:B------:R-:W-:Y:S01]  /*6a80*/  UPLOP3.LUT UP2, UPT, UPT, UPT, UPT, 0x80, 0x8 ;  /* 0x000000000008789c */ /* 0x000fe20003f4f070 */
[----:B------:R2:W-:Y:S01]  /*6a90*/  UTCBAR.2CTA.MULTICAST [UR4], URZ, UR16 ;  /* 0x000000ff040073e9 */ /* 0x0005e20008200810 */
[----:B------:R-:W-:Y:S09]  /*6aa0*/  BRA.U UP0, `(.L_x_142) ;  /* 0xfffffffd008c7547 */ /* 0x000ff2000b83ffff */
.L_x_139:
[----:B--2---:R-:W-:Y:S01]  /*6ab0*/  UIADD3 UR4, UPT, UPT, UR19, 0x4c0, URZ ;  /* 0x000004c013047890 */ /* 0x004fe2000fffe0ff */
[----:B------:R-:W-:-:S08]  /*6ac0*/  UMOV UR11, UR14 ;  /* 0x0000000e000b7c82 */ /* 0x000fd00008000000 */
[----:B------:R2:W-:Y:S01]  /*6ad0*/  UTCBAR.2CTA.MULTICAST [UR4], URZ, UR24 ;  /* 0x000000ff040073e9 */ /* 0x0005e20008200818 */
[----:B------:R-:W-:Y:S02]  /*6ae0*/  NOP ;  /* 0x0000000000007918 */ /* 0x000fe40000000000 */
.L_x_137:
[----:B--2---:R-:W-:Y:S01]  /*6af0*/  UIADD3 UR4, UPT, UPT, UR20, 0x1, URZ ;  /* 0x0000000114047890 */ /* 0x004fe2000fffe0ff */
[----:B------:R-:W-:-:S03]  /*6b00*/  ISETP.NE.AND P0, PT, R8, 0x2, PT ;  /* 0x000000020800780c */ /* 0x000fc60003f05270 */
[----:B------:R-:W-:Y:S01]  /*6b10*/  UISETP.NE.AND UP0, UPT, UR4, 0x4, UPT ;  /* 0x000000040400788c */ /* 0x000fe2000bf05270 */
[----:B-1----:R-:W-:Y:S02]  /*6b20*/  SEL R0, RZ, 0x1, P0 ;  /* 0x00000001ff007807 */ /* 0x002fe40000000000 */
[----:B------:R-:W-:Y:S01]  /*6b30*/  SEL R8, R8, RZ, P0 ;  /* 0x000000ff08087207 */ /* 0x000fe20000000000 */
[----:B------:R-:W-:Y:S01]  /*6b40*/  USEL UR5, URZ, 0x1, UP0 ;  /* 0x00000001ff057887 */ /* 0x000fe20008000000 */
[----:B------:R-:W-:Y:S01]  /*6b50*/  LOP3.LUT R3, R3, R0, RZ, 0x3c, !PT ;  /* 0x0000000003037212 */ /* 0x000fe200078e3cff */
[----:B------:R-:W-:-:S04]  /*6b60*/  USEL UR20, UR4, URZ, UP0 ;  /* 0x000000ff04147287 */ /* 0x000fc80008000000 */
[----:B------:R-:W-:Y:S01]  /*6b70*/  LOP3.LUT R9, R9, UR5, RZ, 0x3c, !PT ;  /* 0x0000000509097c12 */ /* 0x000fe2000f8e3cff */
[----:B------:R-:W-:Y:S07]  /*6b80*/  @P1 BRA `(.L_x_143) ;  /* 0xfffffff800c41947 */ /* 0x000fee000383ffff */
[----:B------:R-:W1:Y:S01]  /*6b90*/  S2UR UR8, SR_CgaCtaId ;  /* 0x00000000000879c3 */ /* 0x000e620000008800 */
[----:B------:R-:W-:Y:S01]  /*6ba0*/  ELECT P0, URZ, PT ;  /* 0x0000000000ff782f */ /* 0x000fe20003800000 */
[----:B------:R-:W-:Y:S01]  /*6bb0*/  HFMA2 R0, -RZ, RZ, 0, 5.9604644775390625e-08 ;  /* 0x00000001ff007431 */ /* 0x000fe200000001ff */
[----:B------:R-:W-:-:S05]  /*6bc0*/  UMOV UR4, 0x40 ;  /* 0x0000004000047882 */ /* 0x000fca0000000000 */
[----:B------:R-:W-:Y:S01]  /*6bd0*/  UVIRTCOUNT.DEALLOC.SMPOOL 0x80 ;  /* 0x000000800000784c */ /* 0x000fe20000000000 */
[----:B------:R-:W-:Y:S02]  /*6be0*/  UISETP.NE.AND UP1, UPT, UR27, URZ, UPT ;  /* 0x000000ff1b00728c */ /* 0x000fe4000bf25270 */
[----:B-1----:R-:W-:-:S09]  /*6bf0*/  ULEA UR8, UR8, UR4, 0x18 ;  /* 0x0000000408087291 */ /* 0x002fd2000f8ec0ff */
[----:B------:R1:W-:Y:S01]  /*6c00*/  @P0 STS.U8 [UR8+0x1c], R0 ;  /* 0x00001c00ff000988 */ /* 0x0003e20008000008 */
[----:B------:R-:W-:Y:S05]  /*6c10*/  BRA.U UP1, `(.L_x_144) ;  /* 0x0000000101a07547 */ /* 0x000fea000b800000 */
[----:B------:R-:W-:Y:S01]  /*6c20*/  UIADD3 UR7, UPT, UPT, UR13, 0x4e0, URZ ;  /* 0x000004e00d077890 */ /* 0x000fe2000fffe0ff */
[----:B------:R-:W-:-:S03]  /*6c30*/  SHF.L.U32 R2, R9, 0x1f, RZ ;  /* 0x0000001f09027819 */ /* 0x000fc600000006ff */
[----:B------:R-:W-:-:S09]  /*6c40*/  ULEA UR4, UR20, UR7, 0x3 ;  /* 0x0000000714047291 */ /* 0x000fd2000f8e18ff */
[----:B------:R-:W2:Y:S02]  /*6c50*/  SYNCS.PHASECHK.TRANS64.TRYWAIT P0, [UR4], R2 ;  /* 0x00000002ff0075a7 */ /* 0x000ea40008001104 */
[----:B--2---:R-:W-:Y:S05]  /*6c60*/  @!P0 BRA `(.L_x_145) ;  /* 0x0000004c00c48947 */ /* 0x004fea0003800000 */
.L_x_341:
        /* <DEDUP_REMOVED lines=9> */
.L_x_343:
        /* <DEDUP_REMOVED lines=9> */
.L_x_345:
[----:B------:R-:W-:-:S04]  /*6d90*/  UIADD3 UR4, UPT, UPT, UR4, 0x1, URZ ;  /* 0x0000000104047890 */ /* 0x000fc8000fffe0ff */
[----:B------:R-:W-:-:S04]  /*6da0*/  UISETP.NE.AND UP0, UPT, UR4, 0x4, UPT ;  /* 0x000000040400788c */ /* 0x000fc8000bf05270 */
[----:B------:R-:W-:Y:S02]  /*6db0*/  USEL UR5, URZ, 0x1, UP0 ;  /* 0x00000001ff057887 */ /* 0x000fe40008000000 */
[----:B------:R-:W-:-:S04]  /*6dc0*/  USEL UR4, UR4, URZ, UP0 ;  /* 0x000000ff04047287 */ /* 0x000fc80008000000 */
[----:B------:R-:W-:Y:S01]  /*6dd0*/  ULEA UR4, UR4, UR7, 0x3 ;  /* 0x0000000704047291 */ /* 0x000fe2000f8e18ff */
[----:B------:R-:W-:-:S04]  /*6de0*/  LOP3.LUT R2, R2, UR5, RZ, 0x3c, !PT ;  /* 0x0000000502027c12 */ /* 0x000fc8000f8e3cff */
[----:B------:R-:W-:Y:S01]  /*6df0*/  SHF.L.U32 R2, R2, 0x1f, RZ ;  /* 0x0000001f02027819 */ /* 0x000fe200000006ff */
[----:B-1----:R-:W-:-:S04]  /*6e00*/  IMAD.U32 R0, RZ, RZ, UR4 ;  /* 0x00000004ff007e24 */ /* 0x002fc8000f8e00ff */
[----:B------:R1:W2:Y:S03]  /*6e10*/  SYNCS.PHASECHK.TRANS64.TRYWAIT P0, [R0+URZ], R2 ;  /* 0x00000002000075a7 */ /* 0x0002a600080011ff */
[----:B--2---:R-:W-:Y:S05]  /*6e20*/  @!P0 NANOSLEEP.SYNCS 0x989680 ;  /* 0x009896800000895d */ /* 0x004fea0003900000 */
[----:B------:R-:W2:Y:S02]  /*6e30*/  @!P0 SYNCS.PHASECHK.TRANS64 P0, [R0+URZ], R2 ;  /* 0x00000002000085a7 */ /* 0x000ea400080010ff */
[----:B--2---:R-:W-:Y:S05]  /*6e40*/  @P0 BRA `(.L_x_148) ;  /* 0x0000000000200947 */ /* 0x004fea0003800000 */
.L_x_149:
[----:B--2---:R2:W4:Y:S02]  /*6e50*/  SYNCS.PHASECHK.TRANS64.TRYWAIT P0, [R0+URZ], R2 ;  /* 0x00000002000075a7 */ /* 0x00452400080011ff */
[----:B----4-:R-:W-:Y:S05]  /*6e60*/  @!P0 NANOSLEEP.SYNCS 0x989680 ;  /* 0x009896800000895d */ /* 0x010fea0003900000 */
[----:B------:R-:W4:Y:S02]  /*6e70*/  @!P0 SYNCS.PHASECHK.TRANS64 P0, [R0+URZ], R2 ;  /* 0x00000002000085a7 */ /* 0x000f2400080010ff */
[----:B----4-:R-:W-:Y:S05]  /*6e80*/  @!P0 BRA `(.L_x_149) ;  /* 0xfffffffc00f08947 */ /* 0x010fea000383ffff */
[----:B------:R-:W-:Y:S05]  /*6e90*/  BRA `(.L_x_148) ;  /* 0x00000000000c7947 */ /* 0x000fea0003800000 */
.L_x_144:
[----:B------:R-:W-:-:S04]  /*6ea0*/  UIADD3 UR4, UPT, UPT, UR13, 0x520, URZ ;  /* 0x000005200d047890 */ /* 0x000fc8000fffe0ff */
[----:B------:R-:W-:-:S09]  /*6eb0*/  UPRMT UR4, UR29, 0x654, UR4 ;  /* 0x000006541d047896 */ /* 0x000fd20008000004 */
[----:B------:R-:W-:Y:S03]  /*6ec0*/  SYNCS.ARRIVE.TRANS64.RED.A1T0 RZ, [UR4], RZ ;  /* 0x000000ffffff79a7 */ /* 0x000fe60008100404 */
.L_x_148:
[----:B-12---:R-:W-:Y:S01]  /*6ed0*/  SHF.L.U32 R2, RZ, 0x1f, RZ ;  /* 0x0000001fff027819 */ /* 0x006fe200000006ff */
[----:B------:R-:W-:Y:S01]  /*6ee0*/  UIADD3 UR4, UPT, UPT, UR13, 0x520, URZ ;  /* 0x000005200d047890 */ /* 0x000fe2000fffe0ff */
[----:B------:R-:W-:Y:S02]  /*6ef0*/  PLOP3.LUT P0, PT, PT, PT, UP1, 0x80, 0x8 ;  /* 0x000000000008781c */ /* 0x000fe40003f0f018 */
[----:B------:R-:W1:Y:S02]  /*6f00*/  SYNCS.PHASECHK.TRANS64.TRYWAIT P1, [UR13+0x520], R2 ;  /* 0x00052002ff0075a7 */ /* 0x000e64000802110d */
[----:B-1----:R-:W-:Y:S09]  /*6f10*/  @!P1 BRA `(.L_x_150) ;  /* 0x0000004c00609947 */ /* 0x002ff20003800000 */
.L_x_347:
[----:B------:R-:W-:Y:S01]  /*6f20*/  @!UP1 UPRMT UR4, UR29, 0x654, UR4 ;  /* 0x000006541d049896 */ /* 0x000fe20008000004 */
[----:B------:R-:W-:Y:S01]  /*6f30*/  UMOV UR5, 0xffff ;  /* 0x0000ffff00057882 */ /* 0x000fe20000000000 */
[----:B------:R-:W-:-:S07]  /*6f40*/  UMOV UR6, 0x1 ;  /* 0x0000000100067882 */ /* 0x000fce0000000000 */
[----:B------:R-:W-:Y:S01]  /*6f50*/  @!P0 SYNCS.ARRIVE.TRANS64.RED.A1T0 RZ, [UR4], RZ ;  /* 0x000000ffffff89a7 */ /* 0x000fe20008100404 */
[----:B------:R-:W-:Y:S01]  /*6f60*/  NOP ;  /* 0x0000000000007918 */ /* 0x000fe20000000000 */
[----:B-1----:R-:W1:Y:S01]  /*6f70*/  LDS R0, [UR8+0x14] ;  /* 0x00001408ff007984 */ /* 0x002e620008000800 */
[----:B------:R-:W-:-:S04]  /*6f80*/  ULOP3.LUT UR4, UR26, 0xffff, URZ, 0xc0, !UPT ;  /* 0x0000ffff1a047892 */ /* 0x000fc8000f8ec0ff */
[----:B------:R-:W-:-:S04]  /*6f90*/  USHF.R.U32.HI UR4, URZ, 0x5, UR4 ;  /* 0x00000005ff047899 */ /* 0x000fc80008011604 */
[----:B------:R-:W-:Y:S02]  /*6fa0*/  USHF.L.U32 UR5, UR5, UR4, URZ ;  /* 0x0000000405057299 */ /* 0x000fe400080006ff */
[----:B------:R-:W-:-:S04]  /*6fb0*/  USHF.L.U32 UR4, UR6, UR4, URZ ;  /* 0x0000000406047299 */ /* 0x000fc800080006ff */
[----:B-1----:R-:W-:-:S04]  /*6fc0*/  LOP3.LUT R0, R0, UR5, RZ, 0xc0, !PT ;  /* 0x0000000500007c12 */ /* 0x002fc8000f8ec0ff */
[----:B------:R-:W-:-:S13]  /*6fd0*/  ISETP.NE.AND P0, PT, R0, UR5, PT ;  /* 0x0000000500007c0c */ /* 0x000fda000bf05270 */
[----:B------:R-:W-:Y:S05]  /*6fe0*/  @P0 BRA `(.L_x_151) ;  /* 0x0000000000580947 */ /* 0x000fea0003800000 */
[----:B------:R-:W1:Y:S02]  /*6ff0*/  LDS R0, [UR8+0x18] ;  /* 0x00001808ff007984 */ /* 0x000e640008000800 */
[----:B-1----:R-:W-:-:S04]  /*7000*/  LOP3.LUT R0, R0, UR4, RZ, 0xc0, !PT ;  /* 0x0000000400007c12 */ /* 0x002fc8000f8ec0ff */
[----:B------:R-:W-:-:S13]  /*7010*/  ISETP.NE.AND P0, PT, R0, UR4, PT ;  /* 0x0000000400007c0c */ /* 0x000fda000bf05270 */
[----:B------:R-:W-:Y:S05]  /*7020*/  @P0 BRA `(.L_x_152) ;  /* 0x00000000003c0947 */ /* 0x000fea0003800000 */
[----:B------:R-:W1:Y:S01]  /*7030*/  S2R R2, SR_LANEID ;  /* 0x0000000000027919 */ /* 0x000e620000000000 */
[----:B------:R-:W-:-:S06]  /*7040*/  ULOP3.LUT UR5, URZ, UR5, URZ, 0x33, !UPT ;  /* 0x00000005ff057292 */ /* 0x000fcc000f8e33ff */
[----:B------:R-:W-:-:S04]  /*7050*/  IMAD.U32 R0, RZ, RZ, UR5 ;  /* 0x00000005ff007e24 */ /* 0x000fc8000f8e00ff */
[----:B------:R2:W4:Y:S02]  /*7060*/  REDUX UR7, R0 ;  /* 0x00000000000773c4 */ /* 0x0005240000000000 */
[----:B------:R1:W-:Y:S01]  /*7070*/  UTCATOMSWS.AND URZ, UR5 ;  /* 0x0000000500ff79e3 */ /* 0x0003e20008000000 */
[----:B--2---:R-:W-:Y:S01]  /*7080*/  LOP3.LUT R0, RZ, UR4, RZ, 0x33, !PT ;  /* 0x00000004ff007c12 */ /* 0x004fe2000f8e33ff */
[----:B------:R-:W-:Y:S02]  /*7090*/  VOTEU.ANY UR4, UPT, PT ;  /* 0x0000000000047886 */ /* 0x000fe400038e0100 */
[----:B------:R-:W-:Y:S02]  /*70a0*/  UFLO.U32 UR4, UR4 ;  /* 0x00000004000472bd */ /* 0x000fe400080e0000 */
[----:B------:R-:W2:Y:S04]  /*70b0*/  REDUX UR6, R0 ;  /* 0x00000000000673c4 */ /* 0x000ea80000000000 */
[----:B-1----:R-:W-:-:S02]  /*70c0*/  ISETP.EQ.U32.AND P0, PT, R2, UR4, PT ;  /* 0x0000000402007c0c */ /* 0x002fc4000bf02070 */
[----:B----4-:R-:W-:-:S11]  /*70d0*/  MOV R2, UR7 ;  /* 0x0000000700027c02 */ /* 0x010fd60008000f00 */
[----:B------:R1:W-:Y:S01]  /*70e0*/  @P0 ATOMS.AND RZ, [UR8+0x14], R2 ;  /* 0x00001402ffff098c */ /* 0x0003e2000a800008 */
[----:B--2---:R-:W-:-:S05]  /*70f0*/  IMAD.U32 R0, RZ, RZ, UR6 ;  /* 0x00000006ff007e24 */ /* 0x004fca000f8e00ff */
[----:B------:R1:W-:Y:S01]  /*7100*/  @P0 ATOMS.AND RZ, [UR8+0x18], R0 ;  /* 0x00001800ffff098c */ /* 0x0003e2000a800008 */
[----:B------:R-:W-:Y:S05]  /*7110*/  BRA `(.L_x_153) ;  /* 0x0000000000147947 */ /* 0x000fea0003800000 */
.L_x_152:
[----:B------:R-:W-:Y:S02]  /*7120*/  MOV R2, 0x7140 ;  /* 0x0000714000027802 */ /* 0x000fe40000000f00 */
[----:B---3-5:R-:W-:Y:S05]  /*7130*/  CALL.REL.NOINC `($__internal_0_$__cuda_sm10x_tcgen05_guardrail_trap_col_being_dealloced_not_returned_by_alloc) ;  /* 0x0000004c00747944 */ /* 0x028fea0003c00000 */
[----:B------:R-:W-:Y:S05]  /*7140*/  BRA `(.L_x_153) ;  /* 0x0000000000087947 */ /* 0x000fea0003800000 */
.L_x_151:
[----:B------:R-:W-:Y:S02]  /*7150*/  MOV R2, 0x7170 ;  /* 0x0000717000027802 */ /* 0x000fe40000000f00 */
[----:B---3-5:R-:W-:Y:S05]  /*7160*/  CALL.REL.NOINC `($__internal_2_$__cuda_sm10x_tcgen05_guardrail_trap_unallocated_columns_being_dealloced) ;  /* 0x0000004c00807944 */ /* 0x028fea0003c00000 */
.L_x_153:
[----:B------:R-:W-:Y:S01]  /*7170*/  NOP ;  /* 0x0000000000007918 */ /* 0x000fe20000000000 */
[----:B------:R-:W-:Y:S05]  /*7180*/  EXIT ;  /* 0x000000000000794d */ /* 0x000fea0003800000 */
.L_x_124:
[----:B------:R-:W-:-:S09]  /*7190*/  UISETP.NE.OR UP0, UPT, UR13, 0x3, !UP3 ;  /* 0x000000030d00788c */ /* 0x000fd2000df05670 */
[----:B------:R-:W-:Y:S05]  /*71a0*/  BRA.U UP0, `(.L_x_154) ;  /* 0x0000000d000c7547 */ /* 0x000fea000b800000 */
[----:B------:R-:W1:Y:S01]  /*71b0*/  S2UR UR10, SR_CgaCtaId ;  /* 0x00000000000a79c3 */ /* 0x000e620000008800 */
[----:B------:R-:W2:Y:S01]  /*71c0*/  LDCU UR26, c[0x0][0x370] ;  /* 0x00006e00ff1a77ac */ /* 0x000ea20008000800 */
[----:B------:R-:W-:Y:S02]  /*71d0*/  HFMA2 R13, -RZ, RZ, 0, 0 ;  /* 0x00000000ff0d7431 */ /* 0x000fe400000001ff */
[----:B------:R-:W-:Y:S01]  /*71e0*/  IMAD.MOV.U32 R15, RZ, RZ, 0x1 ;  /* 0x00000001ff0f7424 */ /* 0x000fe200078e00ff */
[----:B------:R-:W-:Y:S01]  /*71f0*/  MOV R12, 0x1000 ;  /* 0x00001000000c7802 */ /* 0x000fe20000000f00 */
[----:B------:R-:W2:Y:S01]  /*7200*/  LDCU.128 UR28, c[0x0][0xb10] ;  /* 0x00016200ff1c77ac */ /* 0x000ea20008000c00 */
[----:B------:R-:W-:Y:S01]  /*7210*/  IMAD.MOV.U32 R14, RZ, RZ, RZ ;  /* 0x000000ffff0e7224 */ /* 0x000fe200078e00ff */
[----:B------:R-:W3:Y:S01]  /*7220*/  LDC.64 R16, c[0x0][0x348] ;  /* 0x0000d200ff107b82 */ /* 0x000ee20000000a00 */
[----:B------:R-:W4:Y:S01]  /*7230*/  LDCU UR25, c[0x0][0x374] ;  /* 0x00006e80ff1977ac */ /* 0x000f220008000800 */
[----:B------:R-:W1:Y:S06]  /*7240*/  LDCU UR16, c[0x0][0xb0c] ;  /* 0x00016180ff1077ac */ /* 0x000e6c0008000800 */
[----:B------:R-:W3:Y:S01]  /*7250*/  LDC.64 R2, c[0x0][0x888] ;  /* 0x00022200ff027b82 */ /* 0x000ee20000000a00 */
[----:B------:R-:W1:Y:S01]  /*7260*/  LDCU UR35, c[0x0][0xb20] ;  /* 0x00016400ff2377ac */ /* 0x000e620008000800 */
[----:B------:R-:W1:Y:S06]  /*7270*/  LDCU UR4, c[0x0][0xb30] ;  /* 0x00016600ff0477ac */ /* 0x000e6c0008000800 */
[----:B------:R-:W3:Y:S01]  /*7280*/  LDC.64 R4, c[0x0][0x890] ;  /* 0x00022400ff047b82 */ /* 0x000ee20000000a00 */
[----:B------:R-:W-:Y:S01]  /*7290*/  UMOV UR17, 0x400 ;  /* 0x0000040000117882 */ /* 0x000fe20000000000 */
[----:B--2---:R-:W-:-:S02]  /*72a0*/  UIMAD.WIDE.U32 UR6, UR26, UR28, URZ ;  /* 0x0000001c1a0672a5 */ /* 0x004fc4000f8e00ff */
[----:B----4-:R-:W-:Y:S02]  /*72b0*/  UIMAD.WIDE.U32 UR8, UR25, UR31, URZ ;  /* 0x0000001f190872a5 */ /* 0x010fe4000f8e00ff */
[----:B-1----:R-:W-:Y:S02]  /*72c0*/  ULEA UR17, UR10, UR17, 0x18 ;  /* 0x000000110a117291 */ /* 0x002fe4000f8ec0ff */
[----:B------:R-:W-:Y:S02]  /*72d0*/  UPLOP3.LUT UP3, UPT, UPT, UPT, UPT, 0x40, 0x4 ;  /* 0x000000000004789c */ /* 0x000fe40003f6e870 */
[----:B------:R-:W-:Y:S01]  /*72e0*/  UIADD3 UR27, UPT, UPT, UR17, 0x480, URZ ;  /* 0x00000480111b7890 */ /* 0x000fe2000fffe0ff */
[----:B------:R-:W-:Y:S01]  /*72f0*/  UMOV UR6, UR7 ;  /* 0x0000000700067c82 */ /* 0x000fe20008000000 */
[----:B------:R-:W-:Y:S01]  /*7300*/  UMOV UR32, UR9 ;  /* 0x0000000900207c82 */ /* 0x000fe20008000000 */
[----:B------:R-:W-:Y:S02]  /*7310*/  UISETP.GE.AND UP0, UPT, UR40, 0x1, UPT ;  /* 0x000000012800788c */ /* 0x000fe4000bf06270 */
[----:B------:R-:W-:Y:S01]  /*7320*/  UISETP.NE.AND UP4, UPT, UR40, 0x1, UPT ;  /* 0x000000012800788c */ /* 0x000fe2000bf85270 */
[----:B------:R-:W1:Y:S01]  /*7330*/  LDCU.64 UR14, c[0x0][0xb28] ;  /* 0x00016500ff0e77ac */ /* 0x000e620008000a00 */
[----:B------:R-:W-:-:S02]  /*7340*/  UISETP.NE.AND UP6, UPT, UR16, 0x1, UPT ;  /* 0x000000011000788c */ /* 0x000fc4000bfc5270 */
[----:B------:R-:W-:Y:S02]  /*7350*/  UISETP.NE.AND UP5, UPT, UR30, 0x1, UPT ;  /* 0x000000011e00788c */ /* 0x000fe4000bfa5270 */
[----:B------:R-:W-:Y:S02]  /*7360*/  UPRMT UR27, UR10, 0x654, UR27 ;  /* 0x000006540a1b7896 */ /* 0x000fe4000800001b */
[----:B------:R-:W-:Y:S02]  /*7370*/  USHF.R.U32.HI UR33, URZ, UR29, UR6 ;  /* 0x0000001dff217299 */ /* 0x000fe40008011606 */
[----:B------:R-:W-:Y:S02]  /*7380*/  USHF.R.U32.HI UR32, URZ, UR35, UR32 ;  /* 0x00000023ff207299 */ /* 0x000fe40008011620 */
[----:B------:R-:W-:-:S11]  /*7390*/  UISETP.NE.AND UP2, UPT, UR4, 0x1, UPT ;  /* 0x000000010400788c */ /* 0x000fd6000bf45270 */
.L_x_162:
[C---:B------:R-:W-:Y:S02]  /*73a0*/  LEA R7, R14.reuse, UR17, 0x3 ;  /* 0x000000110e077c11 */ /* 0x040fe4000f8e18ff */
[----:B------:R-:W-:Y:S02]  /*73b0*/  SHF.L.U32 R0, R13, 0x1f, RZ ;  /* 0x0000001f0d007819 */ /* 0x000fe400000006ff */
[----:B------:R-:W-:Y:S02]  /*73c0*/  LEA R8, R14, UR17, 0x4 ;  /* 0x000000110e087c11 */ /* 0x000fe4000f8e20ff */
[----:B--2---:R-:W2:Y:S02]  /*73d0*/  SYNCS.PHASECHK.TRANS64.TRYWAIT P0, [R7+URZ+0x4a0], R0 ;  /* 0x0004a000070075a7 */ /* 0x004ea400080011ff */
[----:B--2---:R-:W-:Y:S05]  /*73e0*/  @!P0 BRA `(.L_x_155) ;  /* 0x0000004800448947 */ /* 0x004fea0003800000 */
.L_x_348:
[----:B------:R-:W4:Y:S01]  /*73f0*/  LDS.128 R8, [R8+0x530] ;  /* 0x0005300008087984 */ /* 0x000f220000000c00 */
[----:B------:R-:W-:Y:S01]  /*7400*/  UISETP.GE.AND UP0, UPT, UR40, 0x1, UPT ;  /* 0x000000012800788c */ /* 0x000fe2000bf06270 */
[----:B------:R-:W-:Y:S01]  /*7410*/  @!PT LDS RZ, [RZ] ;  /* 0x00000000fffff984 */ /* 0x000fe20000000800 */
[----:B------:R-:W-:Y:S01]  /*7420*/  @!PT LDS RZ, [RZ] ;  /* 0x00000000fffff984 */ /* 0x000fe20000000800 */
[----:B------:R-:W-:Y:S01]  /*7430*/  @!PT LDS RZ, [RZ] ;  /* 0x00000000fffff984 */ /* 0x000fe20000000800 */
[----:B------:R-:W-:Y:S01]  /*7440*/  @!PT LDS RZ, [RZ] ;  /* 0x00000000fffff984 */ /* 0x000fe20000000800 */
[----:B------:R1:W-:Y:S06]  /*7450*/  MEMBAR.ALL.CTA ;  /* 0x0000000000007992 */ /* 0x0003ec0000008000 */
[----:B-1----:R-:W1:Y:S01]  /*7460*/  FENCE.VIEW.ASYNC.S ;  /* 0x00000000000073c6 */ /* 0x002e620000000000 */
[----:B----4-:R-:W-:Y:S11]  /*7470*/  LOP3.LUT P0, RZ, R10, 0x1, RZ, 0xc0, !PT ;  /* 0x000000010aff7812 */ /* 0x010ff6000780c0ff */
[----:B------:R-:W-:Y:S02]  /*7480*/  @!UPT UIADD3 URZ, UPT, UPT, URZ, URZ, URZ ;  /* 0x000000fffffff290 */ /* 0x000fe4000fffe0ff */
[----:B-1----:R-:W-:Y:S01]  /*7490*/  VOTEU.ANY UP1, P0 ;  /* 0x0000000000ff7886 */ /* 0x002fe20000020100 */
[----:B------:R-:W-:Y:S11]  /*74a0*/  PLOP3.LUT P0, PT, PT, PT, UP1, 0x80, 0x8 ;  /* 0x000000000008781c */ /* 0x000ff60003f0f018 */
[----:B------:R-:W-:Y:S02]  /*74b0*/  @!UPT UIADD3 URZ, UPT, UPT, URZ, URZ, URZ ;  /* 0x000000fffffff290 */ /* 0x000fe4000fffe0ff */
[----:B--2---:R-:W-:Y:S02]  /*74c0*/  @P0 SHF.R.U32.HI R0, RZ, 0x10, R9 ;  /* 0x00000010ff000819 */ /* 0x004fe40000011609 */
[----:B------:R-:W-:Y:S02]  /*74d0*/  @P0 MOV R6, R8 ;  /* 0x0000000800060202 */ /* 0x000fe40000000f00 */
[----:B------:R-:W-:Y:S01]  /*74e0*/  @P0 R2UR UR4, R0 ;  /* 0x00000000000402ca */ /* 0x000fe200000e0000 */
[----:B------:R-:W-:Y:S01]  /*74f0*/  VIADD R0, R7, 0x4b0 ;  /* 0x000004b007007836 */ /* 0x000fe20000000000 */
[----:B------:R-:W-:Y:S02]  /*7500*/  @P0 LOP3.LUT R8, R9, 0xffff, RZ, 0xc0, !PT ;  /* 0x0000ffff09080812 */ /* 0x000fe400078ec0ff */
[----:B------:R-:W-:Y:S02]  /*7510*/  @P0 R2UR UR6, R6 ;  /* 0x00000000060602ca */ /* 0x000fe400000e0000 */
[----:B------:R-:W-:Y:S02]  /*7520*/  PRMT R0, RZ, 0x654, R0 ;  /* 0x00000654ff007816 */ /* 0x000fe40000000000 */
[----:B------:R-:W-:Y:S02]  /*7530*/  @P0 R2UR UR5, R8 ;  /* 0x00000000080502ca */ /* 0x000fe400000e0000 */
[----:B------:R1:W-:Y:S03]  /*7540*/  SYNCS.ARRIVE.TRANS64.RED.A1T0 RZ, [R0+URZ], RZ ;  /* 0x000000ff00ff79a7 */ /* 0x0003e600081004ff */
[----:B------:R-:W-:Y:S04]  /*7550*/  @UP1 UMOV UR24, UR4 ;  /* 0x0000000400181c82 */ /* 0x000fe80008000000 */
[----:B------:R-:W-:Y:S04]  /*7560*/  @UP1 UMOV UR13, UR6 ;  /* 0x00000006000d1c82 */ /* 0x000fe80008000000 */
[----:B------:R-:W-:Y:S01]  /*7570*/  @UP1 UMOV UR7, UR5 ;  /* 0x0000000500071c82 */ /* 0x000fe20008000000 */
[----:B------:R-:W-:Y:S05]  /*7580*/  BRA.U !UP0, `(.L_x_156) ;  /* 0x0000000108a47547 */ /* 0x000fea000b800000 */
[----:B------:R-:W-:Y:S02]  /*7590*/  UIMAD.WIDE.U32 UR10, UR7, UR31, URZ ;  /* 0x0000001f070a72a5 */ /* 0x000fe4000f8e00ff */
[----:B------:R-:W-:Y:S02]  /*75a0*/  UIMAD.WIDE.U32 UR18, UR13, UR28, URZ ;  /* 0x0000001c0d1272a5 */ /* 0x000fe4000f8e00ff */
[----:B------:R-:W-:Y:S02]  /*75b0*/  USEL UR4, UR25, UR32, !UP5 ;  /* 0x0000002019047287 */ /* 0x000fe4000e800000 */
[----:B------:R-:W-:Y:S02]  /*75c0*/  USEL UR8, UR26, UR33, !UP6 ;  /* 0x000000211a087287 */ /* 0x000fe4000f000000 */
[----:B------:R-:W-:Y:S02]  /*75d0*/  UIMAD.WIDE.U32 UR20, UR4, UR14, URZ ;  /* 0x0000000e041472a5 */ /* 0x000fe4000f8e00ff */
[----:B------:R-:W-:Y:S01]  /*75e0*/  UIMAD.WIDE.U32 UR22, UR8, UR14, URZ ;  /* 0x0000000e081672a5 */ /* 0x000fe2000f8e00ff */
[----:B------:R-:W-:Y:S02]  /*75f0*/  UMOV UR5, UR11 ;  /* 0x0000000b00057c82 */ /* 0x000fe40008000000 */
[----:B------:R-:W-:Y:S03]  /*7600*/  USHF.R.U32.HI UR6, URZ, UR35, UR5 ;  /* 0x00000023ff067299 */ /* 0x000fe60008011605 */
[----:B------:R-:W-:Y:S01]  /*7610*/  UMOV UR5, UR19 ;  /* 0x0000001300057c82 */ /* 0x000fe20008000000 */
[----:B------:R-:W-:Y:S02]  /*7620*/  USEL UR6, UR7, UR6, !UP5 ;  /* 0x0000000607067287 */ /* 0x000fe4000e800000 */
[----:B------:R-:W-:Y:S02]  /*7630*/  USHF.R.U32.HI UR9, URZ, UR29, UR5 ;  /* 0x0000001dff097299 */ /* 0x000fe40008011605 */
[----:B------:R-:W-:Y:S01]  /*7640*/  UIMAD.WIDE.U32 UR10, UR6, UR14, URZ ;  /* 0x0000000e060a72a5 */ /* 0x000fe2000f8e00ff */
[----:B------:R-:W-:Y:S02]  /*7650*/  UMOV UR5, UR21 ;  /* 0x0000001500057c82 */ /* 0x000fe40008000000 */
[----:B------:R-:W-:Y:S03]  /*7660*/  @UP4 USHF.R.U32.HI UR4, URZ, UR15, UR5 ;  /* 0x0000000fff044299 */ /* 0x000fe60008011605 */
[----:B------:R-:W-:Y:S01]  /*7670*/  UMOV UR5, UR23 ;  /* 0x0000001700057c82 */ /* 0x000fe20008000000 */
[----:B------:R-:W-:Y:S02]  /*7680*/  UIMAD UR4, UR40, UR4, URZ ;  /* 0x00000004280472a4 */ /* 0x000fe4000f8e02ff */
[----:B------:R-:W-:Y:S02]  /*7690*/  @UP4 USHF.R.U32.HI UR8, URZ, UR15, UR5 ;  /* 0x0000000fff084299 */ /* 0x000fe40008011605 */
[----:B------:R-:W-:Y:S02]  /*76a0*/  USEL UR5, UR13, UR9, !UP6 ;  /* 0x000000090d057287 */ /* 0x000fe4000f000000 */
[----:B------:R-:W-:Y:S02]  /*76b0*/  UIMAD UR9, UR40, UR8, URZ ;  /* 0x00000008280972a4 */ /* 0x000fe4000f8e02ff */
[----:B------:R-:W-:Y:S03]  /*76c0*/  UISETP.GE.AND UP0, UPT, UR6, UR4, UPT ;  /* 0x000000040600728c */ /* 0x000fe6000bf06270 */
[----:B------:R-:W-:Y:S01]  /*76d0*/  UMOV UR4, UR11 ;  /* 0x0000000b00047c82 */ /* 0x000fe20008000000 */
[----:B------:R-:W-:Y:S02]  /*76e0*/  UISETP.GE.OR UP0, UPT, UR5, UR9, UP0 ;  /* 0x000000090500728c */ /* 0x000fe40008706670 */
[----:B------:R-:W-:Y:S02]  /*76f0*/  USHF.R.U32.HI UR4, URZ, UR15, UR4 ;  /* 0x0000000fff047299 */ /* 0x000fe40008011604 */
[----:B------:R-:W-:Y:S02]  /*7700*/  UIMAD.WIDE.U32 UR10, UR5, UR14, URZ ;  /* 0x0000000e050a72a5 */ /* 0x000fe4000f8e00ff */
[----:B------:R-:W-:Y:S04]  /*7710*/  USEL UR12, UR6, UR4, !UP4 ;  /* 0x00000004060c7287 */ /* 0x000fe8000e000000 */
[----:B------:R-:W-:Y:S01]  /*7720*/  UIADD3 UR9, UPT, UPT, -UR12, URZ, URZ ;  /* 0x000000ff0c097290 */ /* 0x000fe2000fffe1ff */
[----:B------:R-:W-:Y:S02]  /*7730*/  @!UP0 UMOV UR4, UR11 ;  /* 0x0000000b00048c82 */ /* 0x000fe40008000000 */
[----:B------:R-:W-:Y:S02]  /*7740*/  @!UP0 USHF.R.U32.HI UR4, URZ, UR15, UR4 ;  /* 0x0000000fff048299 */ /* 0x000fe40008011604 */
[----:B------:R-:W-:Y:S02]  /*7750*/  UIMAD UR9, UR40, UR9, UR6 ;  /* 0x00000009280972a4 */ /* 0x000fe4000f8e0206 */
[----:B------:R-:W-:Y:S04]  /*7760*/  @!UP0 USEL UR4, UR5, UR4, !UP4 ;  /* 0x0000000405048287 */ /* 0x000fe8000e000000 */
[----:B------:R-:W-:Y:S02]  /*7770*/  @!UP0 UIMAD UR9, UR8, UR9, UR4 ;  /* 0x00000009080982a4 */ /* 0x000fe4000f8e0204 */
[----:B------:R-:W-:Y:S02]  /*7780*/  @!UP0 UIADD3 UR10, UPT, UPT, UR12, -UR4, URZ ;  /* 0x800000040c0a8290 */ /* 0x000fe4000fffe0ff */
[----:B------:R-:W-:Y:S02]  /*7790*/  UIADD3 UR4, UPT, UPT, -UR5, URZ, URZ ;  /* 0x000000ff05047290 */ /* 0x000fe4000fffe1ff */
[----:B------:R-:W-:Y:S02]  /*77a0*/  UIADD3 UR8, UPT, UPT, -UR6, URZ, URZ ;  /* 0x000000ff06087290 */ /* 0x000fe4000fffe1ff */
[----:B------:R-:W-:Y:S02]  /*77b0*/  @!UP0 UIMAD UR6, UR10, UR40, UR5 ;  /* 0x000000280a0682a4 */ /* 0x000fe4000f8e0205 */
[----:B------:R-:W-:Y:S02]  /*77c0*/  UIMAD UR13, UR16, UR4, UR13 ;  /* 0x00000004100d72a4 */ /* 0x000fe4000f8e020d */
[----:B------:R-:W-:Y:S01]  /*77d0*/  UIMAD UR7, UR30, UR8, UR7 ;  /* 0x000000081e0772a4 */ /* 0x000fe2000f8e0207 */
[----:B------:R-:W-:Y:S02]  /*77e0*/  @!UP0 UMOV UR5, UR9 ;  /* 0x0000000900058c82 */ /* 0x000fe40008000000 */
[----:B------:R-:W-:Y:S02]  /*77f0*/  UIMAD UR13, UR5, UR16, UR13 ;  /* 0x00000010050d72a4 */ /* 0x000fe4000f8e020d */
[----:B------:R-:W-:Y:S11]  /*7800*/  UIMAD UR7, UR6, UR30, UR7 ;  /* 0x0000001e060772a4 */ /* 0x000ff6000f8e0207 */
[----:B------:R-:W-:Y:S01]  /*7810*/  @!UPT UIADD3 URZ, UPT, UPT, URZ, URZ, URZ ;  /* 0x000000fffffff290 */ /* 0x000fe2000fffe0ff */
.L_x_156:
[----:B------:R-:W2:Y:S01]  /*7820*/  @!UP2 LDCU.128 UR20, c[0x0][0xb10] ;  /* 0x00016200ff14a7ac */ /* 0x000ea20008000c00 */
[C---:B---3--:R-:W-:Y:S02]  /*7830*/  ISETP.NE.U32.AND P1, PT, R4.reuse, RZ, PT ;  /* 0x000000ff0400720c */ /* 0x048fe40003f25070 */
[----:B------:R-:W-:Y:S02]  /*7840*/  ISETP.NE.U32.AND P0, PT, R4, RZ, PT ;  /* 0x000000ff0400720c */ /* 0x000fe40003f05070 */
[C---:B------:R-:W-:Y:S02]  /*7850*/  ISETP.NE.AND.EX P1, PT, R5.reuse, RZ, PT, P1 ;  /* 0x000000ff0500720c */ /* 0x040fe40003f25310 */
[----:B------:R-:W-:Y:S01]  /*7860*/  ISETP.NE.AND.EX P0, PT, R5, RZ, PT, P0 ;  /* 0x000000ff0500720c */ /* 0x000fe20003f05300 */
[----:B------:R-:W3:Y:S01]  /*7870*/  @!UP2 LDCU UR5, c[0x0][0xb0c] ;  /* 0x00016180ff05a7ac */ /* 0x000ee20008000800 */
[----:B------:R-:W-:Y:S01]  /*7880*/  SHF.L.U32 R6, R15, 0x1f, RZ ;  /* 0x0000001f0f067819 */ /* 0x000fe200000006ff */
[----:B--2---:R-:W-:Y:S07]  /*7890*/  UIMAD.WIDE.U32 UR8, UR13, UR20, URZ ;  /* 0x000000140d0872a5 */ /* 0x004fee000f8e00ff */
[----:B------:R-:W-:Y:S01]  /*78a0*/  @!UP2 UMOV UR4, UR9 ;  /* 0x000000090004ac82 */ /* 0x000fe20008000000 */
[----:B---3--:R-:W-:Y:S02]  /*78b0*/  @!UP2 UISETP.NE.AND UP0, UPT, UR5, 0x1, UPT ;  /* 0x000000010500a88c */ /* 0x008fe4000bf05270 */
[----:B------:R-:W-:Y:S02]  /*78c0*/  @!UP2 USHF.R.U32.HI UR4, URZ, UR21, UR4 ;  /* 0x00000015ff04a299 */ /* 0x000fe40008011604 */
[----:B------:R-:W-:Y:S02]  /*78d0*/  UIMAD.WIDE.U32 UR8, UR7, UR23, URZ ;  /* 0x00000017070872a5 */ /* 0x000fe4000f8e00ff */
[----:B------:R-:W-:Y:S02]  /*78e0*/  @!UP2 USEL UR10, UR13, UR4, !UP0 ;  /* 0x000000040d0aa287 */ /* 0x000fe4000c000000 */
[----:B------:R-:W-:Y:S03]  /*78f0*/  @!UP2 UISETP.NE.AND UP0, UPT, UR22, 0x1, UPT ;  /* 0x000000011600a88c */ /* 0x000fe6000bf05270 */
[----:B------:R-:W-:Y:S02]  /*7900*/  @!UP2 UMOV UR6, UR9 ;  /* 0x000000090006ac82 */ /* 0x000fe40008000000 */
[----:B------:R-:W2:Y:S02]  /*7910*/  @!UP2 LDCU UR4, c[0x0][0xb20] ;  /* 0x00016400ff04a7ac */ /* 0x000ea40008000800 */
[----:B--2---:R-:W-:Y:S04]  /*7920*/  @!UP2 USHF.R.U32.HI UR6, URZ, UR4, UR6 ;  /* 0x00000004ff06a299 */ /* 0x004fe80008011606 */
[----:B------:R-:W-:Y:S04]  /*7930*/  @!UP2 USEL UR6, UR7, UR6, !UP0 ;  /* 0x000000060706a287 */ /* 0x000fe8000c000000 */
[----:B------:R-:W-:Y:S02]  /*7940*/  @!UP2 UIADD3 UR4, UPT, UPT, -UR10, UR6, URZ ;  /* 0x000000060a04a290 */ /* 0x000fe4000fffe1ff */
[----:B------:R-:W-:Y:S02]  /*7950*/  @!UP2 UIADD3 UR6, UPT, UPT, UR10, -UR6, URZ ;  /* 0x800000060a06a290 */ /* 0x000fe4000fffe0ff */
[----:B------:R-:W-:Y:S02]  /*7960*/  @!UP2 UIMAD UR13, UR4, UR5, UR13 ;  /* 0x00000005040da2a4 */ /* 0x000fe4000f8e020d */
[----:B------:R-:W-:Y:S01]  /*7970*/  @!UP2 UIMAD UR7, UR6, UR22, UR7 ;  /* 0x000000160607a2a4 */ /* 0x000fe2000f8e0207 */
[----:B------:R-:W-:Y:S11]  /*7980*/  BRA.U UP3, `(.L_x_157) ;  /* 0x0000000103107547 */ /* 0x000ff6000b800000 */
[----:B------:R-:W-:Y:S04]  /*7990*/  MOV R7, UR34 ;  /* 0x0000002200077c02 */ /* 0x000fe80008000f00 */
[----:B------:R-:W-:Y:S04]  /*79a0*/  SHF.L.U32 R7, R7, 0x1f, RZ ;  /* 0x0000001f07077819 */ /* 0x000fe800000006ff */
[----:B------:R-:W2:Y:S02]  /*79b0*/  SYNCS.PHASECHK.TRANS64.TRYWAIT P2, [UR17+0x498], R7 ;  /* 0x00049807ff0075a7 */ /* 0x000ea40008041111 */
[----:B--2---:R-:W-:Y:S05]  /*79c0*/  @!P2 BRA `(.L_x_158) ;  /* 0x0000004000e0a947 */ /* 0x004fea0003800000 */
.L_x_157:
[----:B------:R-:W-:Y:S05]  /*79d0*/  @!P1 BRA `(.L_x_159) ;  /* 0x0000000000309947 */ /* 0x000fea0003800000 */
[----:B------:R-:W-:Y:S01]  /*79e0*/  ISETP.NE.U32.AND P1, PT, R2, RZ, PT ;  /* 0x000000ff0200720c */ /* 0x000fe20003f25070 */
[----:B------:R-:W2:Y:S01]  /*79f0*/  LDCU.64 UR4, c[0x0][0x358] ;  /* 0x00006b00ff0477ac */ /* 0x000ea20008000a00 */
[----:B------:R-:W-:Y:S02]  /*7a00*/  IMAD.MOV.U32 R80, RZ, RZ, 0x1 ;  /* 0x00000001ff507424 */ /* 0x000fe400078e00ff */
[----:B------:R-:W-:Y:S11]  /*7a10*/  ISETP.NE.AND.EX P1, PT, R3, RZ, PT, P1 ;  /* 0x000000ff0300720c */ /* 0x000ff60003f25310 */
[----:B------:R-:W-:Y:S02]  /*7a20*/  @!UPT UIADD3 URZ, UPT, UPT, URZ, URZ, URZ ;  /* 0x000000fffffff290 */ /* 0x000fe4000fffe0ff */
[----:B------:R-:W3:Y:S01]  /*7a30*/  @P1 LDC.64 R8, c[0x0][0x888] ;  /* 0x00022200ff081b82 */ /* 0x000ee20000000a00 */
[----:B-1----:R-:W-:Y:S04]  /*7a40*/  @P1 IMAD R0, R4, UR36, RZ ;  /* 0x0000002404001c24 */ /* 0x002fe8000f8e02ff */
[----:B---3--:R-:W-:Y:S04]  /*7a50*/  @P1 IMAD.WIDE R8, R0, 0x4, R8 ;  /* 0x0000000400081825 */ /* 0x008fe800078e0208 */
[----:B------:R-:W-:Y:S01]  /*7a60*/  HFMA2 R0, -RZ, RZ, 0, 5.9604644775390625e-08 ;  /* 0x00000001ff007431 */ /* 0x000fe200000001ff */
[----:B--2--5:R2:W5:Y:S04]  /*7a70*/  @P1 LDG.E R39, desc[UR4][R8.64] ;  /* 0x0000000408271981 */ /* 0x024568000c1e1900 */
[----:B------:R-:W-:Y:S01]  /*7a80*/  @!P1 PRMT R80, R0, 0x7610, R80 ;  /* 0x0000761000509816 */ /* 0x000fe20000000050 */
[----:B--2---:R-:W3:Y:S06]  /*7a90*/  @!P1 LDC R39, c[0x0][0x880] ;  /* 0x00022000ff279b82 */ /* 0x004eec0000000800 */
.L_x_159:
[----:B---3-5:R-:W-:Y:S01]  /*7aa0*/  @!P0 FSETP.EQ.AND P1, PT, R39, RZ, PT ;  /* 0x000000ff2700820b */ /* 0x028fe20003f22000 */
[----:B------:R-:W-:Y:S01]  /*7ab0*/  @!UPT UIADD3 URZ, UPT, UPT, URZ, URZ, URZ ;  /* 0x000000fffffff290 */ /* 0x000fe2000fffe0ff */
[----:B------:R-:W-:Y:S11]  /*7ac0*/  @!P0 BRA `(.L_x_160) ;  /* 0x0000000000188947 */ /* 0x000ff60003800000 */
[----:B------:R-:W-:Y:S02]  /*7ad0*/  LOP3.LUT P0, RZ, R80, 0xff, RZ, 0xc0, !PT ;  /* 0x000000ff50ff7812 */ /* 0x000fe4000780c0ff */
[----:B------:R-:W-:Y:S04]  /*7ae0*/  ISETP.NE.U32.AND P1, PT, R2, RZ, PT ;  /* 0x000000ff0200720c */ /* 0x000fe80003f25070 */
[----:B------:R-:W-:Y:S04]  /*7af0*/  ISETP.NE.AND.EX P1, PT, R3, RZ, PT, P1 ;  /* 0x000000ff0300720c */ /* 0x000fe80003f25310 */
[----:B------:R-:W-:Y:S03]  /*7b00*/  PLOP3.LUT P1, PT, P1, PT, PT, 0x8, 0x80 ;  /* 0x000000000080781c */ /* 0x000fe60000f2e170 */
[----:B------:R-:W-:Y:S11]  /*7b10*/  @P0 FSETP.EQ.AND P1, PT, R39, RZ, PT ;  /* 0x000000ff2700020b */ /* 0x000ff60003f22000 */
[----:B------:R-:W-:Y:S02]  /*7b20*/  @!UPT UIADD3 URZ, UPT, UPT, URZ, URZ, URZ ;  /* 0x000000fffffff290 */ /* 0x000fe4000fffe0ff */
.L_x_160:
[----:B------:R-:W2:Y:S01]  /*7b30*/  SYNCS.PHASECHK.TRANS64.TRYWAIT P0, [UR17+0x488], R6 ;  /* 0x00048806ff0075a7 */ /* 0x000ea20008001111 */
[----:B------:R-:W-:Y:S02]  /*7b40*/  ELECT P2, URZ, PT ;  /* 0x0000000000ff782f */ /* 0x000fe40003840000 */
[----:B------:R-:W-:Y:S01]  /*7b50*/  IADD3 R14, PT, PT, R14, 0x1, RZ ;  /* 0x000000010e0e7810 */ /* 0x000fe20007ffe0ff */
[----:B--2---:R-:W-:Y:S10]  /*7b60*/  @!P0 BRA `(.L_x_161) ;  /* 0x0000004000908947 */ /* 0x004ff40003800000 */
.L_x_351:
[----:B------:R-:W-:Y:S01]  /*7b70*/  PLOP3.LUT P1, PT, P1, P2, PT, 0xf2, 0x2f ;  /* 0x00000000002f781c */ /* 0x000fe20000f25e72 */
[----:B------:R-:W-:Y:S01]  /*7b80*/  UMOV UR18, 0x0 ;  /* 0x0000000000127882 */ /* 0x000fe20000000000 */
[----:B------:R-:W-:Y:S01]  /*7b90*/  UMOV UR19, 0x10000000 ;  /* 0x1000000000137882 */ /* 0x000fe20000000000 */
[----:B------:R-:W-:Y:S01]  /*7ba0*/  UMOV UR12, UR36 ;  /* 0x00000024000c7c82 */ /* 0x000fe20008000000 */
[----:B------:R-:W-:Y:S01]  /*7bb0*/  LOP3.LUT R15, R15, 0x1, RZ, 0x3c, !PT ;  /* 0x000000010f0f7812 */ /* 0x000fe200078e3cff */
[----:B------:R-:W-:Y:S01]  /*7bc0*/  UPLOP3.LUT UP3, UPT, UPT, UPT, UPT, 0x80, 0x8 ;  /* 0x000000000008789c */ /* 0x000fe20003f6f070 */
[----:B------:R-:W-:Y:S07]  /*7bd0*/  UMOV UR36, UR24 ;  /* 0x0000001800247c82 */ /* 0x000fee0008000000 */
[----:B-1----:R-:W-:Y:S01]  /*7be0*/  @!P1 IADD3 R6, P0, PT, R16, 0x580, RZ ;  /* 0x0000058010069810 */ /* 0x002fe20007f1e0ff */
[----:B------:R-:W-:Y:S03]  /*7bf0*/  VOTEU.ALL UP0, P1 ;  /* 0x0000000000ff7886 */ /* 0x000fe60000800000 */
[----:B------:R-:W-:Y:S01]  /*7c00*/  @!P1 R2UR UR5, R6 ;  /* 0x00000000060592ca */ /* 0x000fe200000e0000 */
[----:B------:R-:W-:Y:S01]  /*7c10*/  @!P1 IMAD.X R0, RZ, RZ, R17, P0 ;  /* 0x000000ffff009224 */ /* 0x000fe200000e0611 */
[----:B------:R-:W-:Y:S01]  /*7c20*/  @!UP0 USHF.L.U32 UR10, UR45, 0x6, URZ ;  /* 0x000000062d0a8899 */ /* 0x000fe200080006ff */
[----:B------:R-:W-:Y:S01]  /*7c30*/  ISETP.NE.AND P0, PT, R14, 0x2, PT ;  /* 0x000000020e00780c */ /* 0x000fe20003f05270 */
[----:B------:R-:W-:Y:S02]  /*7c40*/  @!UP0 USHF.L.U32 UR11, UR46, 0x6, URZ ;  /* 0x000000062e0b8899 */ /* 0x000fe400080006ff */
[----:B------:R-:W-:Y:S01]  /*7c50*/  @!P1 R2UR UR4, R0 ;  /* 0x00000000000492ca */ /* 0x000fe200000e0000 */
[----:B------:R-:W-:Y:S01]  /*7c60*/  @!UP0 UIADD3 UR8, UPT, UPT, UR17, 0x600, URZ ;  /* 0x0000060011088890 */ /* 0x000fe2000fffe0ff */
[----:B------:R-:W-:Y:S01]  /*7c70*/  SEL R0, RZ, 0x1, P0 ;  /* 0x00000001ff007807 */ /* 0x000fe20000000000 */
[----:B------:R-:W-:Y:S01]  /*7c80*/  @!UP0 UIADD3 UR9, UPT, UPT, UR17, 0x480, URZ ;  /* 0x0000048011098890 */ /* 0x000fe2000fffe0ff */
[----:B------:R-:W-:Y:S01]  /*7c90*/  SEL R14, R14, RZ, P0 ;  /* 0x000000ff0e0e7207 */ /* 0x000fe20000000000 */
[----:B------:R-:W-:Y:S01]  /*7ca0*/  VOTEU.ALL UP0, P1 ;  /* 0x0000000000ff7886 */ /* 0x000fe20000800000 */
[----:B------:R-:W-:Y:S01]  /*7cb0*/  LOP3.LUT R13, R13, R0, RZ, 0x3c, !PT ;  /* 0x000000000d0d7212 */ /* 0x000fe200078e3cff */
[----:B------:R-:W-:Y:S01]  /*7cc0*/  IMAD.U32 R6, RZ, RZ, UR5 ;  /* 0x00000005ff067e24 */ /* 0x000fe2000f8e00ff */
[----:B------:R-:W-:Y:S02]  /*7cd0*/  UIADD3 UR45, UPT, UPT, UR7, UR55, URZ ;  /* 0x00000037072d7290 */ /* 0x000fe4000fffe0ff */
[----:B------:R-:W-:Y:S03]  /*7ce0*/  UIADD3 UR46, UPT, UPT, UR13, UR58, URZ ;  /* 0x0000003a0d2e7290 */ /* 0x000fe6000fffe0ff */
[----:B------:R-:W-:Y:S01]  /*7cf0*/  IMAD.U32 R7, RZ, RZ, UR4 ;  /* 0x00000004ff077e24 */ /* 0x000fe2000f8e00ff */
[----:B------:R-:W-:Y:S04]  /*7d00*/  @!P1 R2UR UR4, R6 ;  /* 0x00000000060492ca */ /* 0x000fe800000e0000 */
[----:B------:R-:W-:Y:S11]  /*7d10*/  @!P1 R2UR UR5, R7 ;  /* 0x00000000070592ca */ /* 0x000ff600000e0000 */
[----:B------:R-:W-:Y:S02]  /*7d20*/  @!UPT UIADD3 URZ, UPT, UPT, URZ, URZ, URZ ;  /* 0x000000fffffff290 */ /* 0x000fe4000fffe0ff */
[----:B------:R2:W-:Y:S01]  /*7d30*/  @!UP0 UTMALDG.3D [UR8], [UR4], desc[UR18] ;  /* 0x00001208040085b4 */ /* 0x0005e20008011000 */
[----:B------:R2:W-:Y:S01]  /*7d40*/  @!P1 SYNCS.ARRIVE.TRANS64.RED.A0TR RZ, [UR17+0x480], R12 ;  /* 0x0004800cffff99a7 */ /* 0x0005e20008300411 */
[----:B------:R-:W-:Y:S01]  /*7d50*/  SYNCS.ARRIVE.TRANS64.RED.A1T0 RZ, [UR27], RZ ;  /* 0x000000ffffff79a7 */ /* 0x000fe2000810041b */
[----:B------:R-:W-:Y:S05]  /*7d60*/  BRA.U UP1, `(.L_x_162) ;  /* 0xfffffff5018c7547 */ /* 0x000fea000b83ffff */
[----:B------:R-:W-:Y:S07]  /*7d70*/  MOV R0, UR17 ;  /* 0x0000001100007c02 */ /* 0x000fee0008000f00 */
.L_x_163:
[----:B-1----:R-:W-:-:S04]  /*7d80*/  SHF.L.U32 R2, R15, 0x1f, RZ ;  /* 0x0000001f0f027819 */ /* 0x002fc800000006ff */
[----:B------:R1:W3:Y:S03]  /*7d90*/  SYNCS.PHASECHK.TRANS64.TRYWAIT P0, [R0+URZ+0x488], R2 ;  /* 0x00048802000075a7 */ /* 0x0002e600080011ff */
[----:B---3--:R-:W-:Y:S05]  /*7da0*/  @!P0 NANOSLEEP.SYNCS 0x989680 ;  /* 0x009896800000895d */ /* 0x008fea0003900000 */
[----:B------:R-:W3:Y:S02]  /*7db0*/  @!P0 SYNCS.PHASECHK.TRANS64 P0, [R0+URZ+0x488], R2 ;  /* 0x00048802000085a7 */ /* 0x000ee400080010ff */
[----:B--23--:R-:W-:Y:S05]  /*7dc0*/  @P0 EXIT ;  /* 0x000000000000094d */ /* 0x00cfea0003800000 */
[----:B------:R-:W-:Y:S05]  /*7dd0*/  BRA `(.L_x_163) ;  /* 0xfffffffc00e87947 */ /* 0x000fea000383ffff */
.L_x_154:
[----:B------:R-:W-:-:S06]  /*7de0*/  UISETP.GE.AND UP0, UPT, UR13, 0x4, UPT ;  /* 0x000000040d00788c */ /* 0x000fcc000bf06270 */
[----:B------:R-:W-:-:S13]  /*7df0*/  PLOP3.LUT P0, PT, PT, PT, UP0, 0x80, 0x8 ;  /* 0x000000000008781c */ /* 0x000fda0003f0f008 */
[----:B------:R-:W-:Y:S05]  /*7e00*/  @!P0 EXIT ;  /* 0x000000000000894d */ /* 0x000fea0003800000 */
[----:B------:R-:W1:Y:S08]  /*7e10*/  S2UR UR4, SR_CgaCtaId ;  /* 0x00000000000479c3 */ /* 0x000e700000008800 */
[----:B------:R-:W-:Y:S01]  /*7e20*/  BAR.SYNC.DEFER_BLOCKING 0x6, 0xa0 ;  /* 0x0182800000007b1d */ /* 0x000fe20000010000 */
[----:B------:R-:W-:Y:S01]  /*7e30*/  IMAD.SHL.U32 R6, R69, 0x40, RZ ;  /* 0x0000004045067824 */ /* 0x000fe200078e00ff */
[----:B------:R-:W-:Y:S01]  /*7e40*/  SHF.R.U32.HI R7, RZ, 0x1, R69 ;  /* 0x00000001ff077819 */ /* 0x000fe20000011645 */
[----:B------:R-:W-:Y:S01]  /*7e50*/  IMAD.SHL.U32 R3, R81, 0x800, RZ ;  /* 0x0000080051037824 */ /* 0x000fe200078e00ff */
[----:B------:R-:W-:Y:S01]  /*7e60*/  CS2R R84, SRZ ;  /* 0x0000000000547805 */ /* 0x000fe2000001ff00 */
[C---:B------:R-:W-:Y:S01]  /*7e70*/  IMAD.U32 R37, R69.reuse, 0x10000, RZ ;  /* 0x0001000045257824 */ /* 0x040fe200078e00ff */
[----:B------:R-:W-:Y:S01]  /*7e80*/  UMOV UR44, 0x400 ;  /* 0x00000400002c7882 */ /* 0x000fe20000000000 */
[C---:B------:R-:W-:Y:S01]  /*7e90*/  LOP3.LUT R2, R6.reuse, 0x180, RZ, 0xc0, !PT ;  /* 0x0000018006027812 */ /* 0x040fe200078ec0ff */
[----:B------:R-:W2:Y:S01]  /*7ea0*/  LDC.64 R74, c[0x0][0x888] ;  /* 0x00022200ff4a7b82 */ /* 0x000ea20000000a00 */
[----:B------:R-:W-:Y:S01]  /*7eb0*/  LOP3.LUT R6, R6, 0x640, RZ, 0xc0, !PT ;  /* 0x0000064006067812 */ /* 0x000fe200078ec0ff */
[----:B------:R-:W-:Y:S01]  /*7ec0*/  IMAD.MOV.U32 R36, RZ, RZ, RZ ;  /* 0x000000ffff247224 */ /* 0x000fe200078e00ff */
[----:B------:R-:W-:Y:S01]  /*7ed0*/  LOP3.LUT R7, R2, 0x20, R7, 0xf8, !PT ;  /* 0x0000002002077812 */ /* 0x000fe200078ef807 */
[----:B------:R-:W-:Y:S01]  /*7ee0*/  IMAD.SHL.U32 R2, R69, 0x8, RZ ;  /* 0x0000000845027824 */ /* 0x000fe200078e00ff */
[----:B------:R-:W-:Y:S01]  /*7ef0*/  LOP3.LUT R3, R6, 0x800, R3, 0xf8, !PT ;  /* 0x0000080006037812 */ /* 0x000fe200078ef803 */
[----:B------:R-:W-:Y:S01]  /*7f00*/  IMAD.MOV.U32 R86, RZ, RZ, RZ ;  /* 0x000000ffff567224 */ /* 0x000fe200078e00ff */
[----:B------:R-:W3:Y:S01]  /*7f10*/  LDCU UR53, c[0x0][0x370] ;  /* 0x00006e00ff3577ac */ /* 0x000ee20008000800 */
[----:B------:R-:W4:Y:S01]  /*7f20*/  LDC.64 R76, c[0x0][0x890] ;  /* 0x00022400ff4c7b82 */ /* 0x000f220000000a00 */
[----:B------:R-:W-:Y:S01]  /*7f30*/  LOP3.LUT R2, R7, 0x30, R2, 0x78, !PT ;  /* 0x0000003007027812 */ /* 0x000fe200078e7802 */
[----:B------:R-:W-:Y:S01]  /*7f40*/  IMAD.MOV.U32 R83, RZ, RZ, RZ ;  /* 0x000000ffff537224 */ /* 0x000fe200078e00ff */
[----:B------:R-:W2:Y:S02]  /*7f50*/  LDCU.64 UR62, c[0x0][0x348] ;  /* 0x00006900ff3e77ac */ /* 0x000ea40008000a00 */
[----:B------:R-:W-:Y:S01]  /*7f60*/  LOP3.LUT R79, R3, R2, RZ, 0xfc, !PT ;  /* 0x00000002034f7212 */ /* 0x000fe200078efcff */
[----:B------:R-:W-:Y:S01]  /*7f70*/  IMAD.SHL.U32 R3, R81, 0x200000, RZ ;  /* 0x0020000051037824 */ /* 0x000fe200078e00ff */
[----:B-1----:R-:W-:Y:S01]  /*7f80*/  ULEA UR44, UR4, UR44, 0x18 ;  /* 0x0000002c042c7291 */ /* 0x002fe2000f8ec0ff */
[----:B------:R-:W1:Y:S01]  /*7f90*/  LDC.64 R72, c[0x0][0x8b0] ;  /* 0x00022c00ff487b82 */ /* 0x000e620000000a00 */
[----:B------:R-:W-:Y:S01]  /*7fa0*/  IMAD.SHL.U32 R2, R69, 0x10, RZ ;  /* 0x0000001045027824 */ /* 0x000fe200078e00ff */
[----:B------:R-:W1:Y:S01]  /*7fb0*/  LDCU UR41, c[0x0][0xb0c] ;  /* 0x00016180ff2977ac */ /* 0x000e620008000800 */
[----:B------:R-:W-:-:S02]  /*7fc0*/  LOP3.LUT R3, R3, 0x200000, RZ, 0xc0, !PT ;  /* 0x0020000003037812 */ /* 0x000fc400078ec0ff */
[----:B------:R-:W-:Y:S01]  /*7fd0*/  VIADD R78, R79, UR44 ;  /* 0x0000002c4f4e7c36 */ /* 0x000fe20008000000 */
[----:B------:R-:W-:Y:S01]  /*7fe0*/  UIADD3 UR4, UPT, UPT, UR44, 0x1600, URZ ;  /* 0x000016002c047890 */ /* 0x000fe2000fffe0ff */
[----:B------:R-:W-:Y:S01]  /*7ff0*/  LOP3.LUT R37, R3, 0x400000, R37, 0xf8, !PT ;  /* 0x0040000003257812 */ /* 0x000fe200078ef825 */
[----:B------:R-:W3:Y:S01]  /*8000*/  LDS R0, [UR44+0x550] ;  /* 0x0005502cff007984 */ /* 0x000ee20008000800 */
[----:B------:R-:W1:Y:S01]  /*8010*/  LDC.64 R70, c[0x0][0x8a8] ;  /* 0x00022a00ff467b82 */ /* 0x000e620000000a00 */
[----:B------:R-:W-:Y:S01]  /*8020*/  LOP3.LUT R2, R2, 0x20, RZ, 0xc0, !PT ;  /* 0x0000002002027812 */ /* 0x000fe200078ec0ff */
[----:B------:R-:W1:Y:S01]  /*8030*/  LDCU UR61, c[0x0][0xb20] ;  /* 0x00016400ff3d77ac */ /* 0x000e620008000800 */
[----:B------:R-:W-:Y:S02]  /*8040*/  IMAD.U32 R87, RZ, RZ, UR4 ;  /* 0x00000004ff577e24 */ /* 0x000fe4000f8e00ff */
[----:B------:R-:W-:Y:S01]  /*8050*/  IADD3 R78, PT, PT, -R2, 0x600, R78 ;  /* 0x00000600024e7810 */ /* 0x000fe20007ffe14e */
[----:B------:R-:W1:Y:S01]  /*8060*/  LDCU UR39, c[0x0][0xb30] ;  /* 0x00016600ff2777ac */ /* 0x000e620008000800 */
[----:B------:R-:W1:Y:S01]  /*8070*/  LDCU.64 UR56, c[0x0][0x888] ;  /* 0x00011100ff3877ac */ /* 0x000e620008000a00 */
[----:B------:R-:W1:Y:S01]  /*8080*/  LDCU.64 UR42, c[0x0][0xb28] ;  /* 0x00016500ff2a77ac */ /* 0x000e620008000a00 */
[----:B------:R-:W1:Y:S01]  /*8090*/  LDCU.128 UR48, c[0x0][0xb10] ;  /* 0x00016200ff3077ac */ /* 0x000e620008000c00 */
[----:B------:R-:W1:Y:S01]  /*80a0*/  LDCU UR52, c[0x0][0x374] ;  /* 0x00006e80ff3477ac */ /* 0x000e620008000800 */
[----:B------:R-:W-:Y:S01]  /*80b0*/  UIADD3 UR59, UPT, UPT, UR44, 0x600, URZ ;  /* 0x000006002c3b7890 */ /* 0x000fe2000fffe0ff */
[----:B--234-:R-:W-:-:S11]  /*80c0*/  IMAD.IADD R37, R0, 0x1, R37 ;  /* 0x0000000100257824 */ /* 0x01cfd600078e0225 */
.L_x_181:
[----:B------:R-:W-:Y:S02]  /*80d0*/  LEA R3, R83, UR44, 0x3 ;  /* 0x0000002c53037c11 */ /* 0x000fe4000f8e18ff */
[----:B------:R-:W-:Y:S02]  /*80e0*/  SHF.L.U32 R0, R85, 0x1f, RZ ;  /* 0x0000001f55007819 */ /* 0x000fe400000006ff */
[----:B-1----:R-:W-:Y:S02]  /*80f0*/  LEA R4, R83, UR44, 0x4 ;  /* 0x0000002c53047c11 */ /* 0x002fe4000f8e20ff */
[----:B------:R-:W2:Y:S02]  /*8100*/  SYNCS.PHASECHK.TRANS64.TRYWAIT P0, [R3+URZ+0x4a0], R0 ;  /* 0x0004a000030075a7 */ /* 0x000ea400080011ff */
[----:B--2---:R-:W-:Y:S05]  /*8110*/  @!P0 BRA `(.L_x_164) ;  /* 0x0000003c003c8947 */ /* 0x004fea0003800000 */
.L_x_352:
[----:B------:R-:W3:Y:S01]  /*8120*/  LDS.128 R4, [R4+0x530] ;  /* 0x0005300004047984 */ /* 0x000ee20000000c00 */
[----:B------:R-:W-:Y:S01]  /*8130*/  UISETP.GE.AND UP0, UPT, UR40, 0x1, UPT ;  /* 0x000000012800788c */ /* 0x000fe2000bf06270 */
[----:B------:R-:W-:Y:S01]  /*8140*/  @!PT LDS RZ, [RZ] ;  /* 0x00000000fffff984 */ /* 0x000fe20000000800 */
[----:B------:R-:W-:Y:S01]  /*8150*/  @!PT LDS RZ, [RZ] ;  /* 0x00000000fffff984 */ /* 0x000fe20000000800 */
[----:B------:R-:W-:Y:S01]  /*8160*/  @!PT LDS RZ, [RZ] ;  /* 0x00000000fffff984 */ /* 0x000fe20000000800 */
[----:B------:R-:W-:Y:S01]  /*8170*/  @!PT LDS RZ, [RZ] ;  /* 0x00000000fffff984 */ /* 0x000fe20000000800 */
[----:B------:R4:W-:Y:S06]  /*8180*/  MEMBAR.ALL.CTA ;  /* 0x0000000000007992 */ /* 0x0009ec0000008000 */
[----:B----4-:R-:W4:Y:S01]  /*8190*/  FENCE.VIEW.ASYNC.S ;  /* 0x00000000000073c6 */ /* 0x010f220000000000 */
[----:B---3--:R-:W-:Y:S11]  /*81a0*/  LOP3.LUT P0, RZ, R6, 0x1, RZ, 0xc0, !PT ;  /* 0x0000000106ff7812 */ /* 0x008ff6000780c0ff */
[----:B------:R-:W-:Y:S02]  /*81b0*/  @!UPT UIADD3 URZ, UPT, UPT, URZ, URZ, URZ ;  /* 0x000000fffffff290 */ /* 0x000fe4000fffe0ff */
[----:B----4-:R-:W-:Y:S01]  /*81c0*/  VOTEU.ANY UP1, P0 ;  /* 0x0000000000ff7886 */ /* 0x010fe20000020100 */
[----:B------:R-:W-:Y:S01]  /*81d0*/  PLOP3.LUT P0, PT, PT, PT, UP1, 0x80, 0x8 ;  /* 0x000000000008781c */ /* 0x000fe20003f0f018 */
[----:B------:R-:W-:Y:S11]  /*81e0*/  UP2UR UR47, UPR, URZ, 0x2 ;  /* 0x00000002ff2f7883 */ /* 0x000ff60008000000 */
[----:B------:R-:W-:Y:S01]  /*81f0*/  @!UPT UIADD3 URZ, UPT, UPT, URZ, URZ, URZ ;  /* 0x000000fffffff290 */ /* 0x000fe2000fffe0ff */
        /* <DEDUP_REMOVED lines=13> */
[----:B-1----:R-:W-:Y:S02]  /*82d0*/  UIMAD.WIDE.U32 UR4, UR52, UR51, URZ ;  /* 0x00000033340472a5 */ /* 0x002fe4000f8e00ff */
[----:B------:R-:W-:Y:S02]  /*82e0*/  UIMAD.WIDE.U32 UR6, UR53, UR48, URZ ;  /* 0x00000030350672a5 */ /* 0x000fe4000f8e00ff */
[----:B------:R-:W-:Y:S02]  /*82f0*/  UISETP.NE.AND UP0, UPT, UR50, 0x1, UPT ;  /* 0x000000013200788c */ /* 0x000fe4000bf05270 */
[----:B------:R-:W-:Y:S02]  /*8300*/  UIMAD.WIDE.U32 UR8, UR37, UR51, URZ ;  /* 0x00000033250872a5 */ /* 0x000fe4000f8e00ff */
[----:B------:R-:W-:Y:S02]  /*8310*/  UIMAD.WIDE.U32 UR10, UR38, UR48, URZ ;  /* 0x00000030260a72a5 */ /* 0x000fe4000f8e00ff */
[----:B------:R-:W-:Y:S02]  /*8320*/  UISETP.NE.AND UP1, UPT, UR41, 0x1, UPT ;  /* 0x000000012900788c */ /* 0x000fe4000bf25270 */
[----:B------:R-:W-:Y:S01]  /*8330*/  UISETP.NE.AND UP2, UPT, UR40, 0x1, UPT ;  /* 0x000000012800788c */ /* 0x000fe2000bf45270 */
[----:B------:R-:W-:Y:S02]  /*8340*/  UMOV UR4, UR5 ;  /* 0x0000000500047c82 */ /* 0x000fe40008000000 */
[----:B------:R-:W-:Y:S03]  /*8350*/  USHF.R.U32.HI UR5, URZ, UR61, UR4 ;  /* 0x0000003dff057299 */ /* 0x000fe60008011604 */
[----:B------:R-:W-:Y:S02]  /*8360*/  UMOV UR4, UR7 ;  /* 0x0000000700047c82 */ /* 0x000fe40008000000 */
[----:B------:R-:W-:Y:S02]  /*8370*/  USHF.R.U32.HI UR7, URZ, UR49, UR4 ;  /* 0x00000031ff077299 */ /* 0x000fe40008011604 */
[----:B------:R-:W-:Y:S02]  /*8380*/  USEL UR4, UR52, UR5, !UP0 ;  /* 0x0000000534047287 */ /* 0x000fe4000c000000 */
[----:B------:R-:W-:Y:S01]  /*8390*/  USEL UR7, UR53, UR7, !UP1 ;  /* 0x0000000735077287 */ /* 0x000fe2000c800000 */
[----:B------:R-:W-:Y:S01]  /*83a0*/  UMOV UR5, UR9 ;  /* 0x0000000900057c82 */ /* 0x000fe20008000000 */
[----:B------:R-:W-:Y:S02]  /*83b0*/  UIMAD.WIDE.U32 UR8, UR4, UR42, URZ ;  /* 0x0000002a040872a5 */ /* 0x000fe4000f8e00ff */
[----:B------:R-:W-:Y:S03]  /*83c0*/  USHF.R.U32.HI UR6, URZ, UR61, UR5 ;  /* 0x0000003dff067299 */ /* 0x000fe60008011605 */
[----:B------:R-:W-:Y:S01]  /*83d0*/  UMOV UR5, UR11 ;  /* 0x0000000b00057c82 */ /* 0x000fe20008000000 */
[----:B------:R-:W-:Y:S02]  /*83e0*/  UIMAD.WIDE.U32 UR10, UR7, UR42, URZ ;  /* 0x0000002a070a72a5 */ /* 0x000fe4000f8e00ff */
[----:B------:R-:W-:Y:S02]  /*83f0*/  USHF.R.U32.HI UR12, URZ, UR49, UR5 ;  /* 0x00000031ff0c7299 */ /* 0x000fe40008011605 */
[----:B------:R-:W-:Y:S01]  /*8400*/  USEL UR6, UR37, UR6, !UP0 ;  /* 0x0000000625067287 */ /* 0x000fe2000c000000 */
[----:B------:R-:W-:Y:S02]  /*8410*/  UMOV UR5, UR9 ;  /* 0x0000000900057c82 */ /* 0x000fe40008000000 */
[----:B------:R-:W-:Y:S01]  /*8420*/  UMOV UR10, UR11 ;  /* 0x0000000b000a7c82 */ /* 0x000fe20008000000 */
[----:B------:R-:W-:Y:S02]  /*8430*/  @UP2 USHF.R.U32.HI UR4, URZ, UR43, UR5 ;  /* 0x0000002bff042299 */ /* 0x000fe40008011605 */
[----:B------:R-:W-:Y:S02]  /*8440*/  @UP2 USHF.R.U32.HI UR7, URZ, UR43, UR10 ;  /* 0x0000002bff072299 */ /* 0x000fe4000801160a */
[----:B------:R-:W-:Y:S02]  /*8450*/  UIMAD UR4, UR40, UR4, URZ ;  /* 0x00000004280472a4 */ /* 0x000fe4000f8e02ff */
[----:B------:R-:W-:Y:S02]  /*8460*/  UIMAD.WIDE.U32 UR10, UR6, UR42, URZ ;  /* 0x0000002a060a72a5 */ /* 0x000fe4000f8e00ff */
[----:B------:R-:W-:Y:S02]  /*8470*/  USEL UR5, UR38, UR12, !UP1 ;  /* 0x0000000c26057287 */ /* 0x000fe4000c800000 */
[----:B------:R-:W-:Y:S02]  /*8480*/  UIMAD UR8, UR40, UR7, URZ ;  /* 0x00000007280872a4 */ /* 0x000fe4000f8e02ff */
[----:B------:R-:W-:Y:S03]  /*8490*/  UISETP.GE.AND UP0, UPT, UR6, UR4, UPT ;  /* 0x000000040600728c */ /* 0x000fe6000bf06270 */
[----:B------:R-:W-:Y:S01]  /*84a0*/  UMOV UR4, UR11 ;  /* 0x0000000b00047c82 */ /* 0x000fe20008000000 */
[----:B------:R-:W-:Y:S02]  /*84b0*/  UISETP.GE.OR UP0, UPT, UR5, UR8, UP0 ;  /* 0x000000080500728c */ /* 0x000fe40008706670 */
[----:B------:R-:W-:Y:S02]  /*84c0*/  USHF.R.U32.HI UR4, URZ, UR43, UR4 ;  /* 0x0000002bff047299 */ /* 0x000fe40008011604 */
[----:B------:R-:W-:Y:S02]  /*84d0*/  UIMAD.WIDE.U32 UR8, UR5, UR42, URZ ;  /* 0x0000002a050872a5 */ /* 0x000fe4000f8e00ff */
[----:B------:R-:W-:Y:S02]  /*84e0*/  USEL UR11, UR6, UR4, !UP2 ;  /* 0x00000004060b7287 */ /* 0x000fe4000d000000 */
[----:B------:R-:W-:Y:S02]  /*84f0*/  UIADD3 UR8, UPT, UPT, -UR5, URZ, URZ ;  /* 0x000000ff05087290 */ /* 0x000fe4000fffe1ff */
[----:B------:R-:W-:Y:S01]  /*8500*/  UIADD3 UR10, UPT, UPT, -UR11, URZ, URZ ;  /* 0x000000ff0b0a7290 */ /* 0x000fe2000fffe1ff */
[----:B------:R-:W-:Y:S01]  /*8510*/  @!UP0 UMOV UR4, UR9 ;  /* 0x0000000900048c82 */ /* 0x000fe20008000000 */
[----:B------:R-:W-:Y:S02]  /*8520*/  UIADD3 UR9, UPT, UPT, -UR6, URZ, URZ ;  /* 0x000000ff06097290 */ /* 0x000fe4000fffe1ff */
[----:B------:R-:W-:Y:S02]  /*8530*/  @!UP0 USHF.R.U32.HI UR4, URZ, UR43, UR4 ;  /* 0x0000002bff048299 */ /* 0x000fe40008011604 */
[----:B------:R-:W-:Y:S02]  /*8540*/  UIMAD UR10, UR40, UR10, UR6 ;  /* 0x0000000a280a72a4 */ /* 0x000fe4000f8e0206 */
[----:B------:R-:W-:Y:S04]  /*8550*/  @!UP0 USEL UR4, UR5, UR4, !UP2 ;  /* 0x0000000405048287 */ /* 0x000fe8000d000000 */
[----:B------:R-:W-:Y:S02]  /*8560*/  @!UP0 UIMAD UR10, UR7, UR10, UR4 ;  /* 0x0000000a070a82a4 */ /* 0x000fe4000f8e0204 */
[----:B------:R-:W-:Y:S02]  /*8570*/  @!UP0 UIADD3 UR11, UPT, UPT, UR11, -UR4, URZ ;  /* 0x800000040b0b8290 */ /* 0x000fe4000fffe0ff */
[----:B------:R-:W-:Y:S02]  /*8580*/  UIMAD UR7, UR41, UR8, UR38 ;  /* 0x00000008290772a4 */ /* 0x000fe4000f8e0226 */
[----:B------:R-:W-:Y:S02]  /*8590*/  @!UP0 UIMAD UR6, UR11, UR40, UR5 ;  /* 0x000000280b0682a4 */ /* 0x000fe4000f8e0205 */
[----:B------:R-:W-:Y:S01]  /*85a0*/  UIMAD UR4, UR50, UR9, UR37 ;  /* 0x00000009320472a4 */ /* 0x000fe2000f8e0225 */
[----:B------:R-:W-:Y:S02]  /*85b0*/  @!UP0 UMOV UR5, UR10 ;  /* 0x0000000a00058c82 */ /* 0x000fe40008000000 */
[----:B------:R-:W-:Y:S02]  /*85c0*/  UIMAD UR38, UR5, UR41, UR7 ;  /* 0x00000029052672a4 */ /* 0x000fe4000f8e0207 */
[----:B------:R-:W-:Y:S11]  /*85d0*/  UIMAD UR37, UR6, UR50, UR4 ;  /* 0x00000032062572a4 */ /* 0x000ff6000f8e0204 */
[----:B------:R-:W-:Y:S01]  /*85e0*/  @!UPT UIADD3 URZ, UPT, UPT, URZ, URZ, URZ ;  /* 0x000000fffffff290 */ /* 0x000fe2000fffe0ff */
.L_x_165:
[----:B-1----:R-:W-:Y:S01]  /*85f0*/  UISETP.NE.AND UP0, UPT, UR39, 0x1, UPT ;  /* 0x000000012700788c */ /* 0x002fe2000bf05270 */
[----:B------:R-:W-:Y:S10]  /*8600*/  IADD3 R83, PT, PT, R83, 0x1, RZ ;  /* 0x0000000153537810 */ /* 0x000ff40007ffe0ff */
[----:B------:R-:W1:Y:S01]  /*8610*/  @!UP0 LDCU.128 UR12, c[0x0][0xb10] ;  /* 0x00016200ff0c87ac */ /* 0x000e620008000c00 */
[----:B------:R-:W3:Y:S01]  /*8620*/  @!UP0 LDCU UR5, c[0x0][0xb0c] ;  /* 0x00016180ff0587ac */ /* 0x000ee20008000800 */
[----:B------:R-:W4:Y:S01]  /*8630*/  @!UP0 LDCU UR10, c[0x0][0xb20] ;  /* 0x00016400ff0a87ac */ /* 0x000f220008000800 */
[----:B-1----:R-:W-:Y:S02]  /*8640*/  UIMAD.WIDE.U32 UR8, UR38, UR12, URZ ;  /* 0x0000000c260872a5 */ /* 0x002fe4000f8e00ff */
[----:B------:R-:W-:Y:S02]  /*8650*/  UIMAD.WIDE.U32 UR6, UR37, UR15, URZ ;  /* 0x0000000f250672a5 */ /* 0x000fe4000f8e00ff */
[----:B------:R-:W-:Y:S03]  /*8660*/  @!UP0 UISETP.NE.AND UP1, UPT, UR14, 0x1, UPT ;  /* 0x000000010e00888c */ /* 0x000fe6000bf25270 */
[----:B------:R-:W-:Y:S01]  /*8670*/  @!UP0 UMOV UR4, UR9 ;  /* 0x0000000900048c82 */ /* 0x000fe20008000000 */
[----:B---3--:R-:W-:Y:S02]  /*8680*/  @!UP0 UISETP.NE.AND UP2, UPT, UR5, 0x1, UPT ;  /* 0x000000010500888c */ /* 0x008fe4000bf45270 */
[----:B------:R-:W-:Y:S01]  /*8690*/  @!UP0 USHF.R.U32.HI UR4, URZ, UR13, UR4 ;  /* 0x0000000dff048299 */ /* 0x000fe20008011604 */
[----:B------:R-:W-:Y:S02]  /*86a0*/  @!UP0 UMOV UR6, UR7 ;  /* 0x0000000700068c82 */ /* 0x000fe40008000000 */
[----:B----4-:R-:W-:Y:S02]  /*86b0*/  @!UP0 USHF.R.U32.HI UR6, URZ, UR10, UR6 ;  /* 0x0000000aff068299 */ /* 0x010fe40008011606 */
[----:B------:R-:W-:Y:S02]  /*86c0*/  @!UP0 USEL UR7, UR38, UR4, !UP2 ;  /* 0x0000000426078287 */ /* 0x000fe4000d000000 */
[----:B------:R-:W-:Y:S04]  /*86d0*/  @!UP0 USEL UR6, UR37, UR6, !UP1 ;  /* 0x0000000625068287 */ /* 0x000fe8000c800000 */
[----:B------:R-:W-:Y:S02]  /*86e0*/  @!UP0 UIADD3 UR4, UPT, UPT, -UR7, UR6, URZ ;  /* 0x0000000607048290 */ /* 0x000fe4000fffe1ff */
[----:B------:R-:W-:Y:S02]  /*86f0*/  @!UP0 UIADD3 UR6, UPT, UPT, UR7, -UR6, URZ ;  /* 0x8000000607068290 */ /* 0x000fe4000fffe0ff */
[----:B------:R-:W-:Y:S02]  /*8700*/  @!UP0 UIMAD UR38, UR4, UR5, UR38 ;  /* 0x00000005042682a4 */ /* 0x000fe4000f8e0226 */
[----:B------:R-:W-:Y:S02]  /*8710*/  @!UP0 UIMAD UR37, UR6, UR14, UR37 ;  /* 0x0000000e062582a4 */ /* 0x000fe4000f8e0225 */
[----:B------:R-:W-:Y:S09]  /*8720*/  ULOP3.LUT UP0, URZ, UR59, 0x1b0, URZ, 0xc0, !UPT ;  /* 0x000001b03bff7892 */ /* 0x000ff2000f80c0ff */
[----:B------:R-:W-:Y:S05]  /*8730*/  BRA.U !UP0, `(.L_x_166) ;  /* 0x0000000108407547 */ /* 0x000fea000b800000 */
[----:B------:R-:W1:Y:S01]  /*8740*/  LDCU.64 UR8, c[0x4][0x80] ;  /* 0x01001000ff0877ac */ /* 0x000e620008000a00 */
[----:B------:R-:W-:Y:S01]  /*8750*/  MOV R3, 0x0 ;  /* 0x0000000000037802 */ /* 0x000fe20000000f00 */
[----:B------:R-:W-:Y:S02]  /*8760*/  HFMA2 R12, -RZ, RZ, 0, 5.9604644775390625e-08 ;  /* 0x00000001ff0c7431 */ /* 0x000fe400000001ff */
[----:B------:R-:W-:Y:S02]  /*8770*/  IMAD.MOV.U32 R8, RZ, RZ, 0x70 ;  /* 0x00000070ff087424 */ /* 0x000fe400078e00ff */
[----:B------:R-:W-:Y:S01]  /*8780*/  IMAD.MOV.U32 R13, RZ, RZ, RZ ;  /* 0x000000ffff0d7224 */ /* 0x000fe200078e00ff */
[----:B------:R-:W3:Y:S01]  /*8790*/  LDCU.64 UR6, c[0x4][0x88] ;  /* 0x01001100ff0677ac */ /* 0x000ee20008000a00 */
[----:B------:R-:W4:Y:S01]  /*87a0*/  LDC.64 R2, c[0x4][R3] ;  /* 0x0100000003027b82 */ /* 0x000f220000000a00 */
[----:B------:R-:W2:Y:S01]  /*87b0*/  LDCU.64 UR4, c[0x4][0x8] ;  /* 0x01000100ff0477ac */ /* 0x000ea20008000a00 */
[----:B-1----:R-:W-:Y:S01]  /*87c0*/  MOV R5, UR9 ;  /* 0x0000000900057c02 */ /* 0x002fe20008000f00 */
[----:B------:R-:W-:Y:S01]  /*87d0*/  IMAD.U32 R4, RZ, RZ, UR8 ;  /* 0x00000008ff047e24 */ /* 0x000fe2000f8e00ff */
[----:B---3--:R-:W-:Y:S01]  /*87e0*/  MOV R7, UR7 ;  /* 0x0000000700077c02 */ /* 0x008fe20008000f00 */
[----:B------:R-:W-:Y:S01]  /*87f0*/  IMAD.U32 R6, RZ, RZ, UR6 ;  /* 0x00000006ff067e24 */ /* 0x000fe2000f8e00ff */
[----:B--2---:R-:W-:Y:S01]  /*8800*/  MOV R11, UR5 ;  /* 0x00000005000b7c02 */ /* 0x004fe20008000f00 */
[----:B------:R-:W-:Y:S02]  /*8810*/  IMAD.U32 R10, RZ, RZ, UR4 ;  /* 0x00000004ff0a7e24 */ /* 0x000fe4000f8e00ff */
[----:B------:R-:W-:Y:S07]  /*8820*/  LEPC R20, `(.L_x_166) ;  /* 0x000000001014794e */ /* 0x000fee0000000000 */
[----:B----45:R-:W-:Y:S05]  /*8830*/  CALL.ABS.NOINC R2 ;  /* 0x0000000002007343 */ /* 0x030fea0003c00000 */
.L_x_166:
[----:B------:R-:W-:Y:S01]  /*8840*/  LOP3.LUT P0, RZ, R87, 0x1b0, RZ, 0xc0, !PT ;  /* 0x000001b057ff7812 */ /* 0x000fe2000780c0ff */
[----:B------:R-:W-:Y:S11]  /*8850*/  BSSY.RECONVERGENT B6, `(.L_x_167) ;  /* 0x0000013000067945 */ /* 0x000ff60003800200 */
[----:B------:R-:W-:Y:S01]  /*8860*/  @!UPT UIADD3 URZ, UPT, UPT, URZ, URZ, URZ ;  /* 0x000000fffffff290 */ /* 0x000fe2000fffe0ff */
[----:B------:R-:W-:Y:S05]  /*8870*/  @!P0 BRA `(.L_x_168) ;  /* 0x0000000000408947 */ /* 0x000fea0003800000 */
        /* <DEDUP_REMOVED lines=16> */
.L_x_168:
[----:B------:R-:W-:Y:S05]  /*8980*/  BSYNC.RECONVERGENT B6 ;  /* 0x0000000000067941 */ /* 0x000fea0003800200 */
.L_x_167:
[----:B------:R-:W-:Y:S01]  /*8990*/  ISETP.NE.U32.AND P3, PT, R76, RZ, PT ;  /* 0x000000ff4c00720c */ /* 0x000fe20003f65070 */
[----:B------:R-:W-:Y:S01]  /*89a0*/  UISETP.NE.AND UP1, UPT, UR60, URZ, UPT ;  /* 0x000000ff3c00728c */ /* 0x000fe2000bf25270 */
[----:B------:R-:W-:Y:S02]  /*89b0*/  ISETP.NE.U32.AND P4, PT, R72, RZ, PT ;  /* 0x000000ff4800720c */ /* 0x000fe40003f85070 */
[----:B------:R-:W-:Y:S02]  /*89c0*/  ISETP.NE.AND.EX P3, PT, R77, RZ, PT, P3 ;  /* 0x000000ff4d00720c */ /* 0x000fe40003f65330 */
[----:B------:R-:W-:Y:S02]  /*89d0*/  PLOP3.LUT P1, PT, PT, PT, PT, 0x8, 0x80 ;  /* 0x000000000080781c */ /* 0x000fe40003f2e170 */
[----:B------:R-:W-:Y:S02]  /*89e0*/  PLOP3.LUT P0, PT, PT, PT, UP1, 0x80, 0x8 ;  /* 0x000000000008781c */ /* 0x000fe40003f0f018 */
[----:B------:R-:W-:Y:S02]  /*89f0*/  ISETP.NE.AND.EX P4, PT, R73, RZ, PT, P4 ;  /* 0x000000ff4900720c */ /* 0x000fe40003f85340 */
[----:B------:R-:W1:Y:S09]  /*8a00*/  @UP1 LDCU.64 UR4, c[0x0][0x888] ;  /* 0x00011100ff0417ac */ /* 0x000e720008000a00 */
[----:B------:R-:W-:Y:S01]  /*8a10*/  @P0 PLOP3.LUT P1, PT, P3, PT, PT, 0x80, 0x8 ;  /* 0x000000000008081c */ /* 0x000fe20001f2f070 */
[----:B-1----:R-:W-:Y:S04]  /*8a20*/  @UP1 UISETP.NE.U32.AND UP0, UPT, UR4, URZ, UPT ;  /* 0x000000ff0400128c */ /* 0x002fe8000bf05070 */
[----:B------:R-:W-:Y:S04]  /*8a30*/  @UP1 UISETP.NE.AND.EX UP0, UPT, UR5, URZ, UPT, UP0 ;  /* 0x000000ff0500128c */ /* 0x000fe8000bf05300 */
[----:B------:R-:W-:Y:S01]  /*8a40*/  @UP1 USEL UR4, URZ, 0xffffffff, UP0 ;  /* 0xffffffffff041887 */ /* 0x000fe20008000000 */
[----:B------:R-:W-:Y:S11]  /*8a50*/  @!P3 BRA `(.L_x_169) ;  /* 0x000000000030b947 */ /* 0x000ff60003800000 */
[----:B------:R-:W-:Y:S01]  /*8a60*/  ISETP.NE.U32.AND P2, PT, R74, RZ, PT ;  /* 0x000000ff4a00720c */ /* 0x000fe20003f45070 */
[----:B------:R-:W1:Y:S01]  /*8a70*/  LDCU.64 UR6, c[0x0][0x358] ;  /* 0x00006b00ff0677ac */ /* 0x000e620008000a00 */
[----:B------:R-:W-:Y:S02]  /*8a80*/  IMAD.MOV.U32 R80, RZ, RZ, 0x1 ;  /* 0x00000001ff507424 */ /* 0x000fe400078e00ff */
[----:B------:R-:W-:Y:S11]  /*8a90*/  ISETP.NE.AND.EX P2, PT, R75, RZ, PT, P2 ;  /* 0x000000ff4b00720c */ /* 0x000ff60003f45320 */
[----:B------:R-:W-:Y:S02]  /*8aa0*/  @!UPT UIADD3 URZ, UPT, UPT, URZ, URZ, URZ ;  /* 0x000000fffffff290 */ /* 0x000fe4000fffe0ff */
[----:B------:R-:W3:Y:S01]  /*8ab0*/  @P2 LDC.64 R2, c[0x0][0x888] ;  /* 0x00022200ff022b82 */ /* 0x000ee20000000a00 */
[----:B--2---:R-:W-:Y:S04]  /*8ac0*/  @P2 IMAD R0, R76, UR36, RZ ;  /* 0x000000244c002c24 */ /* 0x004fe8000f8e02ff */
[----:B---3--:R-:W-:Y:S04]  /*8ad0*/  @P2 IMAD.WIDE R2, R0, 0x4, R2 ;  /* 0x0000000400022825 */ /* 0x008fe800078e0202 */
[----:B------:R-:W-:Y:S01]  /*8ae0*/  HFMA2 R0, -RZ, RZ, 0, 5.9604644775390625e-08 ;  /* 0x00000001ff007431 */ /* 0x000fe200000001ff */
[----:B-1---5:R1:W5:Y:S04]  /*8af0*/  @P2 LDG.E R39, desc[UR6][R2.64] ;  /* 0x0000000602272981 */ /* 0x022368000c1e1900 */
[----:B------:R-:W-:Y:S01]  /*8b00*/  @!P2 PRMT R80, R0, 0x7610, R80 ;  /* 0x000076100050a816 */ /* 0x000fe20000000050 */
[----:B-1----:R-:W3:Y:S06]  /*8b10*/  @!P2 LDC R39, c[0x0][0x880] ;  /* 0x00022000ff27ab82 */ /* 0x002eec0000000800 */
.L_x_169:
[----:B------:R-:W-:Y:S05]  /*8b20*/  @!P4 BRA `(.L_x_170) ;  /* 0x000000000024c947 */ /* 0x000fea0003800000 */
[----:B------:R-:W-:Y:S01]  /*8b30*/  ISETP.NE.U32.AND P2, PT, R70, RZ, PT ;  /* 0x000000ff4600720c */ /* 0x000fe20003f45070 */
[----:B------:R-:W1:Y:S03]  /*8b40*/  LDCU.64 UR6, c[0x0][0x358] ;  /* 0x00006b00ff0677ac */ /* 0x000e660008000a00 */
[----:B------:R-:W-:Y:S11]  /*8b50*/  ISETP.NE.AND.EX P2, PT, R71, RZ, PT, P2 ;  /* 0x000000ff4700720c */ /* 0x000ff60003f45320 */
[----:B------:R-:W-:Y:S02]  /*8b60*/  @!UPT UIADD3 URZ, UPT, UPT, URZ, URZ, URZ ;  /* 0x000000fffffff290 */ /* 0x000fe4000fffe0ff */
[----:B------:R-:W4:Y:S01]  /*8b70*/  @P2 LDC.64 R2, c[0x0][0x8a8] ;  /* 0x00022a00ff022b82 */ /* 0x000f220000000a00 */
[----:B--2---:R-:W-:Y:S04]  /*8b80*/  @P2 IMAD R0, R72, UR36, RZ ;  /* 0x0000002448002c24 */ /* 0x004fe8000f8e02ff */
[----:B----4-:R-:W-:Y:S05]  /*8b90*/  @P2 IMAD.WIDE R2, R0, 0x4, R2 ;  /* 0x0000000400022825 */ /* 0x010fea00078e0202 */
[----:B-1---5:R1:W5:Y:S02]  /*8ba0*/  @P2 LDG.E R38, desc[UR6][R2.64] ;  /* 0x0000000602262981 */ /* 0x022364000c1e1900 */
[----:B-1----:R-:W4:Y:S02]  /*8bb0*/  @!P2 LDC R38, c[0x0][0x8a0] ;  /* 0x00022800ff26ab82 */ /* 0x002f240000000800 */
.L_x_170:
[----:B---3-5:R-:W-:Y:S01]  /*8bc0*/  @P0 FSETP.NEU.AND P4, PT, R39, RZ, PT ;  /* 0x000000ff2700020b */ /* 0x028fe20003f8d000 */
[----:B--2---:R-:W-:Y:S01]  /*8bd0*/  IMAD.U32 R0, RZ, RZ, UR4 ;  /* 0x00000004ff007e24 */ /* 0x004fe2000f8e00ff */
[----:B------:R-:W-:Y:S01]  /*8be0*/  @P0 LOP3.LUT P2, RZ, R80, 0xff, RZ, 0xc0, !PT ;  /* 0x000000ff50ff0812 */ /* 0x000fe2000784c0ff */
[----:B------:R-:W-:Y:S01]  /*8bf0*/  BSSY B1, `(.L_x_171) ;  /* 0x0000035000017945 */ /* 0x000fe20003800000 */
[----:B------:R-:W-:Y:S02]  /*8c00*/  @P0 SEL R2, RZ, 0xffffffff, P4 ;  /* 0xffffffffff020807 */ /* 0x000fe40002000000 */
[----:B------:R-:W-:Y:S02]  /*8c10*/  CS2R R18, SRZ ;  /* 0x0000000000127805 */ /* 0x000fe4000001ff00 */
[----:B------:R-:W-:Y:S02]  /*8c20*/  LEA R82, R36, UR44, 0x3 ;  /* 0x0000002c24527c11 */ /* 0x000fe4000f8e18ff */
[----:B------:R-:W-:Y:S02]  /*8c30*/  CS2R R16, SRZ ;  /* 0x0000000000107805 */ /* 0x000fe4000001ff00 */
[----:B------:R-:W-:Y:S02]  /*8c40*/  @P1 SEL R2, R0, R2, !P2 ;  /* 0x0000000200021207 */ /* 0x000fe40005000000 */
[----:B------:R-:W-:Y:S02]  /*8c50*/  CS2R R26, SRZ ;  /* 0x00000000001a7805 */ /* 0x000fe4000001ff00 */
[----:B------:R-:W-:Y:S02]  /*8c60*/  SHF.L.U32 R4, R86, 0x1f, RZ ;  /* 0x0000001f56047819 */ /* 0x000fe400000006ff */
[----:B------:R-:W-:Y:S02]  /*8c70*/  CS2R R24, SRZ ;  /* 0x0000000000187805 */ /* 0x000fe4000001ff00 */
[----:B------:R-:W-:Y:S02]  /*8c80*/  @P0 LOP3.LUT R2, R2, 0x1, RZ, 0xc0, !PT ;  /* 0x0000000102020812 */ /* 0x000fe400078ec0ff */
[----:B------:R-:W-:Y:S02]  /*8c90*/  PLOP3.LUT P5, PT, PT, PT, PT, 0x8, 0x80 ;  /* 0x000000000080781c */ /* 0x000fe40003fae170 */
[----:B------:R-:W-:Y:S01]  /*8ca0*/  ISETP.NE.U32.OR P1, PT, R2, 0x1, !P0 ;  /* 0x000000010200780c */ /* 0x000fe20004725470 */
[----:B------:R-:W-:Y:S11]  /*8cb0*/  IMAD R2, R36, 0x20, R37 ;  /* 0x0000002024027824 */ /* 0x000ff600078e0225 */
[----:B------:R-:W-:Y:S01]  /*8cc0*/  @!UPT UIADD3 URZ, UPT, UPT, URZ, URZ, URZ ;  /* 0x000000fffffff290 */ /* 0x000fe2000fffe0ff */
[----:B------:R-:W-:Y:S04]  /*8cd0*/  @P1 SHF.L.U32 R0, R84, 0x1f, RZ ;  /* 0x0000001f54001819 */ /* 0x000fe800000006ff */
[----:B------:R-:W1:Y:S01]  /*8ce0*/  @P1 SYNCS.PHASECHK.TRANS64.TRYWAIT P0, [UR44+0x480], R0 ;  /* 0x00048000ff0015a7 */ /* 0x000e62000800112c */
[----:B------:R2:W3:Y:S01]  /*8cf0*/  SYNCS.PHASECHK.TRANS64.TRYWAIT P4, [R82+URZ+0x4c0], R4 ;  /* 0x0004c004520075a7 */ /* 0x0004e200080811ff */
[----:B-1----:R-:W-:Y:S01]  /*8d00*/  @P1 PLOP3.LUT P5, PT, P0, PT, PT, 0x8, 0x80 ;  /* 0x000000000080181c */ /* 0x002fe200007ae170 */
[----:B------:R-:W-:Y:S01]  /*8d10*/  @!UPT UIADD3 URZ, UPT, UPT, URZ, URZ, URZ ;  /* 0x000000fffffff290 */ /* 0x000fe2000fffe0ff */
[----:B--23--:R-:W-:Y:S11]  /*8d20*/  @!P1 BRA `(.L_x_172) ;  /* 0x0000000000849947 */ /* 0x00cff60003800000 */
[----:B------:R-:W-:Y:S01]  /*8d30*/  ISETP.NE.U32.AND P0, PT, RZ, UR56, PT ;  /* 0x00000038ff007c0c */ /* 0x000fe2000bf05070 */
[----:B------:R-:W-:Y:S01]  /*8d40*/  BSSY B0, `(.L_x_173) ;  /* 0x0000012000007945 */ /* 0x000fe20003800000 */
[----:B------:R-:W-:Y:S02]  /*8d50*/  FSETP.NEU.AND P2, PT, R39, RZ, PT ;  /* 0x000000ff2700720b */ /* 0x000fe40003f4d000 */
[----:B------:R-:W-:Y:S02]  /*8d60*/  CS2R R26, SRZ ;  /* 0x00000000001a7805 */ /* 0x000fe4000001ff00 */
[----:B------:R-:W-:Y:S02]  /*8d70*/  ISETP.NE.AND.EX P0, PT, RZ, UR57, PT, P0 ;  /* 0x00000039ff007c0c */ /* 0x000fe4000bf05300 */
[----:B------:R-:W-:Y:S02]  /*8d80*/  CS2R R24, SRZ ;  /* 0x0000000000187805 */ /* 0x000fe4000001ff00 */
[----:B------:R-:W-:Y:S02]  /*8d90*/  LOP3.LUT P1, RZ, R80, 0xff, RZ, 0xc0, !PT ;  /* 0x000000ff50ff7812 */ /* 0x000fe4000782c0ff */
[----:B------:R-:W-:Y:S02]  /*8da0*/  CS2R R18, SRZ ;  /* 0x0000000000127805 */ /* 0x000fe4000001ff00 */
[----:B------:R-:W-:Y:S02]  /*8db0*/  SEL R0, RZ, 0xffffffff, P2 ;  /* 0xffffffffff007807 */ /* 0x000fe40001000000 */
[----:B------:R-:W-:Y:S02]  /*8dc0*/  CS2R R16, SRZ ;  /* 0x0000000000107805 */ /* 0x000fe4000001ff00 */
[----:B------:R-:W-:Y:S04]  /*8dd0*/  SEL R3, RZ, 0xffffffff, P0 ;  /* 0xffffffffff037807 */ /* 0x000fe80000000000 */
[----:B------:R-:W-:Y:S04]  /*8de0*/  @P3 SEL R0, R3, R0, !P1 ;  /* 0x0000000003003207 */ /* 0x000fe80004800000 */
[----:B------:R-:W-:Y:S04]  /*8df0*/  LOP3.LUT R0, R0, 0x1, RZ, 0xc0, !PT ;  /* 0x0000000100007812 */ /* 0x000fe800078ec0ff */
[----:B------:R-:W-:Y:S01]  /*8e00*/  ISETP.NE.U32.AND P0, PT, R0, 0x1, PT ;  /* 0x000000010000780c */ /* 0x000fe20003f05070 */
[----:B------:R-:W-:Y:S01]  /*8e10*/  @!UPT UIADD3 URZ, UPT, UPT, URZ, URZ, URZ ;  /* 0x000000fffffff290 */ /* 0x000fe2000fffe0ff */
[----:B------:R-:W-:Y:S11]  /*8e20*/  @!P5 BRA `(.L_x_174) ;  /* 0x00000000000cd947 */ /* 0x000ff60003800000 */
[----:B------:R-:W-:Y:S04]  /*8e30*/  SHF.L.U32 R3, R84, 0x1f, RZ ;  /* 0x0000001f54037819 */ /* 0x000fe800000006ff */
[----:B------:R-:W1:Y:S02]  /*8e40*/  SYNCS.PHASECHK.TRANS64.TRYWAIT P1, [UR44+0x480], R3 ;  /* 0x00048003ff0075a7 */ /* 0x000e64000802112c */
[----:B-1----:R-:W-:Y:S05]  /*8e50*/  @!P1 BRA `(.L_x_175) ;  /* 0x0000003000009947 */ /* 0x002fea0003800000 */
.L_x_174:
[----:B------:R-:W-:Y:S05]  /*8e60*/  BSYNC B0 ;  /* 0x0000000000007941 */ /* 0x000fea0003800000 */
.L_x_173:
[----:B------:R-:W2:Y:S01]  /*8e70*/  S2UR UR5, SR_CgaCtaId ;  /* 0x00000000000579c3 */ /* 0x000ea20000008800 */
[----:B------:R3:W1:Y:S01]  /*8e80*/  @P0 LDS.128 R24, [R79+UR44+0x600] ;  /* 0x0006002c4f180984 */ /* 0x0006620008000c00 */
[----:B------:R-:W-:Y:S01]  /*8e90*/  UIADD3 UR4, UPT, UPT, UR44, 0x488, URZ ;  /* 0x000004882c047890 */ /* 0x000fe2000fffe0ff */
[----:B------:R-:W-:Y:S02]  /*8ea0*/  LOP3.LUT R84, R84, 0x1, RZ, 0x3c, !PT ;  /* 0x0000000154547812 */ /* 0x000fe400078e3cff */
[----:B------:R3:W1:Y:S01]  /*8eb0*/  @P0 LDS.128 R16, [R78+0x10] ;  /* 0x000010004e100984 */ /* 0x0006620000000c00 */
[----:B------:R-:W-:Y:S01]  /*8ec0*/  @!PT LDS RZ, [RZ] ;  /* 0x00000000fffff984 */ /* 0x000fe20000000800 */
[----:B------:R-:W-:Y:S01]  /*8ed0*/  @!PT LDS RZ, [RZ] ;  /* 0x00000000fffff984 */ /* 0x000fe20000000800 */
[----:B------:R-:W-:Y:S01]  /*8ee0*/  @!PT LDS RZ, [RZ] ;  /* 0x00000000fffff984 */ /* 0x000fe20000000800 */
[----:B------:R-:W-:Y:S01]  /*8ef0*/  @!PT LDS RZ, [RZ] ;  /* 0x00000000fffff984 */ /* 0x000fe20000000800 */
[----:B------:R5:W-:Y:S06]  /*8f00*/  MEMBAR.ALL.CTA ;  /* 0x0000000000007992 */ /* 0x000bec0000008000 */
[----:B-----5:R-:W5:Y:S01]  /*8f10*/  FENCE.VIEW.ASYNC.S ;  /* 0x00000000000073c6 */ /* 0x020f620000000000 */
[----:B--2---:R-:W-:Y:S09]  /*8f20*/  UPRMT UR4, UR5, 0x654, UR4 ;  /* 0x0000065405047896 */ /* 0x004ff20008000004 */
[----:B---3-5:R-:W-:Y:S03]  /*8f30*/  SYNCS.ARRIVE.TRANS64.RED.A1T0 RZ, [UR4], RZ ;  /* 0x000000ffffff79a7 */ /* 0x028fe60008100404 */
.L_x_172:
[----:B------:R-:W-:Y:S05]  /*8f40*/  BSYNC B1 ;  /* 0x0000000000017941 */ /* 0x000fea0003800000 */
.L_x_171:
[----:B-1----:R-:W-:Y:S04]  /*8f50*/  SHF.R.U32.HI R0, RZ, 0x15, R2 ;  /* 0x00000015ff007819 */ /* 0x002fe80000011602 */
[----:B------:R-:W-:Y:S01]  /*8f60*/  LOP3.LUT P0, RZ, R0, 0x3, R81, 0x48, !PT ;  /* 0x0000000300ff7812 */ /* 0x000fe20007804851 */
[----:B------:R-:W-:Y:S01]  /*8f70*/  @!UPT UIADD3 URZ, UPT, UPT, URZ, URZ, URZ ;  /* 0x000000fffffff290 */ /* 0x000fe2000fffe0ff */
[----:B------:R-:W-:Y:S11]  /*8f80*/  @P4 BRA `(.L_x_176) ;  /* 0x0000000000084947 */ /* 0x000ff60003800000 */
[----:B------:R-:W1:Y:S02]  /*8f90*/  SYNCS.PHASECHK.TRANS64.TRYWAIT P1, [R82+URZ+0x4c0], R4 ;  /* 0x0004c004520075a7 */ /* 0x000e6400080211ff */
[----:B-1----:R-:W-:Y:S05]  /*8fa0*/  @!P1 BRA `(.L_x_177) ;  /* 0x0000002c00c49947 */ /* 0x002fea0003800000 */
.L_x_176:
[----:B------:R-:W-:Y:S05]  /*8fb0*/  @!P0 BRA `(.L_x_178) ;  /* 0x0000000000408947 */ /* 0x000fea0003800000 */
[----:B------:R-:W2:Y:S01]  /*8fc0*/  LDCU.64 UR8, c[0x4][0x70] ;  /* 0x01000e00ff0877ac */ /* 0x000ea20008000a00 */
[----:B------:R-:W-:Y:S01]  /*8fd0*/  MOV R15, 0x0 ;  /* 0x00000000000f7802 */ /* 0x000fe20000000f00 */
[----:B------:R-:W-:Y:S02]  /*8fe0*/  HFMA2 R12, -RZ, RZ, 0, 5.9604644775390625e-08 ;  /* 0x00000001ff0c7431 */ /* 0x000fe400000001ff */
[----:B------:R-:W-:Y:S02]  /*8ff0*/  IMAD.MOV.U32 R8, RZ, RZ, 0x192 ;  /* 0x00000192ff087424 */ /* 0x000fe400078e00ff */
[----:B------:R-:W-:Y:S01]  /*9000*/  IMAD.MOV.U32 R13, RZ, RZ, RZ ;  /* 0x000000ffff0d7224 */ /* 0x000fe200078e00ff */
[----:B------:R-:W3:Y:S01]  /*9010*/  LDCU.64 UR6, c[0x4][0x78] ;  /* 0x01000f00ff0677ac */ /* 0x000ee20008000a00 */
[----:B------:R-:W4:Y:S01]  /*9020*/  LDC.64 R14, c[0x4][R15] ;  /* 0x010000000f0e7b82 */ /* 0x000f220000000a00 */
[----:B------:R-:W5:Y:S01]  /*9030*/  LDCU.64 UR4, c[0x4][0x10] ;  /* 0x01000200ff0477ac */ /* 0x000f620008000a00 */
[----:B--2---:R-:W-:Y:S01]  /*9040*/  MOV R5, UR9 ;  /* 0x0000000900057c02 */ /* 0x004fe20008000f00 */
[----:B-1----:R-:W-:Y:S01]  /*9050*/  IMAD.U32 R4, RZ, RZ, UR8 ;  /* 0x00000008ff047e24 */ /* 0x002fe2000f8e00ff */
[----:B---3--:R-:W-:Y:S01]  /*9060*/  MOV R7, UR7 ;  /* 0x0000000700077c02 */ /* 0x008fe20008000f00 */
[----:B------:R-:W-:Y:S01]  /*9070*/  IMAD.U32 R6, RZ, RZ, UR6 ;  /* 0x00000006ff067e24 */ /* 0x000fe2000f8e00ff */
[----:B-----5:R-:W-:Y:S01]  /*9080*/  MOV R11, UR5 ;  /* 0x00000005000b7c02 */ /* 0x020fe20008000f00 */
[----:B------:R-:W-:Y:S02]  /*9090*/  IMAD.U32 R10, RZ, RZ, UR4 ;  /* 0x00000004ff0a7e24 */ /* 0x000fe4000f8e00ff */
[----:B------:R-:W-:Y:S07]  /*90a0*/  LEPC R20, `(.L_x_178) ;  /* 0x000000001014794e */ /* 0x000fee0000000000 */
[----:B----4-:R-:W-:Y:S05]  /*90b0*/  CALL.ABS.NOINC R14 ;  /* 0x000000000e007343 */ /* 0x010fea0003c00000 */
.L_x_178:
[----:B------:R-:W-:Y:S01]  /*90c0*/  LOP3.LUT P0, RZ, R69, 0x60, RZ, 0xc0, !PT ;  /* 0x0000006045ff7812 */ /* 0x000fe2000780c0ff */
[----:B------:R-:W-:Y:S05]  /*90d0*/  WARPSYNC.ALL ;  /* 0x0000000000007948 */ /* 0x000fea0003800000 */
[----:B------:R-:W-:Y:S01]  /*90e0*/  R2UR UR4, R2 ;  /* 0x00000000020472ca */ /* 0x000fe200000e0000 */
[----:B------:R-:W-:Y:S01]  /*90f0*/  BSSY.RECONVERGENT B0, `(.L_x_179) ;  /* 0x000009d000007945 */ /* 0x000fe20003800200 */
[-C--:B------:R-:W-:Y:S02]  /*9100*/  F2FP.F16.E5M2.UNPACK_B R2, R24.reuse ;  /* 0x00000018ff02723e */ /* 0x080fe400020004ff */
[-C--:B-1----:R-:W-:Y:S02]  /*9110*/  F2FP.F16.E5M2.UNPACK_B R4, R25.reuse ;  /* 0x00000019ff04723e */ /* 0x082fe400020004ff */
[----:B------:R-:W-:Y:S01]  /*9120*/  F2FP.F16.E5M2.UNPACK_B R24, R24.H1 ;  /* 0x00000018ff18723e */ /* 0x000fe200030004ff */
[----:B------:R-:W-:Y:S01]  /*9130*/  HADD2.F32 R0, -RZ, R2.H0_H0 ;  /* 0x20000002ff007230 */ /* 0x000fe20000004100 */
[----:B------:R-:W-:Y:S01]  /*9140*/  F2FP.F16.E5M2.UNPACK_B R25, R25.H1 ;  /* 0x00000019ff19723e */ /* 0x000fe200030004ff */
[----:B------:R-:W-:Y:S01]  /*9150*/  HADD2.F32 R41, -RZ, R4.H0_H0 ;  /* 0x20000004ff297230 */ /* 0x000fe20000004100 */
[-C--:B------:R-:W-:Y:S01]  /*9160*/  F2FP.F16.E5M2.UNPACK_B R46, R26.reuse ;  /* 0x0000001aff2e723e */ /* 0x080fe200020004ff */
[--C-:B------:R-:W-:Y:S01]  /*9170*/  HADD2.F32 R3, -RZ, R24.reuse.H0_H0 ;  /* 0x20000018ff037230 */ /* 0x100fe20000004100 */
[----:B------:R-:W-:Y:S01]  /*9180*/  F2FP.F16.E5M2.UNPACK_B R48, R26.H1 ;  /* 0x0000001aff30723e */ /* 0x000fe200030004ff */
[----:B------:R-:W-:Y:S01]  /*9190*/  HADD2.F32 R40, -RZ, R24.H1_H1 ;  /* 0x30000018ff287230 */ /* 0x000fe20000004100 */
[-C--:B------:R-:W-:Y:S01]  /*91a0*/  F2FP.F16.E5M2.UNPACK_B R50, R27.reuse ;  /* 0x0000001bff32723e */ /* 0x080fe200020004ff */
[----:B------:R-:W-:Y:S01]  /*91b0*/  HADD2.F32 R42, -RZ, R4.H1_H1 ;  /* 0x30000004ff2a7230 */ /* 0x000fe20000004100 */
[----:B------:R-:W-:Y:S01]  /*91c0*/  F2FP.F16.E5M2.UNPACK_B R52, R27.H1 ;  /* 0x0000001bff34723e */ /* 0x000fe200030004ff */
[--C-:B------:R-:W-:Y:S01]  /*91d0*/  HADD2.F32 R43, -RZ, R25.reuse.H0_H0 ;  /* 0x20000019ff2b7230 */ /* 0x100fe20000004100 */
[-C--:B------:R-:W-:Y:S01]  /*91e0*/  F2FP.F16.E5M2.UNPACK_B R54, R16.reuse ;  /* 0x00000010ff36723e */ /* 0x080fe200020004ff */
[----:B------:R-:W-:Y:S01]  /*91f0*/  HADD2.F32 R44, -RZ, R25.H1_H1 ;  /* 0x30000019ff2c7230 */ /* 0x000fe20000004100 */
[----:B------:R-:W-:Y:S01]  /*9200*/  F2FP.F16.E5M2.UNPACK_B R56, R16.H1 ;  /* 0x00000010ff38723e */ /* 0x000fe200030004ff */
[----:B------:R-:W-:Y:S01]  /*9210*/  HADD2.F32 R2, -RZ, R2.H1_H1 ;  /* 0x30000002ff027230 */ /* 0x000fe20000004100 */
[-C--:B------:R-:W-:Y:S01]  /*9220*/  F2FP.F16.E5M2.UNPACK_B R58, R17.reuse ;  /* 0x00000011ff3a723e */ /* 0x080fe200020004ff */
[--C-:B------:R-:W-:Y:S01]  /*9230*/  HADD2.F32 R45, -RZ, R46.reuse.H0_H0 ;  /* 0x2000002eff2d7230 */ /* 0x100fe20000004100 */
        /* <DEDUP_REMOVED lines=10> */
[----:B------:R-:W1:Y:S01]  /*92e0*/  LDTM.x32 R4, tmem[UR4] ;  /* 0x00000004000479ee */ /* 0x000e6200082c0000 */
[----:B------:R-:W-:Y:S01]  /*92f0*/  NOP ;  /* 0x0000000000007918 */ /* 0x000fe20000000000 */
[----:B------:R-:W-:Y:S01]  /*9300*/  IADD3 R82, PT, PT, R82, 0x4e0, RZ ;  /* 0x000004e052527810 */ /* 0x000fe20007ffe0ff */
[--C-:B------:R-:W-:Y:S01]  /*9310*/  HADD2.F32 R53, -RZ, R54.reuse.H0_H0 ;  /* 0x20000036ff357230 */ /* 0x100fe20000004100 */
[----:B------:R-:W-:Y:S01]  /*9320*/  IADD3 R36, PT, PT, R36, 0x1, RZ ;  /* 0x0000000124247810 */ /* 0x000fe20007ffe0ff */
[----:B------:R-:W-:Y:S01]  /*9330*/  HADD2.F32 R54, -RZ, R54.H1_H1 ;  /* 0x30000036ff367230 */ /* 0x000fe20000004100 */
[----:B------:R-:W-:Y:S01]  /*9340*/  LOP3.LUT R82, R82, 0xfefffff8, RZ, 0xc0, !PT ;  /* 0xfefffff852527812 */ /* 0x000fe200078ec0ff */
[--C-:B------:R-:W-:Y:S02]  /*9350*/  HADD2.F32 R57, -RZ, R58.reuse.H0_H0 ;  /* 0x2000003aff397230 */ /* 0x100fe40000004100 */
[----:B------:R-:W-:Y:S01]  /*9360*/  HADD2.F32 R58, -RZ, R58.H1_H1 ;  /* 0x3000003aff3a7230 */ /* 0x000fe20000004100 */
[----:B-1----:R1:W-:Y:S01]  /*9370*/  SYNCS.ARRIVE.TRANS64.RED.A1T0 RZ, [R82+URZ], RZ ;  /* 0x000000ff52ff79a7 */ /* 0x0023e200081004ff */
[--C-:B------:R-:W-:Y:S02]  /*9380*/  HADD2.F32 R61, -RZ, R62.reuse.H0_H0 ;  /* 0x2000003eff3d7230 */ /* 0x100fe40000004100 */
[----:B------:R-:W-:Y:S02]  /*9390*/  HADD2.F32 R62, -RZ, R62.H1_H1 ;  /* 0x3000003eff3e7230 */ /* 0x000fe40000004100 */
[--C-:B------:R-:W-:Y:S02]  /*93a0*/  HADD2.F32 R65, -RZ, R66.reuse.H0_H0 ;  /* 0x20000042ff417230 */ /* 0x100fe40000004100 */
[----:B------:R-:W-:Y:S02]  /*93b0*/  HADD2.F32 R66, -RZ, R66.H1_H1 ;  /* 0x30000042ff427230 */ /* 0x000fe40000004100 */
[--C-:B------:R-:W-:Y:S02]  /*93c0*/  HADD2.F32 R51, -RZ, R52.reuse.H0_H0 ;  /* 0x20000034ff337230 */ /* 0x100fe40000004100 */
[----:B------:R-:W-:Y:S02]  /*93d0*/  HADD2.F32 R52, -RZ, R52.H1_H1 ;  /* 0x30000034ff347230 */ /* 0x000fe40000004100 */
[--C-:B------:R-:W-:Y:S02]  /*93e0*/  HADD2.F32 R55, -RZ, R56.reuse.H0_H0 ;  /* 0x20000038ff377230 */ /* 0x100fe40000004100 */
[C---:B----4-:R-:W-:Y:S01]  /*93f0*/  FMUL R4, R38.reuse, R4 ;  /* 0x0000000426047220 */ /* 0x050fe20000400000 */
[C---:B------:R-:W-:Y:S01]  /*9400*/  FMUL R5, R38.reuse, R5 ;  /* 0x0000000526057220 */ /* 0x040fe20000400000 */
[C---:B------:R-:W-:Y:S01]  /*9410*/  FMUL R8, R38.reuse, R8 ;  /* 0x0000000826087220 */ /* 0x040fe20000400000 */
[C---:B------:R-:W-:Y:S01]  /*9420*/  FMUL R9, R38.reuse, R9 ;  /* 0x0000000926097220 */ /* 0x040fe20000400000 */
[C---:B------:R-:W-:Y:S01]  /*9430*/  FFMA R4, R39.reuse, R0, R4 ;  /* 0x0000000027047223 */ /* 0x040fe20000000004 */
[C---:B------:R-:W-:Y:S01]  /*9440*/  FFMA R5, R39.reuse, R2, R5 ;  /* 0x0000000227057223 */ /* 0x040fe20000000005 */
[C---:B------:R-:W-:Y:S01]  /*9450*/  FMUL R12, R38.reuse, R12 ;  /* 0x0000000c260c7220 */ /* 0x040fe20000400000 */
        /* <DEDUP_REMOVED lines=15> */
[C---:B------:R-:W-:Y:S01]  /*9550*/  FFMA R6, R39.reuse, R3, R6 ;  /* 0x0000000327067223 */ /* 0x040fe20000000006 */
[C---:B------:R-:W-:Y:S01]  /*9560*/  FFMA R7, R39.reuse, R40, R7 ;  /* 0x0000002827077223 */ /* 0x040fe20000000007 */
[C---:B------:R-:W-:Y:S01]  /*9570*/  FFMA R8, R39.reuse, R41, R8 ;  /* 0x0000002927087223 */ /* 0x040fe20000000008 */
[C---:B------:R-:W-:Y:S01]  /*9580*/  FFMA R9, R39.reuse, R42, R9 ;  /* 0x0000002a27097223 */ /* 0x040fe20000000009 */
[C---:B------:R-:W-:Y:S01]  /*9590*/  FFMA R10, R39.reuse, R43, R10 ;  /* 0x0000002b270a7223 */ /* 0x040fe2000000000a */
[C---:B------:R-:W-:Y:S01]  /*95a0*/  FFMA R11, R39.reuse, R44, R11 ;  /* 0x0000002c270b7223 */ /* 0x040fe2000000000b */
[C---:B------:R-:W-:Y:S01]  /*95b0*/  FFMA R12, R39.reuse, R45, R12 ;  /* 0x0000002d270c7223 */ /* 0x040fe2000000000c */
[----:B------:R-:W-:Y:S01]  /*95c0*/  FFMA R13, R39, R46, R13 ;  /* 0x0000002e270d7223 */ /* 0x000fe2000000000d */
[----:B------:R-:W-:Y:S01]  /*95d0*/  F2FP.SATFINITE.E5M2.F32.PACK_AB_MERGE_C R6, R7, R6, RZ ;  /* 0x000000060706723e */ /* 0x000fe200048060ff */
[C---:B------:R-:W-:Y:S01]  /*95e0*/  FMUL R14, R38.reuse, R14 ;  /* 0x0000000e260e7220 */ /* 0x040fe20000400000 */
[----:B------:R-:W-:Y:S01]  /*95f0*/  F2FP.SATFINITE.E5M2.F32.PACK_AB_MERGE_C R10, R11, R10, RZ ;  /* 0x0000000a0b0a723e */ /* 0x000fe200048060ff */
[C---:B------:R-:W-:Y:S01]  /*9600*/  FMUL R15, R38.reuse, R15 ;  /* 0x0000000f260f7220 */ /* 0x040fe20000400000 */
[----:B------:R-:W-:Y:S01]  /*9610*/  F2FP.SATFINITE.E5M2.F32.PACK_AB_MERGE_C R4, R5, R4, R6 ;  /* 0x000000040504723e */ /* 0x000fe20004806006 */
[----:B------:R-:W-:Y:S01]  /*9620*/  FFMA R14, R39, R47, R14 ;  /* 0x0000002f270e7223 */ /* 0x000fe2000000000e */
[----:B------:R-:W-:Y:S01]  /*9630*/  F2FP.SATFINITE.E5M2.F32.PACK_AB_MERGE_C R5, R9, R8, R10 ;  /* 0x000000080905723e */ /* 0x000fe2000480600a */
[C---:B------:R-:W-:Y:S01]  /*9640*/  FFMA R15, R39.reuse, R48, R15 ;  /* 0x00000030270f7223 */ /* 0x040fe2000000000f */
[C---:B------:R-:W-:Y:S01]  /*9650*/  FFMA R16, R39.reuse, R49, R16 ;  /* 0x0000003127107223 */ /* 0x040fe20000000010 */
[C---:B------:R-:W-:Y:S01]  /*9660*/  FFMA R17, R39.reuse, R50, R17 ;  /* 0x0000003227117223 */ /* 0x040fe20000000011 */
[C---:B------:R-:W-:Y:S01]  /*9670*/  FMUL R18, R38.reuse, R18 ;  /* 0x0000001226127220 */ /* 0x040fe20000400000 */
[C---:B------:R-:W-:Y:S01]  /*9680*/  FMUL R19, R38.reuse, R19 ;  /* 0x0000001326137220 */ /* 0x040fe20000400000 */
[----:B------:R-:W-:Y:S02]  /*9690*/  HADD2.F32 R56, -RZ, R56.H1_H1 ;  /* 0x30000038ff387230 */ /* 0x000fe40000004100 */
[C---:B------:R-:W-:Y:S01]  /*96a0*/  FMUL R22, R38.reuse, R22 ;  /* 0x0000001626167220 */ /* 0x040fe20000400000 */
[C---:B------:R-:W-:Y:S01]  /*96b0*/  FFMA R18, R39.reuse, R51, R18 ;  /* 0x0000003327127223 */ /* 0x040fe20000000012 */
[C---:B------:R-:W-:Y:S01]  /*96c0*/  FFMA R19, R39.reuse, R52, R19 ;  /* 0x0000003427137223 */ /* 0x040fe20000000013 */
[C---:B------:R-:W-:Y:S01]  /*96d0*/  FMUL R23, R38.reuse, R23 ;  /* 0x0000001726177220 */ /* 0x040fe20000400000 */
[C---:B------:R-:W-:Y:S01]  /*96e0*/  FFMA R20, R39.reuse, R53, R20 ;  /* 0x0000003527147223 */ /* 0x040fe20000000014 */
[C---:B------:R-:W-:Y:S01]  /*96f0*/  FFMA R21, R39.reuse, R54, R21 ;  /* 0x0000003627157223 */ /* 0x040fe20000000015 */
[--C-:B------:R-:W-:Y:S02]  /*9700*/  HADD2.F32 R59, -RZ, R60.reuse.H0_H0 ;  /* 0x2000003cff3b7230 */ /* 0x100fe40000004100 */
[C---:B------:R-:W-:Y:S01]  /*9710*/  FFMA R22, R39.reuse, R55, R22 ;  /* 0x0000003727167223 */ /* 0x040fe20000000016 */
[----:B------:R-:W-:Y:S02]  /*9720*/  HADD2.F32 R60, -RZ, R60.H1_H1 ;  /* 0x3000003cff3c7230 */ /* 0x000fe40000004100 */
[C---:B------:R-:W-:Y:S01]  /*9730*/  FMUL R3, R38.reuse, R26 ;  /* 0x0000001a26037220 */ /* 0x040fe20000400000 */
        /* <DEDUP_REMOVED lines=16> */
[----:B------:R-:W-:Y:S01]  /*9840*/  FFMA R31, R39, R64, R31 ;  /* 0x00000040271f7223 */ /* 0x000fe2000000001f */
[----:B------:R-:W-:Y:S01]  /*9850*/  FMUL R35, R38, R35 ;  /* 0x0000002326237220 */ /* 0x000fe20000400000 */
[----:B------:R-:W-:Y:S01]  /*9860*/  F2FP.SATFINITE.E5M2.F32.PACK_AB_MERGE_C R14, R15, R14, RZ ;  /* 0x0000000e0f0e723e */ /* 0x000fe200048060ff */
[----:B------:R-:W-:Y:S01]  /*9870*/  FFMA R28, R39, R65, R28 ;  /* 0x00000041271c7223 */ /* 0x000fe2000000001c */
[----:B------:R-:W-:Y:S01]  /*9880*/  F2FP.SATFINITE.E5M2.F32.PACK_AB_MERGE_C R7, R19, R18, RZ ;  /* 0x000000121307723e */ /* 0x000fe200048060ff */
[C---:B------:R-:W-:Y:S01]  /*9890*/  FFMA R29, R39.reuse, R66, R29 ;  /* 0x00000042271d7223 */ /* 0x040fe2000000001d */
[----:B------:R-:W-:Y:S01]  /*98a0*/  FFMA R30, R39, R67, R30 ;  /* 0x00000043271e7223 */ /* 0x000fe2000000001e */
[----:B------:R-:W-:Y:S01]  /*98b0*/  F2FP.SATFINITE.E5M2.F32.PACK_AB_MERGE_C R22, R23, R22, RZ ;  /* 0x000000161716723e */ /* 0x000fe200048060ff */
[----:B------:R-:W-:Y:S01]  /*98c0*/  FFMA R35, R39, R68, R35 ;  /* 0x0000004427237223 */ /* 0x000fe20000000023 */
[----:B------:R-:W-:Y:S02]  /*98d0*/  F2FP.SATFINITE.E5M2.F32.PACK_AB_MERGE_C R6, R13, R12, R14 ;  /* 0x0000000c0d06723e */ /* 0x000fe4000480600e */
[----:B------:R-:W-:Y:S02]  /*98e0*/  F2FP.SATFINITE.E5M2.F32.PACK_AB_MERGE_C R7, R17, R16, R7 ;  /* 0x000000101107723e */ /* 0x000fe40004806007 */
[----:B------:R-:W-:Y:S02]  /*98f0*/  F2FP.SATFINITE.E5M2.F32.PACK_AB_MERGE_C R20, R21, R20, R22 ;  /* 0x000000141514723e */ /* 0x000fe40004806016 */
[----:B------:R-:W-:Y:S01]  /*9900*/  F2FP.SATFINITE.E5M2.F32.PACK_AB_MERGE_C R3, R27, R3, RZ ;  /* 0x000000031b03723e */ /* 0x000fe200048060ff */
[----:B------:R1:W-:Y:S01]  /*9910*/  STS.128 [R79+UR44+0x1600], R4 ;  /* 0x001600044f007988 */ /* 0x0003e20008000c2c */
[----:B------:R-:W-:Y:S02]  /*9920*/  F2FP.SATFINITE.E5M2.F32.PACK_AB_MERGE_C R22, R31, R26, RZ ;  /* 0x0000001a1f16723e */ /* 0x000fe400048060ff */
[----:B------:R-:W-:Y:S02]  /*9930*/  F2FP.SATFINITE.E5M2.F32.PACK_AB_MERGE_C R23, R35, R30, RZ ;  /* 0x0000001e2317723e */ /* 0x000fe400048060ff */
[----:B------:R-:W-:Y:S02]  /*9940*/  F2FP.SATFINITE.E5M2.F32.PACK_AB_MERGE_C R21, R2, R0, R3 ;  /* 0x000000000215723e */ /* 0x000fe40004806003 */
[----:B------:R-:W-:Y:S02]  /*9950*/  F2FP.SATFINITE.E5M2.F32.PACK_AB_MERGE_C R22, R25, R24, R22 ;  /* 0x000000181916723e */ /* 0x000fe40004806016 */
[----:B------:R-:W-:Y:S05]  /*9960*/  F2FP.SATFINITE.E5M2.F32.PACK_AB_MERGE_C R23, R29, R28, R23 ;  /* 0x0000001c1d17723e */ /* 0x000fea0004806017 */
[----:B------:R1:W-:Y:S01]  /*9970*/  STS.128 [R78+0x1010], R20 ;  /* 0x001010144e007388 */ /* 0x0003e20000000c00 */
[----:B------:R-:W-:Y:S01]  /*9980*/  @!PT LDS RZ, [RZ] ;  /* 0x00000000fffff984 */ /* 0x000fe20000000800 */
[----:B------:R-:W-:Y:S01]  /*9990*/  @!PT LDS RZ, [RZ] ;  /* 0x00000000fffff984 */ /* 0x000fe20000000800 */
[----:B------:R-:W-:Y:S01]  /*99a0*/  @!PT LDS RZ, [RZ] ;  /* 0x00000000fffff984 */ /* 0x000fe20000000800 */
[----:B------:R-:W-:Y:S01]  /*99b0*/  @!PT LDS RZ, [RZ] ;  /* 0x00000000fffff984 */ /* 0x000fe20000000800 */
[----:B------:R2:W-:Y:S07]  /*99c0*/  MEMBAR.ALL.CTA ;  /* 0x0000000000007992 */ /* 0x0005ee0000008000 */
[----:B--2---:R-:W2:Y:S02]  /*99d0*/  FENCE.VIEW.ASYNC.S ;  /* 0x00000000000073c6 */ /* 0x004ea40000000000 */
[----:B--2---:R-:W-:Y:S06]  /*99e0*/  BAR.SYNC.DEFER_BLOCKING 0x1, 0x80 ;  /* 0x0042000000007b1d */ /* 0x004fec0000010000 */
[----:B------:R-:W-:Y:S05]  /*99f0*/  @P0 BRA `(.L_x_180) ;  /* 0x0000000000300947 */ /* 0x000fea0003800000 */
[----:B------:R-:W-:Y:S02]  /*9a00*/  UIADD3 UR4, UPT, UPT, UR44, 0x1600, URZ ;  /* 0x000016002c047890 */ /* 0x000fe4000fffe0ff */
[----:B------:R-:W-:Y:S02]  /*9a10*/  USHF.L.U32 UR9, UR45, 0x6, URZ ;  /* 0x000000062d097899 */ /* 0x000fe400080006ff */
[----:B------:R-:W-:Y:S02]  /*9a20*/  USHF.L.U32 UR10, UR46, 0x6, URZ ;  /* 0x000000062e0a7899 */ /* 0x000fe400080006ff */
[----:B------:R-:W-:Y:S01]  /*9a30*/  MOV R87, UR4 ;  /* 0x0000000400577c02 */ /* 0x000fe20008000f00 */
[----:B------:R-:W-:Y:S01]  /*9a40*/  UIADD3 UR4, UP0, UPT, UR62, 0x680, URZ ;  /* 0x000006803e047890 */ /* 0x000fe2000ff1e0ff */
[----:B------:R-:W-:Y:S02]  /*9a50*/  UMOV UR11, UR36 ;  /* 0x00000024000b7c82 */ /* 0x000fe40008000000 */
[----:B------:R-:W-:Y:S01]  /*9a60*/  R2UR UR8, R87 ;  /* 0x00000000570872ca */ /* 0x000fe200000e0000 */
[----:B------:R-:W-:Y:S11]  /*9a70*/  UIADD3.X UR5, UPT, UPT, URZ, UR63, URZ, UP0, !UPT ;  /* 0x0000003fff057290 */ /* 0x000ff600087fe4ff */
[----:B------:R-:W-:Y:S01]  /*9a80*/  @!UPT UIADD3 URZ, UPT, UPT, URZ, URZ, URZ ;  /* 0x000000fffffff290 */ /* 0x000fe2000fffe0ff */
[----:B------:R2:W-:Y:S01]  /*9a90*/  UTMASTG.3D [UR8], [UR4] ;  /* 0x00000008040073b5 */ /* 0x0005e20008010000 */
[----:B------:R0:W-:Y:S01]  /*9aa0*/  UTMACMDFLUSH ;  /* 0x00000000000079b7 */ /* 0x0001e20000000000 */
[----:B--2---:R-:W-:Y:S04]  /*9ab0*/  DEPBAR.LE SB0, 0x0 ;  /* 0x000080000000791a */ /* 0x004fe80000000000 */
.L_x_180:
[----:B------:R-:W-:Y:S05]  /*9ac0*/  BSYNC.RECONVERGENT B0 ;  /* 0x0000000000007941 */ /* 0x000fea0003800200 */
.L_x_179:
[----:B------:R-:W-:Y:S01]  /*9ad0*/  BAR.SYNC.DEFER_BLOCKING 0x1, 0x80 ;  /* 0x0042000000007b1d */ /* 0x000fe20000010000 */
[----:B------:R-:W-:Y:S01]  /*9ae0*/  ISETP.NE.AND P0, PT, R83, 0x2, PT ;  /* 0x000000025300780c */ /* 0x000fe20003f05270 */
[----:B------:R-:W-:Y:S01]  /*9af0*/  UISETP.NE.AND UP0, UPT, UR47, URZ, UPT ;  /* 0x000000ff2f00728c */ /* 0x000fe2000bf05270 */
[----:B------:R-:W-:Y:S01]  /*9b00*/  ISETP.NE.AND P1, PT, R36, 0x4, PT ;  /* 0x000000042400780c */ /* 0x000fe20003f25270 */
[----:B------:R-:W-:Y:S01]  /*9b10*/  UIADD3 UR45, UPT, UPT, UR37, UR55, URZ ;  /* 0x00000037252d7290 */ /* 0x000fe2000fffe0ff */
[----:B------:R-:W-:Y:S01]  /*9b20*/  SEL R2, RZ, 0x1, P0 ;  /* 0x00000001ff027807 */ /* 0x000fe20000000000 */
[----:B------:R-:W-:Y:S01]  /*9b30*/  UIADD3 UR46, UPT, UPT, UR38, UR58, URZ ;  /* 0x0000003a262e7290 */ /* 0x000fe2000fffe0ff */
[----:B------:R-:W-:Y:S02]  /*9b40*/  SEL R0, RZ, 0x1, P1 ;  /* 0x00000001ff007807 */ /* 0x000fe40000800000 */
[----:B------:R-:W-:Y:S02]  /*9b50*/  LOP3.LUT R85, R85, R2, RZ, 0x3c, !PT ;  /* 0x0000000255557212 */ /* 0x000fe400078e3cff */
[----:B------:R-:W-:Y:S02]  /*9b60*/  LOP3.LUT R86, R86, R0, RZ, 0x3c, !PT ;  /* 0x0000000056567212 */ /* 0x000fe400078e3cff */
[----:B------:R-:W-:Y:S02]  /*9b70*/  SEL R83, R83, RZ, P0 ;  /* 0x000000ff53537207 */ /* 0x000fe40000000000 */
[----:B------:R-:W-:Y:S01]  /*9b80*/  SEL R36, R36, RZ, P1 ;  /* 0x000000ff24247207 */ /* 0x000fe20000800000 */
[----:B------:R-:W-:Y:S01]  /*9b90*/  UMOV UR36, UR54 ;  /* 0x0000003600247c82 */ /* 0x000fe20008000000 */
[----:B------:R-:W-:Y:S05]  /*9ba0*/  BRA.U UP0, `(.L_x_181) ;  /* 0xffffffe500487547 */ /* 0x000fea000b83ffff */
[----:B------:R-:W-:Y:S05]  /*9bb0*/  EXIT ;  /* 0x000000000000794d */ /* 0x000fea0003800000 */
.L_x_25:
[----:B-1----:R1:W2:Y:S02]  /*9bc0*/  SYNCS.PHASECHK.TRANS64.TRYWAIT P0, [R0+URZ+0x510], R2 ;  /* 0x00051002000075a7 */ /* 0x0022a400080011ff */
[----:B--2---:R-:W-:Y:S05]  /*9bd0*/  @!P0 NANOSLEEP.SYNCS 0x989680 ;  /* 0x009896800000895d */ /* 0x004fea0003900000 */
[----:B------:R-:W2:Y:S02]  /*9be0*/  @!P0 SYNCS.PHASECHK.TRANS64 P0, [R0+URZ+0x510], R2 ;  /* 0x00051002000085a7 */ /* 0x000ea400080010ff */
[----:B--2---:R-:W-:Y:S05]  /*9bf0*/  @!P0 BRA `(.L_x_25) ;  /* 0xfffffffc00f08947 */ /* 0x004fea000383ffff */
[----:B------:R-:W-:Y:S05]  /*9c00*/  BRA `(.L_x_182) ;  /* 0xffffff8400b87947 */ /* 0x000fea000383ffff */
.L_x_28:
[----:B-1----:R-:W-:-:S07]  /*9c10*/  MOV R0, UR33 ;  /* 0x0000002100007c02 */ /* 0x002fce0008000f00 */
.L_x_183:
[----:B-1----:R1:W2:Y:S02]  /*9c20*/  SYNCS.PHASECHK.TRANS64.TRYWAIT P0, [R0+URZ+0x240], R3 ;  /* 0x00024003000075a7 */ /* 0x0022a400080011ff */
[----:B--2---:R-:W-:Y:S05]  /*9c30*/  @!P0 NANOSLEEP.SYNCS 0x989680 ;  /* 0x009896800000895d */ /* 0x004fea0003900000 */
[----:B------:R-:W2:Y:S02]  /*9c40*/  @!P0 SYNCS.PHASECHK.TRANS64 P0, [R0+URZ+0x240], R3 ;  /* 0x00024003000085a7 */ /* 0x000ea400080010ff */
[----:B--2---:R-:W-:Y:S05]  /*9c50*/  @!P0 BRA `(.L_x_183) ;  /* 0xfffffffc00f08947 */ /* 0x004fea000383ffff */
[----:B------:R-:W-:Y:S05]  /*9c60*/  BRA `(.L_x_27) ;  /* 0xffffff8800087947 */ /* 0x000fea000383ffff */
.L_x_35:
[----:B-1----:R-:W-:-:S07]  /*9c70*/  MOV R0, UR17 ;  /* 0x0000001100007c02 */ /* 0x002fce0008000f00 */
.L_x_184:
[----:B-1----:R1:W2:Y:S02]  /*9c80*/  SYNCS.PHASECHK.TRANS64.TRYWAIT P0, [R0+URZ+0x240], R3 ;  /* 0x00024003000075a7 */ /* 0x0022a400080011ff */
[----:B--2---:R-:W-:Y:S05]  /*9c90*/  @!P0 NANOSLEEP.SYNCS 0x989680 ;  /* 0x009896800000895d */ /* 0x004fea0003900000 */
[----:B------:R-:W2:Y:S02]  /*9ca0*/  @!P0 SYNCS.PHASECHK.TRANS64 P0, [R0+URZ+0x240], R3 ;  /* 0x00024003000085a7 */ /* 0x000ea400080010ff */
[----:B--2---:R-:W-:Y:S05]  /*9cb0*/  @!P0 BRA `(.L_x_184) ;  /* 0xfffffffc00f08947 */ /* 0x004fea000383ffff */
[----:B------:R-:W-:Y:S05]  /*9cc0*/  BRA `(.L_x_34) ;  /* 0xffffff8800c87947 */ /* 0x000fea000383ffff */
.L_x_40:
[----:B-1----:R1:W2:Y:S02]  /*9cd0*/  SYNCS.PHASECHK.TRANS64.TRYWAIT P0, [R3+URZ+0x4a0], R0 ;  /* 0x0004a000030075a7 */ /* 0x0022a400080011ff */
[----:B--2---:R-:W-:Y:S05]  /*9ce0*/  @!P0 NANOSLEEP.SYNCS 0x989680 ;  /* 0x009896800000895d */ /* 0x004fea0003900000 */
[----:B------:R-:W2:Y:S02]  /*9cf0*/  @!P0 SYNCS.PHASECHK.TRANS64 P0, [R3+URZ+0x4a0], R0 ;  /* 0x0004a000030085a7 */ /* 0x000ea400080010ff */
[----:B--2---:R-:W-:Y:S05]  /*9d00*/  @!P0 BRA `(.L_x_40) ;  /* 0xfffffffc00f08947 */ /* 0x004fea000383ffff */
[----:B------:R-:W-:Y:S05]  /*9d10*/  BRA `(.L_x_185) ;  /* 0xffffff8c006c7947 */ /* 0x000fea000383ffff */
.L_x_44:
[----:B------:R-:W-:-:S07]  /*9d20*/  MOV R0, UR4 ;  /* 0x0000000400007c02 */ /* 0x000fce0008000f00 */
.L_x_186:
[----:B-1----:R1:W2:Y:S02]  /*9d30*/  SYNCS.PHASECHK.TRANS64.TRYWAIT P0, [R0+URZ], R2 ;  /* 0x00000002000075a7 */ /* 0x0022a400080011ff */
[----:B--2---:R-:W-:Y:S05]  /*9d40*/  @!P0 NANOSLEEP.SYNCS 0x989680 ;  /* 0x009896800000895d */ /* 0x004fea0003900000 */
[----:B------:R-:W2:Y:S02]  /*9d50*/  @!P0 SYNCS.PHASECHK.TRANS64 P0, [R0+URZ], R2 ;  /* 0x00000002000085a7 */ /* 0x000ea400080010ff */
[----:B--2---:R-:W-:Y:S05]  /*9d60*/  @!P0 BRA `(.L_x_186) ;  /* 0xfffffffc00f08947 */ /* 0x004fea000383ffff */
[----:B------:R-:W-:Y:S05]  /*9d70*/  BRA `(.L_x_187) ;  /* 0xffffff9400107947 */ /* 0x000fea000383ffff */
.L_x_45:
[----:B------:R-:W-:-:S07]  /*9d80*/  MOV R0, UR5 ;  /* 0x0000000500007c02 */ /* 0x000fce0008000f00 */
.L_x_188:
[----:B-1----:R1:W2:Y:S02]  /*9d90*/  SYNCS.PHASECHK.TRANS64.TRYWAIT P0, [R0+URZ], R3 ;  /* 0x00000003000075a7 */ /* 0x0022a400080011ff */
[----:B--2---:R-:W-:Y:S05]  /*9da0*/  @!P0 NANOSLEEP.SYNCS 0x989680 ;  /* 0x009896800000895d */ /* 0x004fea0003900000 */
[----:B------:R-:W2:Y:S02]  /*9db0*/  @!P0 SYNCS.PHASECHK.TRANS64 P0, [R0+URZ], R3 ;  /* 0x00000003000085a7 */ /* 0x000ea400080010ff */
[----:B--2---:R-:W-:Y:S05]  /*9dc0*/  @!P0 BRA `(.L_x_188) ;  /* 0xfffffffc00f08947 */ /* 0x004fea000383ffff */
[----:B------:R-:W-:Y:S05]  /*9dd0*/  BRA `(.L_x_189) ;  /* 0xffffff94001c7947 */ /* 0x000fea000383ffff */
.L_x_46:
[----:B------:R-:W-:-:S07]  /*9de0*/  MOV R0, UR5 ;  /* 0x0000000500007c02 */ /* 0x000fce0008000f00 */
.L_x_190:
[----:B-1----:R1:W2:Y:S02]  /*9df0*/  SYNCS.PHASECHK.TRANS64.TRYWAIT P0, [R0+URZ], R3 ;  /* 0x00000003000075a7 */ /* 0x0022a400080011ff */
[----:B--2---:R-:W-:Y:S05]  /*9e00*/  @!P0 NANOSLEEP.SYNCS 0x989680 ;  /* 0x009896800000895d */ /* 0x004fea0003900000 */
[----:B------:R-:W2:Y:S02]  /*9e10*/  @!P0 SYNCS.PHASECHK.TRANS64 P0, [R0+URZ], R3 ;  /* 0x00000003000085a7 */ /* 0x000ea400080010ff */
[----:B--2---:R-:W-:Y:S05]  /*9e20*/  @!P0 BRA `(.L_x_190) ;  /* 0xfffffffc00f08947 */ /* 0x004fea000383ffff */
[----:B------:R-:W-:Y:S05]  /*9e30*/  BRA `(.L_x_191) ;  /* 0xffffff9400287947 */ /* 0x000fea000383ffff */
.L_x_47:
[----:B------:R-:W-:-:S07]  /*9e40*/  MOV R0, UR5 ;  /* 0x0000000500007c02 */ /* 0x000fce0008000f00 */
.L_x_192:
[----:B-1----:R1:W2:Y:S02]  /*9e50*/  SYNCS.PHASECHK.TRANS64.TRYWAIT P0, [R0+URZ], R3 ;  /* 0x00000003000075a7 */ /* 0x0022a400080011ff */
[----:B--2---:R-:W-:Y:S05]  /*9e60*/  @!P0 NANOSLEEP.SYNCS 0x989680 ;  /* 0x009896800000895d */ /* 0x004fea0003900000 */
[----:B------:R-:W2:Y:S02]  /*9e70*/  @!P0 SYNCS.PHASECHK.TRANS64 P0, [R0+URZ], R3 ;  /* 0x00000003000085a7 */ /* 0x000ea400080010ff */
[----:B--2---:R-:W-:Y:S05]  /*9e80*/  @!P0 BRA `(.L_x_192) ;  /* 0xfffffffc00f08947 */ /* 0x004fea000383ffff */
[----:B------:R-:W-:Y:S05]  /*9e90*/  BRA `(.L_x_193) ;  /* 0xffffff9400347947 */ /* 0x000fea000383ffff */
.L_x_48:
[----:B------:R-:W-:-:S07]  /*9ea0*/  MOV R0, UR5 ;  /* 0x0000000500007c02 */ /* 0x000fce0008000f00 */
.L_x_194:
[----:B-1----:R1:W2:Y:S02]  /*9eb0*/  SYNCS.PHASECHK.TRANS64.TRYWAIT P0, [R0+URZ], R3 ;  /* 0x00000003000075a7 */ /* 0x0022a400080011ff */
[----:B--2---:R-:W-:Y:S05]  /*9ec0*/  @!P0 NANOSLEEP.SYNCS 0x989680 ;  /* 0x009896800000895d */ /* 0x004fea0003900000 */
[----:B------:R-:W2:Y:S02]  /*9ed0*/  @!P0 SYNCS.PHASECHK.TRANS64 P0, [R0+URZ], R3 ;  /* 0x00000003000085a7 */ /* 0x000ea400080010ff */
[----:B--2---:R-:W-:Y:S05]  /*9ee0*/  @!P0 BRA `(.L_x_194) ;  /* 0xfffffffc00f08947 */ /* 0x004fea000383ffff */
[----:B------:R-:W-:Y:S05]  /*9ef0*/  BRA `(.L_x_195) ;  /* 0xffffff9400407947 */ /* 0x000fea000383ffff */
.L_x_49:
[----:B------:R-:W-:-:S07]  /*9f00*/  MOV R0, UR5 ;  /* 0x0000000500007c02 */ /* 0x000fce0008000f00 */
.L_x_196:
[----:B-1----:R1:W2:Y:S02]  /*9f10*/  SYNCS.PHASECHK.TRANS64.TRYWAIT P0, [R0+URZ], R3 ;  /* 0x00000003000075a7 */ /* 0x0022a400080011ff */
[----:B--2---:R-:W-:Y:S05]  /*9f20*/  @!P0 NANOSLEEP.SYNCS 0x989680 ;  /* 0x009896800000895d */ /* 0x004fea0003900000 */
[----:B------:R-:W2:Y:S02]  /*9f30*/  @!P0 SYNCS.PHASECHK.TRANS64 P0, [R0+URZ], R3 ;  /* 0x00000003000085a7 */ /* 0x000ea400080010ff */
[----:B--2---:R-:W-:Y:S05]  /*9f40*/  @!P0 BRA `(.L_x_196) ;  /* 0xfffffffc00f08947 */ /* 0x004fea000383ffff */
[----:B------:R-:W-:Y:S05]  /*9f50*/  BRA `(.L_x_197) ;  /* 0xffffff94004c7947 */ /* 0x000fea000383ffff */
.L_x_50:
[----:B------:R-:W-:-:S07]  /*9f60*/  MOV R0, UR5 ;  /* 0x0000000500007c02 */ /* 0x000fce0008000f00 */
.L_x_198:
[----:B-1----:R1:W2:Y:S02]  /*9f70*/  SYNCS.PHASECHK.TRANS64.TRYWAIT P0, [R0+URZ], R3 ;  /* 0x00000003000075a7 */ /* 0x0022a400080011ff */
[----:B--2---:R-:W-:Y:S05]  /*9f80*/  @!P0 NANOSLEEP.SYNCS 0x989680 ;  /* 0x009896800000895d */ /* 0x004fea0003900000 */
[----:B------:R-:W2:Y:S02]  /*9f90*/  @!P0 SYNCS.PHASECHK.TRANS64 P0, [R0+URZ], R3 ;  /* 0x00000003000085a7 */ /* 0x000ea400080010ff */
[----:B--2---:R-:W-:Y:S05]  /*9fa0*/  @!P0 BRA `(.L_x_198) ;  /* 0xfffffffc00f08947 */ /* 0x004fea000383ffff */
[----:B------:R-:W-:Y:S05]  /*9fb0*/  BRA `(.L_x_199) ;  /* 0xffffff9400587947 */ /* 0x000fea000383ffff */
.L_x_51:
[----:B------:R-:W-:-:S07]  /*9fc0*/  MOV R0, UR5 ;  /* 0x0000000500007c02 */ /* 0x000fce0008000f00 */
.L_x_200:
[----:B-1----:R1:W2:Y:S02]  /*9fd0*/  SYNCS.PHASECHK.TRANS64.TRYWAIT P0, [R0+URZ], R3 ;  /* 0x00000003000075a7 */ /* 0x0022a400080011ff */
[----:B--2---:R-:W-:Y:S05]  /*9fe0*/  @!P0 NANOSLEEP.SYNCS 0x989680 ;  /* 0x009896800000895d */ /* 0x004fea0003900000 */
[----:B------:R-:W2:Y:S02]  /*9ff0*/  @!P0 SYNCS.PHASECHK.TRANS64 P0, [R0+URZ], R3 ;  /* 0x00000003000085a7 */ /* 0x000ea400080010ff */
[----:B--2---:R-:W-:Y:S05]  /*a000*/  @!P0 BRA `(.L_x_200) ;  /* 0xfffffffc00f08947 */ /* 0x004fea000383ffff */
[----:B------:R-:W-:Y:S05]  /*a010*/  BRA `(.L_x_201) ;  /* 0xffffff9400647947 */ /* 0x000fea000383ffff */
.L_x_52:
[----:B------:R-:W-:-:S07]  /*a020*/  MOV R0, UR5 ;  /* 0x0000000500007c02 */ /* 0x000fce0008000f00 */
.L_x_202:
[----:B-1----:R1:W2:Y:S02]  /*a030*/  SYNCS.PHASECHK.TRANS64.TRYWAIT P0, [R0+URZ], R3 ;  /* 0x00000003000075a7 */ /* 0x0022a400080011ff */
[----:B--2---:R-:W-:Y:S05]  /*a040*/  @!P0 NANOSLEEP.SYNCS 0x989680 ;  /* 0x009896800000895d */ /* 0x004fea0003900000 */
[----:B------:R-:W2:Y:S02]  /*a050*/  @!P0 SYNCS.PHASECHK.TRANS64 P0, [R0+URZ], R3 ;  /* 0x00000003000085a7 */ /* 0x000ea400080010ff */
[----:B--2---:R-:W-:Y:S05]  /*a060*/  @!P0 BRA `(.L_x_202) ;  /* 0xfffffffc00f08947 */ /* 0x004fea000383ffff */
[----:B------:R-:W-:Y:S05]  /*a070*/  BRA `(.L_x_203) ;  /* 0xffffff9400707947 */ /* 0x000fea000383ffff */
.L_x_53:
[----:B------:R-:W-:-:S07]  /*a080*/  MOV R0, UR5 ;  /* 0x0000000500007c02 */ /* 0x000fce0008000f00 */
.L_x_204:
[----:B-1----:R1:W2:Y:S02]  /*a090*/  SYNCS.PHASECHK.TRANS64.TRYWAIT P0, [R0+URZ], R3 ;  /* 0x00000003000075a7 */ /* 0x0022a400080011ff */
[----:B--2---:R-:W-:Y:S05]  /*a0a0*/  @!P0 NANOSLEEP.SYNCS 0x989680 ;  /* 0x009896800000895d */ /* 0x004fea0003900000 */
[----:B------:R-:W2:Y:S02]  /*a0b0*/  @!P0 SYNCS.PHASECHK.TRANS64 P0, [R0+URZ], R3 ;  /* 0x00000003000085a7 */ /* 0x000ea400080010ff */
[----:B--2---:R-:W-:Y:S05]  /*a0c0*/  @!P0 BRA `(.L_x_204) ;  /* 0xfffffffc00f08947 */ /* 0x004fea000383ffff */
[----:B------:R-:W-:Y:S05]  /*a0d0*/  BRA `(.L_x_205) ;  /* 0xffffff94007c7947 */ /* 0x000fea000383ffff */
.L_x_54:
[----:B------:R-:W-:-:S07]  /*a0e0*/  MOV R0, UR5 ;  /* 0x0000000500007c02 */ /* 0x000fce0008000f00 */
.L_x_206:
[----:B-1----:R1:W2:Y:S02]  /*a0f0*/  SYNCS.PHASECHK.TRANS64.TRYWAIT P0, [R0+URZ], R3 ;  /* 0x00000003000075a7 */ /* 0x0022a400080011ff */
[----:B--2---:R-:W-:Y:S05]  /*a100*/  @!P0 NANOSLEEP.SYNCS 0x989680 ;  /* 0x009896800000895d */ /* 0x004fea0003900000 */
[----:B------:R-:W2:Y:S02]  /*a110*/  @!P0 SYNCS.PHASECHK.TRANS64 P0, [R0+URZ], R3 ;  /* 0x00000003000085a7 */ /* 0x000ea400080010ff */
[----:B--2---:R-:W-:Y:S05]  /*a120*/  @!P0 BRA `(.L_x_206) ;  /* 0xfffffffc00f08947 */ /* 0x004fea000383ffff */
[----:B------:R-:W-:Y:S05]  /*a130*/  BRA `(.L_x_207) ;  /* 0xffffff9400887947 */ /* 0x000fea000383ffff */
.L_x_55:
[----:B------:R-:W-:-:S07]  /*a140*/  MOV R0, UR5 ;  /* 0x0000000500007c02 */ /* 0x000fce0008000f00 */
.L_x_208:
[----:B-1----:R1:W2:Y:S02]  /*a150*/  SYNCS.PHASECHK.TRANS64.TRYWAIT P0, [R0+URZ], R3 ;  /* 0x00000003000075a7 */ /* 0x0022a400080011ff */
[----:B--2---:R-:W-:Y:S05]  /*a160*/  @!P0 NANOSLEEP.SYNCS 0x989680 ;  /* 0x009896800000895d */ /* 0x004fea0003900000 */
[----:B------:R-:W2:Y:S02]  /*a170*/  @!P0 SYNCS.PHASECHK.TRANS64 P0, [R0+URZ], R3 ;  /* 0x00000003000085a7 */ /* 0x000ea400080010ff */
[----:B--2---:R-:W-:Y:S05]  /*a180*/  @!P0 BRA `(.L_x_208) ;  /* 0xfffffffc00f08947 */ /* 0x004fea000383ffff */
[----:B------:R-:W-:Y:S05]  /*a190*/  BRA `(.L_x_209) ;  /* 0xffffff9400947947 */ /* 0x000fea000383ffff */
.L_x_56:
[----:B------:R-:W-:-:S07]  /*a1a0*/  MOV R0, UR5 ;  /* 0x0000000500007c02 */ /* 0x000fce0008000f00 */
.L_x_210:
[----:B-1----:R1:W2:Y:S02]  /*a1b0*/  SYNCS.PHASECHK.TRANS64.TRYWAIT P0, [R0+URZ], R3 ;  /* 0x00000003000075a7 */ /* 0x0022a400080011ff */
[----:B--2---:R-:W-:Y:S05]  /*a1c0*/  @!P0 NANOSLEEP.SYNCS 0x989680 ;  /* 0x009896800000895d */ /* 0x004fea0003900000 */
[----:B------:R-:W2:Y:S02]  /*a1d0*/  @!P0 SYNCS.PHASECHK.TRANS64 P0, [R0+URZ], R3 ;  /* 0x00000003000085a7 */ /* 0x000ea400080010ff */
[----:B--2---:R-:W-:Y:S05]  /*a1e0*/  @!P0 BRA `(.L_x_210) ;  /* 0xfffffffc00f08947 */ /* 0x004fea000383ffff */
[----:B------:R-:W-:Y:S05]  /*a1f0*/  BRA `(.L_x_211) ;  /* 0xffffff9400a07947 */ /* 0x000fea000383ffff */
.L_x_57:
[----:B------:R-:W-:-:S07]  /*a200*/  MOV R0, UR5 ;  /* 0x0000000500007c02 */ /* 0x000fce0008000f00 */
.L_x_212:
[----:B-1----:R1:W2:Y:S02]  /*a210*/  SYNCS.PHASECHK.TRANS64.TRYWAIT P0, [R0+URZ], R3 ;  /* 0x00000003000075a7 */ /* 0x0022a400080011ff */
[----:B--2---:R-:W-:Y:S05]  /*a220*/  @!P0 NANOSLEEP.SYNCS 0x989680 ;  /* 0x009896800000895d */ /* 0x004fea0003900000 */
[----:B------:R-:W2:Y:S02]  /*a230*/  @!P0 SYNCS.PHASECHK.TRANS64 P0, [R0+URZ], R3 ;  /* 0x00000003000085a7 */ /* 0x000ea400080010ff */
[----:B--2---:R-:W-:Y:S05]  /*a240*/  @!P0 BRA `(.L_x_212) ;  /* 0xfffffffc00f08947 */ /* 0x004fea000383ffff */
[----:B------:R-:W-:Y:S05]  /*a250*/  BRA `(.L_x_213) ;  /* 0xffffff9400ac7947 */ /* 0x000fea000383ffff */
.L_x_58:
[----:B------:R-:W-:-:S07]  /*a260*/  MOV R0, UR5 ;  /* 0x0000000500007c02 */ /* 0x000fce0008000f00 */
.L_x_214:
[----:B-1----:R1:W2:Y:S02]  /*a270*/  SYNCS.PHASECHK.TRANS64.TRYWAIT P0, [R0+URZ], R3 ;  /* 0x00000003000075a7 */ /* 0x0022a400080011ff */
[----:B--2---:R-:W-:Y:S05]  /*a280*/  @!P0 NANOSLEEP.SYNCS 0x989680 ;  /* 0x009896800000895d */ /* 0x004fea0003900000 */
[----:B------:R-:W2:Y:S02]  /*a290*/  @!P0 SYNCS.PHASECHK.TRANS64 P0, [R0+URZ], R3 ;  /* 0x00000003000085a7 */ /* 0x000ea400080010ff */
[----:B--2---:R-:W-:Y:S05]  /*a2a0*/  @!P0 BRA `(.L_x_214) ;  /* 0xfffffffc00f08947 */ /* 0x004fea000383ffff */
[----:B------:R-:W-:Y:S05]  /*a2b0*/  BRA `(.L_x_215) ;  /* 0xffffff9400b87947 */ /* 0x000fea000383ffff */
.L_x_59:
[----:B------:R-:W-:-:S07]  /*a2c0*/  MOV R0, UR5 ;  /* 0x0000000500007c02 */ /* 0x000fce0008000f00 */
.L_x_216:
[----:B-1----:R1:W2:Y:S02]  /*a2d0*/  SYNCS.PHASECHK.TRANS64.TRYWAIT P0, [R0+URZ], R3 ;  /* 0x00000003000075a7 */ /* 0x0022a400080011ff */
[----:B--2---:R-:W-:Y:S05]  /*a2e0*/  @!P0 NANOSLEEP.SYNCS 0x989680 ;  /* 0x009896800000895d */ /* 0x004fea0003900000 */
[----:B------:R-:W2:Y:S02]  /*a2f0*/  @!P0 SYNCS.PHASECHK.TRANS64 P0, [R0+URZ], R3 ;  /* 0x00000003000085a7 */ /* 0x000ea400080010ff */
[----:B--2---:R-:W-:Y:S05]  /*a300*/  @!P0 BRA `(.L_x_216) ;  /* 0xfffffffc00f08947 */ /* 0x004fea000383ffff */
[----:B------:R-:W-:Y:S05]  /*a310*/  BRA `(.L_x_217) ;  /* 0xffffff9400c47947 */ /* 0x000fea000383ffff */
.L_x_60:
[----:B------:R-:W-:-:S07]  /*a320*/  MOV R0, UR5 ;  /* 0x0000000500007c02 */ /* 0x000fce0008000f00 */
.L_x_218:
[----:B-1----:R1:W2:Y:S02]  /*a330*/  SYNCS.PHASECHK.TRANS64.TRYWAIT P0, [R0+URZ], R3 ;  /* 0x00000003000075a7 */ /* 0x0022a400080011ff */
[----:B--2---:R-:W-:Y:S05]  /*a340*/  @!P0 NANOSLEEP.SYNCS 0x989680 ;  /* 0x009896800000895d */ /* 0x004fea0003900000 */
[----:B------:R-:W2:Y:S02]  /*a350*/  @!P0 SYNCS.PHASECHK.TRANS64 P0, [R0+URZ], R3 ;  /* 0x00000003000085a7 */ /* 0x000ea400080010ff */
[----:B--2---:R-:W-:Y:S05]  /*a360*/  @!P0 BRA `(.L_x_218) ;  /* 0xfffffffc00f08947 */ /* 0x004fea000383ffff */
[----:B------:R-:W-:Y:S05]  /*a370*/  BRA `(.L_x_219) ;  /* 0xffffff9400d07947 */ /* 0x000fea000383ffff */
.L_x_61:
[----:B------:R-:W-:-:S07]  /*a380*/  MOV R0, UR5 ;  /* 0x0000000500007c02 */ /* 0x000fce0008000f00 */
.L_x_220:
[----:B-1----:R1:W2:Y:S02]  /*a390*/  SYNCS.PHASECHK.TRANS64.TRYWAIT P0, [R0+URZ], R3 ;  /* 0x00000003000075a7 */ /* 0x0022a400080011ff */
[----:B--2---:R-:W-:Y:S05]  /*a3a0*/  @!P0 NANOSLEEP.SYNCS 0x989680 ;  /* 0x009896800000895d */ /* 0x004fea0003900000 */
[----:B------:R-:W2:Y:S02]  /*a3b0*/  @!P0 SYNCS.PHASECHK.TRANS64 P0, [R0+URZ], R3 ;  /* 0x00000003000085a7 */ /* 0x000ea400080010ff */
[----:B--2---:R-:W-:Y:S05]  /*a3c0*/  @!P0 BRA `(.L_x_220) ;  /* 0xfffffffc00f08947 */ /* 0x004fea000383ffff */
[----:B------:R-:W-:Y:S05]  /*a3d0*/  BRA `(.L_x_221) ;  /* 0xffffff9400dc7947 */ /* 0x000fea000383ffff */
.L_x_62:
[----:B------:R-:W-:-:S07]  /*a3e0*/  MOV R0, UR5 ;  /* 0x0000000500007c02 */ /* 0x000fce0008000f00 */
.L_x_222:
[----:B-1----:R1:W2:Y:S02]  /*a3f0*/  SYNCS.PHASECHK.TRANS64.TRYWAIT P0, [R0+URZ], R3 ;  /* 0x00000003000075a7 */ /* 0x0022a400080011ff */
[----:B--2---:R-:W-:Y:S05]  /*a400*/  @!P0 NANOSLEEP.SYNCS 0x989680 ;  /* 0x009896800000895d */ /* 0x004fea0003900000 */
[----:B------:R-:W2:Y:S02]  /*a410*/  @!P0 SYNCS.PHASECHK.TRANS64 P0, [R0+URZ], R3 ;  /* 0x00000003000085a7 */ /* 0x000ea400080010ff */
[----:B--2---:R-:W-:Y:S05]  /*a420*/  @!P0 BRA `(.L_x_222) ;  /* 0xfffffffc00f08947 */ /* 0x004fea000383ffff */
[----:B------:R-:W-:Y:S05]  /*a430*/  BRA `(.L_x_223) ;  /* 0xffffff9400e87947 */ /* 0x000fea000383ffff */
.L_x_63:
[----:B------:R-:W-:-:S07]  /*a440*/  MOV R0, UR5 ;  /* 0x0000000500007c02 */ /* 0x000fce0008000f00 */
.L_x_224:
[----:B-1----:R1:W2:Y:S02]  /*a450*/  SYNCS.PHASECHK.TRANS64.TRYWAIT P0, [R0+URZ], R3 ;  /* 0x00000003000075a7 */ /* 0x0022a400080011ff */
[----:B--2---:R-:W-:Y:S05]  /*a460*/  @!P0 NANOSLEEP.SYNCS 0x989680 ;  /* 0x009896800000895d */ /* 0x004fea0003900000 */
[----:B------:R-:W2:Y:S02]  /*a470*/  @!P0 SYNCS.PHASECHK.TRANS64 P0, [R0+URZ], R3 ;  /* 0x00000003000085a7 */ /* 0x000ea400080010ff */
[----:B--2---:R-:W-:Y:S05]  /*a480*/  @!P0 BRA `(.L_x_224) ;  /* 0xfffffffc00f08947 */ /* 0x004fea000383ffff */
[----:B------:R-:W-:Y:S05]  /*a490*/  BRA `(.L_x_225) ;  /* 0xffffff9400f47947 */ /* 0x000fea000383ffff */
.L_x_64:
[----:B------:R-:W-:-:S07]  /*a4a0*/  MOV R0, UR5 ;  /* 0x0000000500007c02 */ /* 0x000fce0008000f00 */
.L_x_226:
[----:B-1----:R1:W2:Y:S02]  /*a4b0*/  SYNCS.PHASECHK.TRANS64.TRYWAIT P0, [R0+URZ], R3 ;  /* 0x00000003000075a7 */ /* 0x0022a400080011ff */
[----:B--2---:R-:W-:Y:S05]  /*a4c0*/  @!P0 NANOSLEEP.SYNCS 0x989680 ;  /* 0x009896800000895d */ /* 0x004fea0003900000 */
[----:B------:R-:W2:Y:S02]  /*a4d0*/  @!P0 SYNCS.PHASECHK.TRANS64 P0, [R0+URZ], R3 ;  /* 0x00000003000085a7 */ /* 0x000ea400080010ff */
[----:B--2---:R-:W-:Y:S05]  /*a4e0*/  @!P0 BRA `(.L_x_226) ;  /* 0xfffffffc00f08947 */ /* 0x004fea000383ffff */
[----:B------:R-:W-:Y:S05]  /*a4f0*/  BRA `(.L_x_227) ;  /* 0xffffff9800007947 */ /* 0x000fea000383ffff */
.L_x_65:
[----:B------:R-:W-:-:S07]  /*a500*/  MOV R0, UR5 ;  /* 0x0000000500007c02 */ /* 0x000fce0008000f00 */
.L_x_228:
[----:B-1----:R1:W2:Y:S02]  /*a510*/  SYNCS.PHASECHK.TRANS64.TRYWAIT P0, [R0+URZ], R3 ;  /* 0x00000003000075a7 */ /* 0x0022a400080011ff */
[----:B--2---:R-:W-:Y:S05]  /*a520*/  @!P0 NANOSLEEP.SYNCS 0x989680 ;  /* 0x009896800000895d */ /* 0x004fea0003900000 */
[----:B------:R-:W2:Y:S02]  /*a530*/  @!P0 SYNCS.PHASECHK.TRANS64 P0, [R0+URZ], R3 ;  /* 0x00000003000085a7 */ /* 0x000ea400080010ff */
[----:B--2---:R-:W-:Y:S05]  /*a540*/  @!P0 BRA `(.L_x_228) ;  /* 0xfffffffc00f08947 */ /* 0x004fea000383ffff */
[----:B------:R-:W-:Y:S05]  /*a550*/  BRA `(.L_x_229) ;  /* 0xffffff98000c7947 */ /* 0x000fea000383ffff */
.L_x_66:
[----:B------:R-:W-:-:S07]  /*a560*/  MOV R0, UR5 ;  /* 0x0000000500007c02 */ /* 0x000fce0008000f00 */
.L_x_230:
[----:B-1----:R1:W2:Y:S02]  /*a570*/  SYNCS.PHASECHK.TRANS64.TRYWAIT P0, [R0+URZ], R3 ;  /* 0x00000003000075a7 */ /* 0x0022a400080011ff */
[----:B--2---:R-:W-:Y:S05]  /*a580*/  @!P0 NANOSLEEP.SYNCS 0x989680 ;  /* 0x009896800000895d */ /* 0x004fea0003900000 */
[----:B------:R-:W2:Y:S02]  /*a590*/  @!P0 SYNCS.PHASECHK.TRANS64 P0, [R0+URZ], R3 ;  /* 0x00000003000085a7 */ /* 0x000ea400080010ff */
[----:B--2---:R-:W-:Y:S05]  /*a5a0*/  @!P0 BRA `(.L_x_230) ;  /* 0xfffffffc00f08947 */ /* 0x004fea000383ffff */
[----:B------:R-:W-:Y:S05]  /*a5b0*/  BRA `(.L_x_231) ;  /* 0xffffff9800187947 */ /* 0x000fea000383ffff */
.L_x_67:
[----:B------:R-:W-:-:S07]  /*a5c0*/  MOV R0, UR5 ;  /* 0x0000000500007c02 */ /* 0x000fce0008000f00 */
.L_x_232:
[----:B-1----:R1:W2:Y:S02]  /*a5d0*/  SYNCS.PHASECHK.TRANS64.TRYWAIT P0, [R0+URZ], R3 ;  /* 0x00000003000075a7 */ /* 0x0022a400080011ff */
[----:B--2---:R-:W-:Y:S05]  /*a5e0*/  @!P0 NANOSLEEP.SYNCS 0x989680 ;  /* 0x009896800000895d */ /* 0x004fea0003900000 */
[----:B------:R-:W2:Y:S02]  /*a5f0*/  @!P0 SYNCS.PHASECHK.TRANS64 P0, [R0+URZ], R3 ;  /* 0x00000003000085a7 */ /* 0x000ea400080010ff */
[----:B--2---:R-:W-:Y:S05]  /*a600*/  @!P0 BRA `(.L_x_232) ;  /* 0xfffffffc00f08947 */ /* 0x004fea000383ffff */
[----:B------:R-:W-:Y:S05]  /*a610*/  BRA `(.L_x_233) ;  /* 0xffffff9800247947 */ /* 0x000fea000383ffff */
.L_x_68:
[----:B------:R-:W-:-:S07]  /*a620*/  MOV R0, UR5 ;  /* 0x0000000500007c02 */ /* 0x000fce0008000f00 */
.L_x_234:
[----:B-1----:R1:W2:Y:S02]  /*a630*/  SYNCS.PHASECHK.TRANS64.TRYWAIT P0, [R0+URZ], R3 ;  /* 0x00000003000075a7 */ /* 0x0022a400080011ff */
[----:B--2---:R-:W-:Y:S05]  /*a640*/  @!P0 NANOSLEEP.SYNCS 0x989680 ;  /* 0x009896800000895d */ /* 0x004fea0003900000 */
[----:B------:R-:W2:Y:S02]  /*a650*/  @!P0 SYNCS.PHASECHK.TRANS64 P0, [R0+URZ], R3 ;  /* 0x00000003000085a7 */ /* 0x000ea400080010ff */
[----:B--2---:R-:W-:Y:S05]  /*a660*/  @!P0 BRA `(.L_x_234) ;  /* 0xfffffffc00f08947 */ /* 0x004fea000383ffff */
[----:B------:R-:W-:Y:S05]  /*a670*/  BRA `(.L_x_235) ;  /* 0xffffff9800307947 */ /* 0x000fea000383ffff */
.L_x_69:
[----:B------:R-:W-:-:S07]  /*a680*/  MOV R0, UR5 ;  /* 0x0000000500007c02 */ /* 0x000fce0008000f00 */
.L_x_236:
[----:B-1----:R1:W2:Y:S02]  /*a690*/  SYNCS.PHASECHK.TRANS64.TRYWAIT P0, [R0+URZ], R3 ;  /* 0x00000003000075a7 */ /* 0x0022a400080011ff */
[----:B--2---:R-:W-:Y:S05]  /*a6a0*/  @!P0 NANOSLEEP.SYNCS 0x989680 ;  /* 0x009896800000895d */ /* 0x004fea0003900000 */
[----:B------:R-:W2:Y:S02]  /*a6b0*/  @!P0 SYNCS.PHASECHK.TRANS64 P0, [R0+URZ], R3 ;  /* 0x00000003000085a7 */ /* 0x000ea400080010ff */
[----:B--2---:R-:W-:Y:S05]  /*a6c0*/  @!P0 BRA `(.L_x_236) ;  /* 0xfffffffc00f08947 */ /* 0x004fea000383ffff */
[----:B------:R-:W-:Y:S05]  /*a6d0*/  BRA `(.L_x_237) ;  /* 0xffffff98003c7947 */ /* 0x000fea000383ffff */
.L_x_70:
[----:B------:R-:W-:-:S07]  /*a6e0*/  MOV R0, UR5 ;  /* 0x0000000500007c02 */ /* 0x000fce0008000f00 */
.L_x_238:
[----:B-1----:R1:W2:Y:S02]  /*a6f0*/  SYNCS.PHASECHK.TRANS64.TRYWAIT P0, [R0+URZ], R3 ;  /* 0x00000003000075a7 */ /* 0x0022a400080011ff */
[----:B--2---:R-:W-:Y:S05]  /*a700*/  @!P0 NANOSLEEP.SYNCS 0x989680 ;  /* 0x009896800000895d */ /* 0x004fea0003900000 */
[----:B------:R-:W2:Y:S02]  /*a710*/  @!P0 SYNCS.PHASECHK.TRANS64 P0, [R0+URZ], R3 ;  /* 0x00000003000085a7 */ /* 0x000ea400080010ff */
[----:B--2---:R-:W-:Y:S05]  /*a720*/  @!P0 BRA `(.L_x_238) ;  /* 0xfffffffc00f08947 */ /* 0x004fea000383ffff */
[----:B------:R-:W-:Y:S05]  /*a730*/  BRA `(.L_x_239) ;  /* 0xffffff9800487947 */ /* 0x000fea000383ffff */
.L_x_71:
[----:B------:R-:W-:-:S07]  /*a740*/  MOV R0, UR5 ;  /* 0x0000000500007c02 */ /* 0x000fce0008000f00 */
.L_x_240:
[----:B-1----:R1:W2:Y:S02]  /*a750*/  SYNCS.PHASECHK.TRANS64.TRYWAIT P0, [R0+URZ], R3 ;  /* 0x00000003000075a7 */ /* 0x0022a400080011ff */
[----:B--2---:R-:W-:Y:S05]  /*a760*/  @!P0 NANOSLEEP.SYNCS 0x989680 ;  /* 0x009896800000895d */ /* 0x004fea0003900000 */
[----:B------:R-:W2:Y:S02]  /*a770*/  @!P0 SYNCS.PHASECHK.TRANS64 P0, [R0+URZ], R3 ;  /* 0x00000003000085a7 */ /* 0x000ea400080010ff */
[----:B--2---:R-:W-:Y:S05]  /*a780*/  @!P0 BRA `(.L_x_240) ;  /* 0xfffffffc00f08947 */ /* 0x004fea000383ffff */
[----:B------:R-:W-:Y:S05]  /*a790*/  BRA `(.L_x_241) ;  /* 0xffffff9800547947 */ /* 0x000fea000383ffff */
.L_x_72:
[----:B------:R-:W-:-:S07]  /*a7a0*/  MOV R0, UR5 ;  /* 0x0000000500007c02 */ /* 0x000fce0008000f00 */
.L_x_242:
[----:B-1----:R1:W2:Y:S02]  /*a7b0*/  SYNCS.PHASECHK.TRANS64.TRYWAIT P0, [R0+URZ], R3 ;  /* 0x00000003000075a7 */ /* 0x0022a400080011ff */
[----:B--2---:R-:W-:Y:S05]  /*a7c0*/  @!P0 NANOSLEEP.SYNCS 0x989680 ;  /* 0x009896800000895d */ /* 0x004fea0003900000 */
[----:B------:R-:W2:Y:S02]  /*a7d0*/  @!P0 SYNCS.PHASECHK.TRANS64 P0, [R0+URZ], R3 ;  /* 0x00000003000085a7 */ /* 0x000ea400080010ff */
[----:B--2---:R-:W-:Y:S05]  /*a7e0*/  @!P0 BRA `(.L_x_242) ;  /* 0xfffffffc00f08947 */ /* 0x004fea000383ffff */
[----:B------:R-:W-:Y:S05]  /*a7f0*/  BRA `(.L_x_243) ;  /* 0xffffff9800607947 */ /* 0x000fea000383ffff */
.L_x_73:
[----:B------:R-:W-:-:S07]  /*a800*/  MOV R0, UR5 ;  /* 0x0000000500007c02 */ /* 0x000fce0008000f00 */
.L_x_244:
[----:B-1----:R1:W2:Y:S02]  /*a810*/  SYNCS.PHASECHK.TRANS64.TRYWAIT P0, [R0+URZ], R3 ;  /* 0x00000003000075a7 */ /* 0x0022a400080011ff */
[----:B--2---:R-:W-:Y:S05]  /*a820*/  @!P0 NANOSLEEP.SYNCS 0x989680 ;  /* 0x009896800000895d */ /* 0x004fea0003900000 */
[----:B------:R-:W2:Y:S02]  /*a830*/  @!P0 SYNCS.PHASECHK.TRANS64 P0, [R0+URZ], R3 ;  /* 0x00000003000085a7 */ /* 0x000ea400080010ff */
[----:B--2---:R-:W-:Y:S05]  /*a840*/  @!P0 BRA `(.L_x_244) ;  /* 0xfffffffc00f08947 */ /* 0x004fea000383ffff */
[----:B------:R-:W-:Y:S05]  /*a850*/  BRA `(.L_x_245) ;  /* 0xffffff98006c7947 */ /* 0x000fea000383ffff */
.L_x_74:
[----:B------:R-:W-:-:S07]  /*a860*/  MOV R0, UR5 ;  /* 0x0000000500007c02 */ /* 0x000fce0008000f00 */
.L_x_246:
[----:B-1----:R1:W2:Y:S02]  /*a870*/  SYNCS.PHASECHK.TRANS64.TRYWAIT P0, [R0+URZ], R3 ;  /* 0x00000003000075a7 */ /* 0x0022a400080011ff */
[----:B--2---:R-:W-:Y:S05]  /*a880*/  @!P0 NANOSLEEP.SYNCS 0x989680 ;  /* 0x009896800000895d */ /* 0x004fea0003900000 */
[----:B------:R-:W2:Y:S02]  /*a890*/  @!P0 SYNCS.PHASECHK.TRANS64 P0, [R0+URZ], R3 ;  /* 0x00000003000085a7 */ /* 0x000ea400080010ff */
[----:B--2---:R-:W-:Y:S05]  /*a8a0*/  @!P0 BRA `(.L_x_246) ;  /* 0xfffffffc00f08947 */ /* 0x004fea000383ffff */
[----:B------:R-:W-:Y:S05]  /*a8b0*/  BRA `(.L_x_247) ;  /* 0xffffff9800787947 */ /* 0x000fea000383ffff */
.L_x_75:
[----:B------:R-:W-:-:S07]  /*a8c0*/  MOV R0, UR5 ;  /* 0x0000000500007c02 */ /* 0x000fce0008000f00 */
.L_x_248:
[----:B-1----:R1:W2:Y:S02]  /*a8d0*/  SYNCS.PHASECHK.TRANS64.TRYWAIT P0, [R0+URZ], R3 ;  /* 0x00000003000075a7 */ /* 0x0022a400080011ff */
[----:B--2---:R-:W-:Y:S05]  /*a8e0*/  @!P0 NANOSLEEP.SYNCS 0x989680 ;  /* 0x009896800000895d */ /* 0x004fea0003900000 */
[----:B------:R-:W2:Y:S02]  /*a8f0*/  @!P0 SYNCS.PHASECHK.TRANS64 P0, [R0+URZ], R3 ;  /* 0x00000003000085a7 */ /* 0x000ea400080010ff */
[----:B--2---:R-:W-:Y:S05]  /*a900*/  @!P0 BRA `(.L_x_248) ;  /* 0xfffffffc00f08947 */ /* 0x004fea000383ffff */
[----:B------:R-:W-:Y:S05]  /*a910*/  BRA `(.L_x_249) ;  /* 0xffffff9800847947 */ /* 0x000fea000383ffff */
.L_x_76:
[----:B------:R-:W-:-:S07]  /*a920*/  MOV R0, UR5 ;  /* 0x0000000500007c02 */ /* 0x000fce0008000f00 */
.L_x_250:
[----:B-1----:R1:W2:Y:S02]  /*a930*/  SYNCS.PHASECHK.TRANS64.TRYWAIT P0, [R0+URZ], R3 ;  /* 0x00000003000075a7 */ /* 0x0022a400080011ff */
[----:B--2---:R-:W-:Y:S05]  /*a940*/  @!P0 NANOSLEEP.SYNCS 0x989680 ;  /* 0x009896800000895d */ /* 0x004fea0003900000 */
[----:B------:R-:W2:Y:S02]  /*a950*/  @!P0 SYNCS.PHASECHK.TRANS64 P0, [R0+URZ], R3 ;  /* 0x00000003000085a7 */ /* 0x000ea400080010ff */
[----:B--2---:R-:W-:Y:S05]  /*a960*/  @!P0 BRA `(.L_x_250) ;  /* 0xfffffffc00f08947 */ /* 0x004fea000383ffff */
[----:B------:R-:W-:Y:S05]  /*a970*/  BRA `(.L_x_251) ;  /* 0xffffff9800907947 */ /* 0x000fea000383ffff */
.L_x_77:
[----:B------:R-:W-:-:S07]  /*a980*/  MOV R0, UR5 ;  /* 0x0000000500007c02 */ /* 0x000fce0008000f00 */
.L_x_252:
[----:B-1----:R1:W2:Y:S02]  /*a990*/  SYNCS.PHASECHK.TRANS64.TRYWAIT P0, [R0+URZ], R3 ;  /* 0x00000003000075a7 */ /* 0x0022a400080011ff */
[----:B--2---:R-:W-:Y:S05]  /*a9a0*/  @!P0 NANOSLEEP.SYNCS 0x989680 ;  /* 0x009896800000895d */ /* 0x004fea0003900000 */
[----:B------:R-:W2:Y:S02]  /*a9b0*/  @!P0 SYNCS.PHASECHK.TRANS64 P0, [R0+URZ], R3 ;  /* 0x00000003000085a7 */ /* 0x000ea400080010ff */
[----:B--2---:R-:W-:Y:S05]  /*a9c0*/  @!P0 BRA `(.L_x_252) ;  /* 0xfffffffc00f08947 */ /* 0x004fea000383ffff */
[----:B------:R-:W-:Y:S05]  /*a9d0*/  BRA `(.L_x_253) ;  /* 0xffffff98009c7947 */ /* 0x000fea000383ffff */
.L_x_78:
[----:B------:R-:W-:-:S07]  /*a9e0*/  MOV R0, UR5 ;  /* 0x0000000500007c02 */ /* 0x000fce0008000f00 */
.L_x_254:
[----:B-1----:R1:W2:Y:S02]  /*a9f0*/  SYNCS.PHASECHK.TRANS64.TRYWAIT P0, [R0+URZ], R3 ;  /* 0x00000003000075a7 */ /* 0x0022a400080011ff */
[----:B--2---:R-:W-:Y:S05]  /*aa00*/  @!P0 NANOSLEEP.SYNCS 0x989680 ;  /* 0x009896800000895d */ /* 0x004fea0003900000 */
[----:B------:R-:W2:Y:S02]  /*aa10*/  @!P0 SYNCS.PHASECHK.TRANS64 P0, [R0+URZ], R3 ;  /* 0x00000003000085a7 */ /* 0x000ea400080010ff */
[----:B--2---:R-:W-:Y:S05]  /*aa20*/  @!P0 BRA `(.L_x_254) ;  /* 0xfffffffc00f08947 */ /* 0x004fea000383ffff */
[----:B------:R-:W-:Y:S05]  /*aa30*/  BRA `(.L_x_255) ;  /* 0xffffff9800a87947 */ /* 0x000fea000383ffff */
.L_x_79:
[----:B------:R-:W-:-:S07]  /*aa40*/  MOV R0, UR5 ;  /* 0x0000000500007c02 */ /* 0x000fce0008000f00 */
.L_x_256:
[----:B-1----:R1:W2:Y:S02]  /*aa50*/  SYNCS.PHASECHK.TRANS64.TRYWAIT P0, [R0+URZ], R3 ;  /* 0x00000003000075a7 */ /* 0x0022a400080011ff */
[----:B--2---:R-:W-:Y:S05]  /*aa60*/  @!P0 NANOSLEEP.SYNCS 0x989680 ;  /* 0x009896800000895d */ /* 0x004fea0003900000 */
[----:B------:R-:W2:Y:S02]  /*aa70*/  @!P0 SYNCS.PHASECHK.TRANS64 P0, [R0+URZ], R3 ;  /* 0x00000003000085a7 */ /* 0x000ea400080010ff */
[----:B--2---:R-:W-:Y:S05]  /*aa80*/  @!P0 BRA `(.L_x_256) ;  /* 0xfffffffc00f08947 */ /* 0x004fea000383ffff */
[----:B------:R-:W-:Y:S05]  /*aa90*/  BRA `(.L_x_257) ;  /* 0xffffff9800b47947 */ /* 0x000fea000383ffff */
.L_x_80:
[----:B------:R-:W-:-:S07]  /*aaa0*/  MOV R0, UR5 ;  /* 0x0000000500007c02 */ /* 0x000fce0008000f00 */
.L_x_258:
[----:B-1----:R1:W2:Y:S02]  /*aab0*/  SYNCS.PHASECHK.TRANS64.TRYWAIT P0, [R0+URZ], R3 ;  /* 0x00000003000075a7 */ /* 0x0022a400080011ff */
[----:B--2---:R-:W-:Y:S05]  /*aac0*/  @!P0 NANOSLEEP.SYNCS 0x989680 ;  /* 0x009896800000895d */ /* 0x004fea0003900000 */
[----:B------:R-:W2:Y:S02]  /*aad0*/  @!P0 SYNCS.PHASECHK.TRANS64 P0, [R0+URZ], R3 ;  /* 0x00000003000085a7 */ /* 0x000ea400080010ff */
[----:B--2---:R-:W-:Y:S05]  /*aae0*/  @!P0 BRA `(.L_x_258) ;  /* 0xfffffffc00f08947 */ /* 0x004fea000383ffff */
[----:B------:R-:W-:Y:S05]  /*aaf0*/  BRA `(.L_x_259) ;  /* 0xffffff9800c07947 */ /* 0x000fea000383ffff */
.L_x_81:
[----:B------:R-:W-:-:S07]  /*ab00*/  MOV R0, UR5 ;  /* 0x0000000500007c02 */ /* 0x000fce0008000f00 */
.L_x_260:
[----:B-1----:R1:W2:Y:S02]  /*ab10*/  SYNCS.PHASECHK.TRANS64.TRYWAIT P0, [R0+URZ], R3 ;  /* 0x00000003000075a7 */ /* 0x0022a400080011ff */
[----:B--2---:R-:W-:Y:S05]  /*ab20*/  @!P0 NANOSLEEP.SYNCS 0x989680 ;  /* 0x009896800000895d */ /* 0x004fea0003900000 */
[----:B------:R-:W2:Y:S02]  /*ab30*/  @!P0 SYNCS.PHASECHK.TRANS64 P0, [R0+URZ], R3 ;  /* 0x00000003000085a7 */ /* 0x000ea400080010ff */
[----:B--2---:R-:W-:Y:S05]  /*ab40*/  @!P0 BRA `(.L_x_260) ;  /* 0xfffffffc00f08947 */ /* 0x004fea000383ffff */
[----:B------:R-:W-:Y:S05]  /*ab50*/  BRA `(.L_x_261) ;  /* 0xffffff9800cc7947 */ /* 0x000fea000383ffff */
.L_x_82:
[----:B------:R-:W-:-:S07]  /*ab60*/  MOV R0, UR5 ;  /* 0x0000000500007c02 */ /* 0x000fce0008000f00 */
.L_x_262:
[----:B-1----:R1:W2:Y:S02]  /*ab70*/  SYNCS.PHASECHK.TRANS64.TRYWAIT P0, [R0+URZ], R3 ;  /* 0x00000003000075a7 */ /* 0x0022a400080011ff */
[----:B--2---:R-:W-:Y:S05]  /*ab80*/  @!P0 NANOSLEEP.SYNCS 0x989680 ;  /* 0x009896800000895d */ /* 0x004fea0003900000 */
[----:B------:R-:W2:Y:S02]  /*ab90*/  @!P0 SYNCS.PHASECHK.TRANS64 P0, [R0+URZ], R3 ;  /* 0x00000003000085a7 */ /* 0x000ea400080010ff */
[----:B--2---:R-:W-:Y:S05]  /*aba0*/  @!P0 BRA `(.L_x_262) ;  /* 0xfffffffc00f08947 */ /* 0x004fea000383ffff */
[----:B------:R-:W-:Y:S05]  /*abb0*/  BRA `(.L_x_263) ;  /* 0xffffff9800d87947 */ /* 0x000fea000383ffff */
.L_x_83:
[----:B------:R-:W-:-:S07]  /*abc0*/  MOV R0, UR5 ;  /* 0x0000000500007c02 */ /* 0x000fce0008000f00 */
.L_x_264:
[----:B-1----:R1:W2:Y:S02]  /*abd0*/  SYNCS.PHASECHK.TRANS64.TRYWAIT P0, [R0+URZ], R3 ;  /* 0x00000003000075a7 */ /* 0x0022a400080011ff */
[----:B--2---:R-:W-:Y:S05]  /*abe0*/  @!P0 NANOSLEEP.SYNCS 0x989680 ;  /* 0x009896800000895d */ /* 0x004fea0003900000 */
[----:B------:R-:W2:Y:S02]  /*abf0*/  @!P0 SYNCS.PHASECHK.TRANS64 P0, [R0+URZ], R3 ;  /* 0x00000003000085a7 */ /* 0x000ea400080010ff */
[----:B--2---:R-:W-:Y:S05]  /*ac00*/  @!P0 BRA `(.L_x_264) ;  /* 0xfffffffc00f08947 */ /* 0x004fea000383ffff */
[----:B------:R-:W-:Y:S05]  /*ac10*/  BRA `(.L_x_265) ;  /* 0xffffff9800e47947 */ /* 0x000fea000383ffff */
.L_x_84:
[----:B------:R-:W-:-:S07]  /*ac20*/  MOV R0, UR5 ;  /* 0x0000000500007c02 */ /* 0x000fce0008000f00 */
.L_x_266:
[----:B-1----:R1:W2:Y:S02]  /*ac30*/  SYNCS.PHASECHK.TRANS64.TRYWAIT P0, [R0+URZ], R3 ;  /* 0x00000003000075a7 */ /* 0x0022a400080011ff */
[----:B--2---:R-:W-:Y:S05]  /*ac40*/  @!P0 NANOSLEEP.SYNCS 0x989680 ;  /* 0x009896800000895d */ /* 0x004fea0003900000 */
[----:B------:R-:W2:Y:S02]  /*ac50*/  @!P0 SYNCS.PHASECHK.TRANS64 P0, [R0+URZ], R3 ;  /* 0x00000003000085a7 */ /* 0x000ea400080010ff */
[----:B--2---:R-:W-:Y:S05]  /*ac60*/  @!P0 BRA `(.L_x_266) ;  /* 0xfffffffc00f08947 */ /* 0x004fea000383ffff */
[----:B------:R-:W-:Y:S05]  /*ac70*/  BRA `(.L_x_267) ;  /* 0xffffff9800f07947 */ /* 0x000fea000383ffff */
.L_x_85:
[----:B------:R-:W-:-:S07]  /*ac80*/  MOV R0, UR5 ;  /* 0x0000000500007c02 */ /* 0x000fce0008000f00 */
.L_x_268:
[----:B-1----:R1:W2:Y:S02]  /*ac90*/  SYNCS.PHASECHK.TRANS64.TRYWAIT P0, [R0+URZ], R3 ;  /* 0x00000003000075a7 */ /* 0x0022a400080011ff */
[----:B--2---:R-:W-:Y:S05]  /*aca0*/  @!P0 NANOSLEEP.SYNCS 0x989680 ;  /* 0x009896800000895d */ /* 0x004fea0003900000 */
[----:B------:R-:W2:Y:S02]  /*acb0*/  @!P0 SYNCS.PHASECHK.TRANS64 P0, [R0+URZ], R3 ;  /* 0x00000003000085a7 */ /* 0x000ea400080010ff */
[----:B--2---:R-:W-:Y:S05]  /*acc0*/  @!P0 BRA `(.L_x_268) ;  /* 0xfffffffc00f08947 */ /* 0x004fea000383ffff */
[----:B------:R-:W-:Y:S05]  /*acd0*/  BRA `(.L_x_269) ;  /* 0xffffff9800fc7947 */ /* 0x000fea000383ffff */
.L_x_86:
[----:B------:R-:W-:-:S07]  /*ace0*/  MOV R0, UR5 ;  /* 0x0000000500007c02 */ /* 0x000fce0008000f00 */
.L_x_270:
[----:B-1----:R1:W2:Y:S02]  /*acf0*/  SYNCS.PHASECHK.TRANS64.TRYWAIT P0, [R0+URZ], R3 ;  /* 0x00000003000075a7 */ /* 0x0022a400080011ff */
[----:B--2---:R-:W-:Y:S05]  /*ad00*/  @!P0 NANOSLEEP.SYNCS 0x989680 ;  /* 0x009896800000895d */ /* 0x004fea0003900000 */
[----:B------:R-:W2:Y:S02]  /*ad10*/  @!P0 SYNCS.PHASECHK.TRANS64 P0, [R0+URZ], R3 ;  /* 0x00000003000085a7 */ /* 0x000ea400080010ff */
[----:B--2---:R-:W-:Y:S05]  /*ad20*/  @!P0 BRA `(.L_x_270) ;  /* 0xfffffffc00f08947 */ /* 0x004fea000383ffff */
[----:B------:R-:W-:Y:S05]  /*ad30*/  BRA `(.L_x_271) ;  /* 0xffffff9c00087947 */ /* 0x000fea000383ffff */
.L_x_87:
[----:B------:R-:W-:-:S07]  /*ad40*/  MOV R0, UR5 ;  /* 0x0000000500007c02 */ /* 0x000fce0008000f00 */
.L_x_272:
[----:B-1----:R1:W2:Y:S02]  /*ad50*/  SYNCS.PHASECHK.TRANS64.TRYWAIT P0, [R0+URZ], R3 ;  /* 0x00000003000075a7 */ /* 0x0022a400080011ff */
[----:B--2---:R-:W-:Y:S05]  /*ad60*/  @!P0 NANOSLEEP.SYNCS 0x989680 ;  /* 0x009896800000895d */ /* 0x004fea0003900000 */
[----:B------:R-:W2:Y:S02]  /*ad70*/  @!P0 SYNCS.PHASECHK.TRANS64 P0, [R0+URZ], R3 ;  /* 0x00000003000085a7 */ /* 0x000ea400080010ff */
[----:B--2---:R-:W-:Y:S05]  /*ad80*/  @!P0 BRA `(.L_x_272) ;  /* 0xfffffffc00f08947 */ /* 0x004fea000383ffff */
[----:B------:R-:W-:Y:S05]  /*ad90*/  BRA `(.L_x_273) ;  /* 0xffffff9c00147947 */ /* 0x000fea000383ffff */
.L_x_88:
[----:B------:R-:W-:-:S07]  /*ada0*/  MOV R0, UR5 ;  /* 0x0000000500007c02 */ /* 0x000fce0008000f00 */
.L_x_274:
[----:B-1----:R1:W2:Y:S02]  /*adb0*/  SYNCS.PHASECHK.TRANS64.TRYWAIT P0, [R0+URZ], R3 ;  /* 0x00000003000075a7 */ /* 0x0022a400080011ff */
[----:B--2---:R-:W-:Y:S05]  /*adc0*/  @!P0 NANOSLEEP.SYNCS 0x989680 ;  /* 0x009896800000895d */ /* 0x004fea0003900000 */
[----:B------:R-:W2:Y:S02]  /*add0*/  @!P0 SYNCS.PHASECHK.TRANS64 P0, [R0+URZ], R3 ;  /* 0x00000003000085a7 */ /* 0x000ea400080010ff */
[----:B--2---:R-:W-:Y:S05]  /*ade0*/  @!P0 BRA `(.L_x_274) ;  /* 0xfffffffc00f08947 */ /* 0x004fea000383ffff */
[----:B------:R-:W-:Y:S05]  /*adf0*/  BRA `(.L_x_275) ;  /* 0xffffff9c00207947 */ /* 0x000fea000383ffff */
.L_x_89:
[----:B------:R-:W-:-:S07]  /*ae00*/  MOV R0, UR5 ;  /* 0x0000000500007c02 */ /* 0x000fce0008000f00 */
.L_x_276:
[----:B-1----:R1:W2:Y:S02]  /*ae10*/  SYNCS.PHASECHK.TRANS64.TRYWAIT P0, [R0+URZ], R3 ;  /* 0x00000003000075a7 */ /* 0x0022a400080011ff */
[----:B--2---:R-:W-:Y:S05]  /*ae20*/  @!P0 NANOSLEEP.SYNCS 0x989680 ;  /* 0x009896800000895d */ /* 0x004fea0003900000 */
[----:B------:R-:W2:Y:S02]  /*ae30*/  @!P0 SYNCS.PHASECHK.TRANS64 P0, [R0+URZ], R3 ;  /* 0x00000003000085a7 */ /* 0x000ea400080010ff */
[----:B--2---:R-:W-:Y:S05]  /*ae40*/  @!P0 BRA `(.L_x_276) ;  /* 0xfffffffc00f08947 */ /* 0x004fea000383ffff */
[----:B------:R-:W-:Y:S05]  /*ae50*/  BRA `(.L_x_277) ;  /* 0xffffff9c002c7947 */ /* 0x000fea000383ffff */
.L_x_90:
[----:B------:R-:W-:-:S07]  /*ae60*/  MOV R0, UR5 ;  /* 0x0000000500007c02 */ /* 0x000fce0008000f00 */
.L_x_278:
[----:B-1----:R1:W2:Y:S02]  /*ae70*/  SYNCS.PHASECHK.TRANS64.TRYWAIT P0, [R0+URZ], R3 ;  /* 0x00000003000075a7 */ /* 0x0022a400080011ff */
[----:B--2---:R-:W-:Y:S05]  /*ae80*/  @!P0 NANOSLEEP.SYNCS 0x989680 ;  /* 0x009896800000895d */ /* 0x004fea0003900000 */
[----:B------:R-:W2:Y:S02]  /*ae90*/  @!P0 SYNCS.PHASECHK.TRANS64 P0, [R0+URZ], R3 ;  /* 0x00000003000085a7 */ /* 0x000ea400080010ff */
[----:B--2---:R-:W-:Y:S05]  /*aea0*/  @!P0 BRA `(.L_x_278) ;  /* 0xfffffffc00f08947 */ /* 0x004fea000383ffff */
[----:B------:R-:W-:Y:S05]  /*aeb0*/  BRA `(.L_x_279) ;  /* 0xffffff9c00387947 */ /* 0x000fea000383ffff */
.L_x_91:
[----:B------:R-:W-:-:S07]  /*aec0*/  MOV R0, UR5 ;  /* 0x0000000500007c02 */ /* 0x000fce0008000f00 */
.L_x_280:
[----:B-1----:R1:W2:Y:S02]  /*aed0*/  SYNCS.PHASECHK.TRANS64.TRYWAIT P0, [R0+URZ], R3 ;  /* 0x00000003000075a7 */ /* 0x0022a400080011ff */
[----:B--2---:R-:W-:Y:S05]  /*aee0*/  @!P0 NANOSLEEP.SYNCS 0x989680 ;  /* 0x009896800000895d */ /* 0x004fea0003900000 */
[----:B------:R-:W2:Y:S02]  /*aef0*/  @!P0 SYNCS.PHASECHK.TRANS64 P0, [R0+URZ], R3 ;  /* 0x00000003000085a7 */ /* 0x000ea400080010ff */
[----:B--2---:R-:W-:Y:S05]  /*af00*/  @!P0 BRA `(.L_x_280) ;  /* 0xfffffffc00f08947 */ /* 0x004fea000383ffff */
[----:B------:R-:W-:Y:S05]  /*af10*/  BRA `(.L_x_281) ;  /* 0xffffff9c00447947 */ /* 0x000fea000383ffff */
.L_x_92:
[----:B------:R-:W-:-:S07]  /*af20*/  MOV R0, UR5 ;  /* 0x0000000500007c02 */ /* 0x000fce0008000f00 */
.L_x_282:
[----:B-1----:R1:W2:Y:S02]  /*af30*/  SYNCS.PHASECHK.TRANS64.TRYWAIT P0, [R0+URZ], R3 ;  /* 0x00000003000075a7 */ /* 0x0022a400080011ff */
[----:B--2---:R-:W-:Y:S05]  /*af40*/  @!P0 NANOSLEEP.SYNCS 0x989680 ;  /* 0x009896800000895d */ /* 0x004fea0003900000 */
[----:B------:R-:W2:Y:S02]  /*af50*/  @!P0 SYNCS.PHASECHK.TRANS64 P0, [R0+URZ], R3 ;  /* 0x00000003000085a7 */ /* 0x000ea400080010ff */
[----:B--2---:R-:W-:Y:S05]  /*af60*/  @!P0 BRA `(.L_x_282) ;  /* 0xfffffffc00f08947 */ /* 0x004fea000383ffff */
[----:B------:R-:W-:Y:S05]  /*af70*/  BRA `(.L_x_283) ;  /* 0xffffff9c00507947 */ /* 0x000fea000383ffff */
.L_x_93:
[----:B------:R-:W-:-:S07]  /*af80*/  MOV R0, UR5 ;  /* 0x0000000500007c02 */ /* 0x000fce0008000f00 */
.L_x_284:
[----:B-1----:R1:W2:Y:S02]  /*af90*/  SYNCS.PHASECHK.TRANS64.TRYWAIT P0, [R0+URZ], R3 ;  /* 0x00000003000075a7 */ /* 0x0022a400080011ff */
[----:B--2---:R-:W-:Y:S05]  /*afa0*/  @!P0 NANOSLEEP.SYNCS 0x989680 ;  /* 0x009896800000895d */ /* 0x004fea0003900000 */
[----:B------:R-:W2:Y:S02]  /*afb0*/  @!P0 SYNCS.PHASECHK.TRANS64 P0, [R0+URZ], R3 ;  /* 0x00000003000085a7 */ /* 0x000ea400080010ff */
[----:B--2---:R-:W-:Y:S05]  /*afc0*/  @!P0 BRA `(.L_x_284) ;  /* 0xfffffffc00f08947 */ /* 0x004fea000383ffff */
[----:B------:R-:W-:Y:S05]  /*afd0*/  BRA `(.L_x_285) ;  /* 0xffffff9c005c7947 */ /* 0x000fea000383ffff */
.L_x_94:
[----:B------:R-:W-:-:S07]  /*afe0*/  MOV R0, UR5 ;  /* 0x0000000500007c02 */ /* 0x000fce0008000f00 */
.L_x_286:
[----:B-1----:R1:W2:Y:S02]  /*aff0*/  SYNCS.PHASECHK.TRANS64.TRYWAIT P0, [R0+URZ], R3 ;  /* 0x00000003000075a7 */ /* 0x0022a400080011ff */
[----:B--2---:R-:W-:Y:S05]  /*b000*/  @!P0 NANOSLEEP.SYNCS 0x989680 ;  /* 0x009896800000895d */ /* 0x004fea0003900000 */
[----:B------:R-:W2:Y:S02]  /*b010*/  @!P0 SYNCS.PHASECHK.TRANS64 P0, [R0+URZ], R3 ;  /* 0x00000003000085a7 */ /* 0x000ea400080010ff */
[----:B--2---:R-:W-:Y:S05]  /*b020*/  @!P0 BRA `(.L_x_286) ;  /* 0xfffffffc00f08947 */ /* 0x004fea000383ffff */
[----:B------:R-:W-:Y:S05]  /*b030*/  BRA `(.L_x_287) ;  /* 0xffffff9c00687947 */ /* 0x000fea000383ffff */
.L_x_95:
[----:B------:R-:W-:-:S07]  /*b040*/  MOV R0, UR5 ;  /* 0x0000000500007c02 */ /* 0x000fce0008000f00 */
.L_x_288:
[----:B-1----:R1:W2:Y:S02]  /*b050*/  SYNCS.PHASECHK.TRANS64.TRYWAIT P0, [R0+URZ], R3 ;  /* 0x00000003000075a7 */ /* 0x0022a400080011ff */
[----:B--2---:R-:W-:Y:S05]  /*b060*/  @!P0 NANOSLEEP.SYNCS 0x989680 ;  /* 0x009896800000895d */ /* 0x004fea0003900000 */
[----:B------:R-:W2:Y:S02]  /*b070*/  @!P0 SYNCS.PHASECHK.TRANS64 P0, [R0+URZ], R3 ;  /* 0x00000003000085a7 */ /* 0x000ea400080010ff */
[----:B--2---:R-:W-:Y:S05]  /*b080*/  @!P0 BRA `(.L_x_288) ;  /* 0xfffffffc00f08947 */ /* 0x004fea000383ffff */
[----:B------:R-:W-:Y:S05]  /*b090*/  BRA `(.L_x_289) ;  /* 0xffffff9c00747947 */ /* 0x000fea000383ffff */
.L_x_96:
[----:B------:R-:W-:-:S07]  /*b0a0*/  MOV R0, UR5 ;  /* 0x0000000500007c02 */ /* 0x000fce0008000f00 */
.L_x_290:
[----:B-1----:R1:W2:Y:S02]  /*b0b0*/  SYNCS.PHASECHK.TRANS64.TRYWAIT P0, [R0+URZ], R3 ;  /* 0x00000003000075a7 */ /* 0x0022a400080011ff */
[----:B--2---:R-:W-:Y:S05]  /*b0c0*/  @!P0 NANOSLEEP.SYNCS 0x989680 ;  /* 0x009896800000895d */ /* 0x004fea0003900000 */
[----:B------:R-:W2:Y:S02]  /*b0d0*/  @!P0 SYNCS.PHASECHK.TRANS64 P0, [R0+URZ], R3 ;  /* 0x00000003000085a7 */ /* 0x000ea400080010ff */
[----:B--2---:R-:W-:Y:S05]  /*b0e0*/  @!P0 BRA `(.L_x_290) ;  /* 0xfffffffc00f08947 */ /* 0x004fea000383ffff */
[----:B------:R-:W-:Y:S05]  /*b0f0*/  BRA `(.L_x_291) ;  /* 0xffffff9c00807947 */ /* 0x000fea000383ffff */
.L_x_97:
[----:B------:R-:W-:-:S07]  /*b100*/  MOV R0, UR5 ;  /* 0x0000000500007c02 */ /* 0x000fce0008000f00 */
.L_x_292:
[----:B-1----:R1:W2:Y:S02]  /*b110*/  SYNCS.PHASECHK.TRANS64.TRYWAIT P0, [R0+URZ], R3 ;  /* 0x00000003000075a7 */ /* 0x0022a400080011ff */
[----:B--2---:R-:W-:Y:S05]  /*b120*/  @!P0 NANOSLEEP.SYNCS 0x989680 ;  /* 0x009896800000895d */ /* 0x004fea0003900000 */
[----:B------:R-:W2:Y:S02]  /*b130*/  @!P0 SYNCS.PHASECHK.TRANS64 P0, [R0+URZ], R3 ;  /* 0x00000003000085a7 */ /* 0x000ea400080010ff */
[----:B--2---:R-:W-:Y:S05]  /*b140*/  @!P0 BRA `(.L_x_292) ;  /* 0xfffffffc00f08947 */ /* 0x004fea000383ffff */
[----:B------:R-:W-:Y:S05]  /*b150*/  BRA `(.L_x_293) ;  /* 0xffffff9c008c7947 */ /* 0x000fea000383ffff */
.L_x_98:
[----:B------:R-:W-:-:S07]  /*b160*/  MOV R0, UR5 ;  /* 0x0000000500007c02 */ /* 0x000fce0008000f00 */
.L_x_294:
[----:B-1----:R1:W2:Y:S02]  /*b170*/  SYNCS.PHASECHK.TRANS64.TRYWAIT P0, [R0+URZ], R3 ;  /* 0x00000003000075a7 */ /* 0x0022a400080011ff */
[----:B--2---:R-:W-:Y:S05]  /*b180*/  @!P0 NANOSLEEP.SYNCS 0x989680 ;  /* 0x009896800000895d */ /* 0x004fea0003900000 */
[----:B------:R-:W2:Y:S02]  /*b190*/  @!P0 SYNCS.PHASECHK.TRANS64 P0, [R0+URZ], R3 ;  /* 0x00000003000085a7 */ /* 0x000ea400080010ff */
[----:B--2---:R-:W-:Y:S05]  /*b1a0*/  @!P0 BRA `(.L_x_294) ;  /* 0xfffffffc00f08947 */ /* 0x004fea000383ffff */
[----:B------:R-:W-:Y:S05]  /*b1b0*/  BRA `(.L_x_295) ;  /* 0xffffff9c00987947 */ /* 0x000fea000383ffff */
.L_x_99:
[----:B------:R-:W-:-:S07]  /*b1c0*/  MOV R0, UR5 ;  /* 0x0000000500007c02 */ /* 0x000fce0008000f00 */
.L_x_296:
[----:B-1----:R1:W2:Y:S02]  /*b1d0*/  SYNCS.PHASECHK.TRANS64.TRYWAIT P0, [R0+URZ], R3 ;  /* 0x00000003000075a7 */ /* 0x0022a400080011ff */
[----:B--2---:R-:W-:Y:S05]  /*b1e0*/  @!P0 NANOSLEEP.SYNCS 0x989680 ;  /* 0x009896800000895d */ /* 0x004fea0003900000 */
[----:B------:R-:W2:Y:S02]  /*b1f0*/  @!P0 SYNCS.PHASECHK.TRANS64 P0, [R0+URZ], R3 ;  /* 0x00000003000085a7 */ /* 0x000ea400080010ff */
[----:B--2---:R-:W-:Y:S05]  /*b200*/  @!P0 BRA `(.L_x_296) ;  /* 0xfffffffc00f08947 */ /* 0x004fea000383ffff */
[----:B------:R-:W-:Y:S05]  /*b210*/  BRA `(.L_x_297) ;  /* 0xffffff9c00a47947 */ /* 0x000fea000383ffff */
.L_x_100:
[----:B------:R-:W-:-:S07]  /*b220*/  MOV R0, UR5 ;  /* 0x0000000500007c02 */ /* 0x000fce0008000f00 */
.L_x_298:
[----:B-1----:R1:W2:Y:S02]  /*b230*/  SYNCS.PHASECHK.TRANS64.TRYWAIT P0, [R0+URZ], R3 ;  /* 0x00000003000075a7 */ /* 0x0022a400080011ff */
[----:B--2---:R-:W-:Y:S05]  /*b240*/  @!P0 NANOSLEEP.SYNCS 0x989680 ;  /* 0x009896800000895d */ /* 0x004fea0003900000 */
[----:B------:R-:W2:Y:S02]  /*b250*/  @!P0 SYNCS.PHASECHK.TRANS64 P0, [R0+URZ], R3 ;  /* 0x00000003000085a7 */ /* 0x000ea400080010ff */
[----:B--2---:R-:W-:Y:S05]  /*b260*/  @!P0 BRA `(.L_x_298) ;  /* 0xfffffffc00f08947 */ /* 0x004fea000383ffff */
[----:B------:R-:W-:Y:S05]  /*b270*/  BRA `(.L_x_299) ;  /* 0xffffff9c00b07947 */ /* 0x000fea000383ffff */
.L_x_101:
[----:B------:R-:W-:-:S07]  /*b280*/  MOV R0, UR5 ;  /* 0x0000000500007c02 */ /* 0x000fce0008000f00 */
.L_x_300:
[----:B-1----:R1:W2:Y:S02]  /*b290*/  SYNCS.PHASECHK.TRANS64.TRYWAIT P0, [R0+URZ], R3 ;  /* 0x00000003000075a7 */ /* 0x0022a400080011ff */
[----:B--2---:R-:W-:Y:S05]  /*b2a0*/  @!P0 NANOSLEEP.SYNCS 0x989680 ;  /* 0x009896800000895d */ /* 0x004fea0003900000 */
[----:B------:R-:W2:Y:S02]  /*b2b0*/  @!P0 SYNCS.PHASECHK.TRANS64 P0, [R0+URZ], R3 ;  /* 0x00000003000085a7 */ /* 0x000ea400080010ff */
[----:B--2---:R-:W-:Y:S05]  /*b2c0*/  @!P0 BRA `(.L_x_300) ;  /* 0xfffffffc00f08947 */ /* 0x004fea000383ffff */
[----:B------:R-:W-:Y:S05]  /*b2d0*/  BRA `(.L_x_301) ;  /* 0xffffff9c00bc7947 */ /* 0x000fea000383ffff */
.L_x_102:
[----:B------:R-:W-:-:S07]  /*b2e0*/  MOV R0, UR5 ;  /* 0x0000000500007c02 */ /* 0x000fce0008000f00 */
.L_x_302:
[----:B-1----:R1:W2:Y:S02]  /*b2f0*/  SYNCS.PHASECHK.TRANS64.TRYWAIT P0, [R0+URZ], R3 ;  /* 0x00000003000075a7 */ /* 0x0022a400080011ff */
[----:B--2---:R-:W-:Y:S05]  /*b300*/  @!P0 NANOSLEEP.SYNCS 0x989680 ;  /* 0x009896800000895d */ /* 0x004fea0003900000 */
[----:B------:R-:W2:Y:S02]  /*b310*/  @!P0 SYNCS.PHASECHK.TRANS64 P0, [R0+URZ], R3 ;  /* 0x00000003000085a7 */ /* 0x000ea400080010ff */
[----:B--2---:R-:W-:Y:S05]  /*b320*/  @!P0 BRA `(.L_x_302) ;  /* 0xfffffffc00f08947 */ /* 0x004fea000383ffff */
[----:B------:R-:W-:Y:S05]  /*b330*/  BRA `(.L_x_303) ;  /* 0xffffff9c00c87947 */ /* 0x000fea000383ffff */
.L_x_103:
[----:B------:R-:W-:-:S07]  /*b340*/  MOV R0, UR5 ;  /* 0x0000000500007c02 */ /* 0x000fce0008000f00 */
.L_x_304:
[----:B-1----:R1:W2:Y:S02]  /*b350*/  SYNCS.PHASECHK.TRANS64.TRYWAIT P0, [R0+URZ], R3 ;  /* 0x00000003000075a7 */ /* 0x0022a400080011ff */
[----:B--2---:R-:W-:Y:S05]  /*b360*/  @!P0 NANOSLEEP.SYNCS 0x989680 ;  /* 0x009896800000895d */ /* 0x004fea0003900000 */
[----:B------:R-:W2:Y:S02]  /*b370*/  @!P0 SYNCS.PHASECHK.TRANS64 P0, [R0+URZ], R3 ;  /* 0x00000003000085a7 */ /* 0x000ea400080010ff */
[----:B--2---:R-:W-:Y:S05]  /*b380*/  @!P0 BRA `(.L_x_304) ;  /* 0xfffffffc00f08947 */ /* 0x004fea000383ffff */
[----:B------:R-:W-:Y:S05]  /*b390*/  BRA `(.L_x_305) ;  /* 0xffffff9c00d47947 */ /* 0x000fea000383ffff */
.L_x_104:
[----:B------:R-:W-:-:S07]  /*b3a0*/  MOV R0, UR5 ;  /* 0x0000000500007c02 */ /* 0x000fce0008000f00 */
.L_x_306:
[----:B-1----:R1:W2:Y:S02]  /*b3b0*/  SYNCS.PHASECHK.TRANS64.TRYWAIT P0, [R0+URZ], R3 ;  /* 0x00000003000075a7 */ /* 0x0022a400080011ff */
[----:B--2---:R-:W-:Y:S05]  /*b3c0*/  @!P0 NANOSLEEP.SYNCS 0x989680 ;  /* 0x009896800000895d */ /* 0x004fea0003900000 */
[----:B------:R-:W2:Y:S02]  /*b3d0*/  @!P0 SYNCS.PHASECHK.TRANS64 P0, [R0+URZ], R3 ;  /* 0x00000003000085a7 */ /* 0x000ea400080010ff */
[----:B--2---:R-:W-:Y:S05]  /*b3e0*/  @!P0 BRA `(.L_x_306) ;  /* 0xfffffffc00f08947 */ /* 0x004fea000383ffff */
[----:B------:R-:W-:Y:S05]  /*b3f0*/  BRA `(.L_x_307) ;  /* 0xffffff9c00e07947 */ /* 0x000fea000383ffff */
.L_x_105:
[----:B------:R-:W-:-:S07]  /*b400*/  MOV R0, UR5 ;  /* 0x0000000500007c02 */ /* 0x000fce0008000f00 */
.L_x_308:
[----:B-1----:R1:W2:Y:S02]  /*b410*/  SYNCS.PHASECHK.TRANS64.TRYWAIT P0, [R0+URZ], R3 ;  /* 0x00000003000075a7 */ /* 0x0022a400080011ff */
[----:B--2---:R-:W-:Y:S05]  /*b420*/  @!P0 NANOSLEEP.SYNCS 0x989680 ;  /* 0x009896800000895d */ /* 0x004fea0003900000 */
[----:B------:R-:W2:Y:S02]  /*b430*/  @!P0 SYNCS.PHASECHK.TRANS64 P0, [R0+URZ], R3 ;  /* 0x00000003000085a7 */ /* 0x000ea400080010ff */
[----:B--2---:R-:W-:Y:S05]  /*b440*/  @!P0 BRA `(.L_x_308) ;  /* 0xfffffffc00f08947 */ /* 0x004fea000383ffff */
[----:B------:R-:W-:Y:S05]  /*b450*/  BRA `(.L_x_309) ;  /* 0xffffff9c00ec7947 */ /* 0x000fea000383ffff */
.L_x_106:
[----:B------:R-:W-:-:S07]  /*b460*/  MOV R0, UR5 ;  /* 0x0000000500007c02 */ /* 0x000fce0008000f00 */
.L_x_310:
[----:B-1----:R1:W2:Y:S02]  /*b470*/  SYNCS.PHASECHK.TRANS64.TRYWAIT P0, [R0+URZ], R3 ;  /* 0x00000003000075a7 */ /* 0x0022a400080011ff */
[----:B--2---:R-:W-:Y:S05]  /*b480*/  @!P0 NANOSLEEP.SYNCS 0x989680 ;  /* 0x009896800000895d */ /* 0x004fea0003900000 */
[----:B------:R-:W2:Y:S02]  /*b490*/  @!P0 SYNCS.PHASECHK.TRANS64 P0, [R0+URZ], R3 ;  /* 0x00000003000085a7 */ /* 0x000ea400080010ff */
[----:B--2---:R-:W-:Y:S05]  /*b4a0*/  @!P0 BRA `(.L_x_310) ;  /* 0xfffffffc00f08947 */ /* 0x004fea000383ffff */
[----:B------:R-:W-:Y:S05]  /*b4b0*/  BRA `(.L_x_311) ;  /* 0xffffff9c00f87947 */ /* 0x000fea000383ffff */
.L_x_107:
[----:B------:R-:W-:-:S07]  /*b4c0*/  MOV R0, UR5 ;  /* 0x0000000500007c02 */ /* 0x000fce0008000f00 */
.L_x_312:
[----:B-1----:R1:W2:Y:S02]  /*b4d0*/  SYNCS.PHASECHK.TRANS64.TRYWAIT P0, [R0+URZ], R3 ;  /* 0x00000003000075a7 */ /* 0x0022a400080011ff */
[----:B--2---:R-:W-:Y:S05]  /*b4e0*/  @!P0 NANOSLEEP.SYNCS 0x989680 ;  /* 0x009896800000895d */ /* 0x004fea0003900000 */
[----:B------:R-:W2:Y:S02]  /*b4f0*/  @!P0 SYNCS.PHASECHK.TRANS64 P0, [R0+URZ], R3 ;  /* 0x00000003000085a7 */ /* 0x000ea400080010ff */
[----:B--2---:R-:W-:Y:S05]  /*b500*/  @!P0 BRA `(.L_x_312) ;  /* 0xfffffffc00f08947 */ /* 0x004fea000383ffff */
[----:B------:R-:W-:Y:S05]  /*b510*/  BRA `(.L_x_313) ;  /* 0xffffffa000047947 */ /* 0x000fea000383ffff */
.L_x_108:
[----:B------:R-:W-:-:S07]  /*b520*/  MOV R0, UR5 ;  /* 0x0000000500007c02 */ /* 0x000fce0008000f00 */
.L_x_314:
[----:B-1----:R1:W2:Y:S02]  /*b530*/  SYNCS.PHASECHK.TRANS64.TRYWAIT P0, [R0+URZ], R3 ;  /* 0x00000003000075a7 */ /* 0x0022a400080011ff */
[----:B--2---:R-:W-:Y:S05]  /*b540*/  @!P0 NANOSLEEP.SYNCS 0x989680 ;  /* 0x009896800000895d */ /* 0x004fea0003900000 */
[----:B------:R-:W2:Y:S02]  /*b550*/  @!P0 SYNCS.PHASECHK.TRANS64 P0, [R0+URZ], R3 ;  /* 0x00000003000085a7 */ /* 0x000ea400080010ff */
[----:B--2---:R-:W-:Y:S05]  /*b560*/  @!P0 BRA `(.L_x_314) ;  /* 0xfffffffc00f08947 */ /* 0x004fea000383ffff */
[----:B------:R-:W-:Y:S05]  /*b570*/  BRA `(.L_x_315) ;  /* 0xffffffa000107947 */ /* 0x000fea000383ffff */
.L_x_109:
[----:B------:R-:W-:-:S07]  /*b580*/  MOV R0, UR5 ;  /* 0x0000000500007c02 */ /* 0x000fce0008000f00 */
.L_x_316:
[----:B-1----:R1:W2:Y:S02]  /*b590*/  SYNCS.PHASECHK.TRANS64.TRYWAIT P0, [R0+URZ], R3 ;  /* 0x00000003000075a7 */ /* 0x0022a400080011ff */
[----:B--2---:R-:W-:Y:S05]  /*b5a0*/  @!P0 NANOSLEEP.SYNCS 0x989680 ;  /* 0x009896800000895d */ /* 0x004fea0003900000 */
[----:B------:R-:W2:Y:S02]  /*b5b0*/  @!P0 SYNCS.PHASECHK.TRANS64 P0, [R0+URZ], R3 ;  /* 0x00000003000085a7 */ /* 0x000ea400080010ff */
[----:B--2---:R-:W-:Y:S05]  /*b5c0*/  @!P0 BRA `(.L_x_316) ;  /* 0xfffffffc00f08947 */ /* 0x004fea000383ffff */
[----:B------:R-:W-:Y:S05]  /*b5d0*/  BRA `(.L_x_317) ;  /* 0xffffffa0001c7947 */ /* 0x000fea000383ffff */
.L_x_110:
[----:B------:R-:W-:-:S07]  /*b5e0*/  MOV R0, UR5 ;  /* 0x0000000500007c02 */ /* 0x000fce0008000f00 */
.L_x_318:
[----:B-1----:R1:W2:Y:S02]  /*b5f0*/  SYNCS.PHASECHK.TRANS64.TRYWAIT P0, [R0+URZ], R3 ;  /* 0x00000003000075a7 */ /* 0x0022a400080011ff */
[----:B--2---:R-:W-:Y:S05]  /*b600*/  @!P0 NANOSLEEP.SYNCS 0x989680 ;  /* 0x009896800000895d */ /* 0x004fea0003900000 */
[----:B------:R-:W2:Y:S02]  /*b610*/  @!P0 SYNCS.PHASECHK.TRANS64 P0, [R0+URZ], R3 ;  /* 0x00000003000085a7 */ /* 0x000ea400080010ff */
[----:B--2---:R-:W-:Y:S05]  /*b620*/  @!P0 BRA `(.L_x_318) ;  /* 0xfffffffc00f08947 */ /* 0x004fea000383ffff */
[----:B------:R-:W-:Y:S05]  /*b630*/  BRA `(.L_x_319) ;  /* 0xffffffa000287947 */ /* 0x000fea000383ffff */
.L_x_111:
[----:B------:R-:W-:-:S07]  /*b640*/  MOV R0, UR5 ;  /* 0x0000000500007c02 */ /* 0x000fce0008000f00 */
.L_x_320:
[----:B-1----:R1:W2:Y:S02]  /*b650*/  SYNCS.PHASECHK.TRANS64.TRYWAIT P0, [R0+URZ], R3 ;  /* 0x00000003000075a7 */ /* 0x0022a400080011ff */
[----:B--2---:R-:W-:Y:S05]  /*b660*/  @!P0 NANOSLEEP.SYNCS 0x989680 ;  /* 0x009896800000895d */ /* 0x004fea0003900000 */
[----:B------:R-:W2:Y:S02]  /*b670*/  @!P0 SYNCS.PHASECHK.TRANS64 P0, [R0+URZ], R3 ;  /* 0x00000003000085a7 */ /* 0x000ea400080010ff */
[----:B--2---:R-:W-:Y:S05]  /*b680*/  @!P0 BRA `(.L_x_320) ;  /* 0xfffffffc00f08947 */ /* 0x004fea000383ffff */
[----:B------:R-:W-:Y:S05]  /*b690*/  BRA `(.L_x_321) ;  /* 0xffffffa000347947 */ /* 0x000fea000383ffff */
.L_x_112:
[----:B------:R-:W-:-:S07]  /*b6a0*/  MOV R0, UR5 ;  /* 0x0000000500007c02 */ /* 0x000fce0008000f00 */
.L_x_322:
[----:B-1----:R1:W2:Y:S02]  /*b6b0*/  SYNCS.PHASECHK.TRANS64.TRYWAIT P0, [R0+URZ], R3 ;  /* 0x00000003000075a7 */ /* 0x0022a400080011ff */
[----:B--2---:R-:W-:Y:S05]  /*b6c0*/  @!P0 NANOSLEEP.SYNCS 0x989680 ;  /* 0x009896800000895d */ /* 0x004fea0003900000 */
[----:B------:R-:W2:Y:S02]  /*b6d0*/  @!P0 SYNCS.PHASECHK.TRANS64 P0, [R0+URZ], R3 ;  /* 0x00000003000085a7 */ /* 0x000ea400080010ff */
[----:B--2---:R-:W-:Y:S05]  /*b6e0*/  @!P0 BRA `(.L_x_322) ;  /* 0xfffffffc00f08947 */ /* 0x004fea000383ffff */
[----:B------:R-:W-:Y:S05]  /*b6f0*/  BRA `(.L_x_323) ;  /* 0xffffffa000407947 */ /* 0x000fea000383ffff */
.L_x_113:
[----:B------:R-:W-:-:S07]  /*b700*/  MOV R0, UR5 ;  /* 0x0000000500007c02 */ /* 0x000fce0008000f00 */
.L_x_324:
[----:B-1----:R1:W2:Y:S02]  /*b710*/  SYNCS.PHASECHK.TRANS64.TRYWAIT P0, [R0+URZ], R3 ;  /* 0x00000003000075a7 */ /* 0x0022a400080011ff */
[----:B--2---:R-:W-:Y:S05]  /*b720*/  @!P0 NANOSLEEP.SYNCS 0x989680 ;  /* 0x009896800000895d */ /* 0x004fea0003900000 */
[----:B------:R-:W2:Y:S02]  /*b730*/  @!P0 SYNCS.PHASECHK.TRANS64 P0, [R0+URZ], R3 ;  /* 0x00000003000085a7 */ /* 0x000ea400080010ff */
[----:B--2---:R-:W-:Y:S05]  /*b740*/  @!P0 BRA `(.L_x_324) ;  /* 0xfffffffc00f08947 */ /* 0x004fea000383ffff */
[----:B------:R-:W-:Y:S05]  /*b750*/  BRA `(.L_x_325) ;  /* 0xffffffa0004c7947 */ /* 0x000fea000383ffff */
.L_x_114:
[----:B------:R-:W-:-:S07]  /*b760*/  MOV R0, UR5 ;  /* 0x0000000500007c02 */ /* 0x000fce0008000f00 */
.L_x_326:
[----:B-1----:R1:W2:Y:S02]  /*b770*/  SYNCS.PHASECHK.TRANS64.TRYWAIT P0, [R0+URZ], R3 ;  /* 0x00000003000075a7 */ /* 0x0022a400080011ff */
[----:B--2---:R-:W-:Y:S05]  /*b780*/  @!P0 NANOSLEEP.SYNCS 0x989680 ;  /* 0x009896800000895d */ /* 0x004fea0003900000 */
[----:B------:R-:W2:Y:S02]  /*b790*/  @!P0 SYNCS.PHASECHK.TRANS64 P0, [R0+URZ], R3 ;  /* 0x00000003000085a7 */ /* 0x000ea400080010ff */
[----:B--2---:R-:W-:Y:S05]  /*b7a0*/  @!P0 BRA `(.L_x_326) ;  /* 0xfffffffc00f08947 */ /* 0x004fea000383ffff */
[----:B------:R-:W-:Y:S05]  /*b7b0*/  BRA `(.L_x_327) ;  /* 0xffffffa000587947 */ /* 0x000fea000383ffff */
.L_x_117:
[----:B-1----:R1:W2:Y:S02]  /*b7c0*/  SYNCS.PHASECHK.TRANS64.TRYWAIT P0, [R2+URZ+0x500], R4 ;  /* 0x00050004020075a7 */ /* 0x0022a400080011ff */
[----:B--2---:R-:W-:Y:S05]  /*b7d0*/  @!P0 NANOSLEEP.SYNCS 0x989680 ;  /* 0x009896800000895d */ /* 0x004fea0003900000 */
[----:B------:R-:W2:Y:S02]  /*b7e0*/  @!P0 SYNCS.PHASECHK.TRANS64 P0, [R2+URZ+0x500], R4 ;  /* 0x00050004020085a7 */ /* 0x000ea400080010ff */
[----:B--2---:R-:W-:Y:S05]  /*b7f0*/  @!P0 BRA `(.L_x_117) ;  /* 0xfffffffc00f08947 */ /* 0x004fea000383ffff */
[----:B------:R-:W-:Y:S05]  /*b800*/  BRA `(.L_x_328) ;  /* 0xffffffa000bc7947 */ /* 0x000fea000383ffff */
.L_x_118:
[----:B------:R-:W-:-:S07]  /*b810*/  MOV R2, UR4 ;  /* 0x0000000400027c02 */ /* 0x000fce0008000f00 */
.L_x_329:
[----:B-1----:R1:W2:Y:S02]  /*b820*/  SYNCS.PHASECHK.TRANS64.TRYWAIT P0, [R2+URZ+0x4b0], R5 ;  /* 0x0004b005020075a7 */ /* 0x0022a400080011ff */
[----:B--2---:R-:W-:Y:S05]  /*b830*/  @!P0 NANOSLEEP.SYNCS 0x989680 ;  /* 0x009896800000895d */ /* 0x004fea0003900000 */
[----:B------:R-:W2:Y:S02]  /*b840*/  @!P0 SYNCS.PHASECHK.TRANS64 P0, [R2+URZ+0x4b0], R5 ;  /* 0x0004b005020085a7 */ /* 0x000ea400080010ff */
[----:B--2---:R-:W-:Y:S05]  /*b850*/  @!P0 BRA `(.L_x_329) ;  /* 0xfffffffc00f08947 */ /* 0x004fea000383ffff */
[----:B------:R-:W-:Y:S05]  /*b860*/  BRA `(.L_x_330) ;  /* 0xffffffa000cc7947 */ /* 0x000fea000383ffff */
.L_x_119:
[----:B-1----:R1:W2:Y:S02]  /*b870*/  SYNCS.PHASECHK.TRANS64.TRYWAIT P1, [R2+URZ+0x4a0], R4 ;  /* 0x0004a004020075a7 */ /* 0x0022a400080211ff */
[----:B--2---:R-:W-:Y:S05]  /*b880*/  @!P1 NANOSLEEP.SYNCS 0x989680 ;  /* 0x009896800000995d */ /* 0x004fea0003900000 */
[----:B------:R-:W2:Y:S02]  /*b890*/  @!P1 SYNCS.PHASECHK.TRANS64 P1, [R2+URZ+0x4a0], R4 ;  /* 0x0004a004020095a7 */ /* 0x000ea400080210ff */
[----:B--2---:R-:W-:Y:S05]  /*b8a0*/  @!P1 BRA `(.L_x_119) ;  /* 0xfffffffc00f09947 */ /* 0x004fea000383ffff */
[----:B------:R-:W-:Y:S05]  /*b8b0*/  BRA `(.L_x_331) ;  /* 0xffffffa000fc7947 */ /* 0x000fea000383ffff */
.L_x_122:
[----:B------:R-:W-:-:S07]  /*b8c0*/  MOV R0, UR4 ;  /* 0x0000000400007c02 */ /* 0x000fce0008000f00 */
.L_x_332:
[----:B-1----:R1:W2:Y:S02]  /*b8d0*/  SYNCS.PHASECHK.TRANS64.TRYWAIT P0, [R0+URZ+0x4b0], R2 ;  /* 0x0004b002000075a7 */ /* 0x0022a400080011ff */
[----:B--2---:R-:W-:Y:S05]  /*b8e0*/  @!P0 NANOSLEEP.SYNCS 0x989680 ;  /* 0x009896800000895d */ /* 0x004fea0003900000 */
[----:B------:R-:W2:Y:S02]  /*b8f0*/  @!P0 SYNCS.PHASECHK.TRANS64 P0, [R0+URZ+0x4b0], R2 ;  /* 0x0004b002000085a7 */ /* 0x000ea400080010ff */
[----:B--2---:R-:W-:Y:S05]  /*b900*/  @!P0 BRA `(.L_x_332) ;  /* 0xfffffffc00f08947 */ /* 0x004fea000383ffff */
[----:B------:R-:W-:Y:S05]  /*b910*/  BRA `(.L_x_121) ;  /* 0xffffffa400507947 */ /* 0x000fea000383ffff */
.L_x_131:
[----:B-1----:R-:W-:-:S04]  /*b920*/  MOV R5, UR5 ;  /* 0x0000000500057c02 */ /* 0x002fc80008000f00 */
[----:B------:R1:W2:Y:S03]  /*b930*/  SYNCS.PHASECHK.TRANS64.TRYWAIT P0, [R5+URZ+0x8], R6 ;  /* 0x00000806050075a7 */ /* 0x0002a600080011ff */
[----:B--2---:R-:W-:Y:S05]  /*b940*/  @!P0 NANOSLEEP.SYNCS 0x989680 ;  /* 0x009896800000895d */ /* 0x004fea0003900000 */
[----:B------:R-:W2:Y:S02]  /*b950*/  @!P0 SYNCS.PHASECHK.TRANS64 P0, [R5+URZ+0x8], R6 ;  /* 0x00000806050085a7 */ /* 0x000ea400080010ff */
[----:B--2---:R-:W-:Y:S05]  /*b960*/  @!P0 BRA `(.L_x_131) ;  /* 0xfffffffc00ec8947 */ /* 0x004fea000383ffff */
[----:B------:R-:W-:Y:S05]  /*b970*/  BRA `(.L_x_130) ;  /* 0xffffffa800087947 */ /* 0x000fea000383ffff */
.L_x_133:
[----:B------:R-:W-:Y:S01]  /*b980*/  BSSY B0, `(.L_x_333) ;  /* 0x0000006000007945 */ /* 0x000fe20003800000 */
[----:B------:R-:W-:-:S07]  /*b990*/  MOV R15, 0xffffffff ;  /* 0xffffffff000f7802 */ /* 0x000fce0000000f00 */
[----:B-1---5:R-:W-:Y:S05]  /*b9a0*/  WARPSYNC.COLLECTIVE R15, `(.L_x_334) ;  /* 0x000000000f0c7348 */ /* 0x022fea0003c00000 */
[----:B------:R-:W-:Y:S02]  /*b9b0*/  ELECT P6, UR79, PT ;  /* 0x00000000004f782f */ /* 0x000fe400038c0000 */
[----:B------:R-:W-:Y:S01]  /*b9c0*/  MOV R14, UR79 ;  /* 0x0000004f000e7c02 */ /* 0x000fe20008000f00 */
[----:B-1---5:R-:W-:Y:S10]  /*b9d0*/  ENDCOLLECTIVE ;  /* 0x000000000000791b */ /* 0x022ff40003800000 */
.L_x_334:
[----:B------:R-:W-:Y:S05]  /*b9e0*/  BSYNC B0 ;  /* 0x0000000000007941 */ /* 0x000fea0003800000 */
.L_x_333:
[----:B------:R-:W-:Y:S01]  /*b9f0*/  PLOP3.LUT P0, PT, P6, PT, PT, 0x80, 0x8 ;  /* 0x000000000008781c */ /* 0x000fe2000370f070 */
[----:B------:R-:W-:-:S12]  /*ba00*/  BRA `(.L_x_335) ;  /* 0xffffffa800347947 */ /* 0x000fd8000383ffff */
.L_x_135:
[----:B-1----:R-:W-:-:S04]  /*ba10*/  MOV R0, UR5 ;  /* 0x0000000500007c02 */ /* 0x002fc80008000f00 */
[----:B------:R1:W2:Y:S03]  /*ba20*/  SYNCS.PHASECHK.TRANS64.TRYWAIT P0, [R0+URZ+0x8], R4 ;  /* 0x00000804000075a7 */ /* 0x0002a600080011ff */
[----:B--2---:R-:W-:Y:S05]  /*ba30*/  @!P0 NANOSLEEP.SYNCS 0x989680 ;  /* 0x009896800000895d */ /* 0x004fea0003900000 */
[----:B------:R-:W2:Y:S02]  /*ba40*/  @!P0 SYNCS.PHASECHK.TRANS64 P0, [R0+URZ+0x8], R4 ;  /* 0x00000804000085a7 */ /* 0x000ea400080010ff */
[----:B--2---:R-:W-:Y:S05]  /*ba50*/  @!P0 BRA `(.L_x_135) ;  /* 0xfffffffc00ec8947 */ /* 0x004fea000383ffff */
[----:B------:R-:W-:Y:S05]  /*ba60*/  BRA `(.L_x_134) ;  /* 0xffffffa800387947 */ /* 0x000fea000383ffff */
.L_x_136:
[----:B-1----:R1:W2:Y:S02]  /*ba70*/  SYNCS.PHASECHK.TRANS64.TRYWAIT P0, [R0+URZ+0x4a0], R4 ;  /* 0x0004a004000075a7 */ /* 0x0022a400080011ff */
[----:B--2---:R-:W-:Y:S05]  /*ba80*/  @!P0 NANOSLEEP.SYNCS 0x989680 ;  /* 0x009896800000895d */ /* 0x004fea0003900000 */
[----:B------:R-:W2:Y:S02]  /*ba90*/  @!P0 SYNCS.PHASECHK.TRANS64 P0, [R0+URZ+0x4a0], R4 ;  /* 0x0004a004000085a7 */ /* 0x000ea400080010ff */
[----:B--2---:R-:W-:Y:S05]  /*baa0*/  @!P0 BRA `(.L_x_136) ;  /* 0xfffffffc00f08947 */ /* 0x004fea000383ffff */
[----:B------:R-:W-:Y:S05]  /*bab0*/  BRA `(.L_x_336) ;  /* 0xffffffac000c7947 */ /* 0x000fea000383ffff */
.L_x_138:
[----:B------:R-:W-:-:S07]  /*bac0*/  MOV R0, UR19 ;  /* 0x0000001300007c02 */ /* 0x000fce0008000f00 */
.L_x_337:
[----:B-1----:R1:W2:Y:S02]  /*bad0*/  SYNCS.PHASECHK.TRANS64.TRYWAIT P0, [R0+URZ+0x4e0], R4 ;  /* 0x0004e004000075a7 */ /* 0x0022a400080011ff */
[----:B--2---:R-:W-:Y:S05]  /*bae0*/  @!P0 NANOSLEEP.SYNCS 0x989680 ;  /* 0x009896800000895d */ /* 0x004fea0003900000 */
[----:B------:R-:W2:Y:S02]  /*baf0*/  @!P0 SYNCS.PHASECHK.TRANS64 P0, [R0+URZ+0x4e0], R4 ;  /* 0x0004e004000085a7 */ /* 0x000ea400080010ff */
[----:B--2---:R-:W-:Y:S05]  /*bb00*/  @!P0 BRA `(.L_x_337) ;  /* 0xfffffffc00f08947 */ /* 0x004fea000383ffff */
[----:B------:R-:W-:Y:S05]  /*bb10*/  BRA `(.L_x_338) ;  /* 0xffffffac00547947 */ /* 0x000fea000383ffff */
.L_x_141:
[----:B------:R-:W-:Y:S07]  /*bb20*/  MOV R0, UR6 ;  /* 0x0000000600007c02 */ /* 0x000fee0008000f00 */
.L_x_339:
[----:B-1----:R1:W2:Y:S02]  /*bb30*/  SYNCS.PHASECHK.TRANS64.TRYWAIT P0, [R0+URZ], R4 ;  /* 0x00000004000075a7 */ /* 0x0022a400080011ff */
[----:B--2---:R-:W-:Y:S05]  /*bb40*/  @!P0 NANOSLEEP.SYNCS 0x989680 ;  /* 0x009896800000895d */ /* 0x004fea0003900000 */
[----:B------:R-:W2:Y:S02]  /*bb50*/  @!P0 SYNCS.PHASECHK.TRANS64 P0, [R0+URZ], R4 ;  /* 0x00000004000085a7 */ /* 0x000ea400080010ff */
[----:B--2---:R-:W-:Y:S05]  /*bb60*/  @!P0 BRA `(.L_x_339) ;  /* 0xfffffffc00f08947 */ /* 0x004fea000383ffff */
[----:B------:R-:W-:Y:S05]  /*bb70*/  BRA `(.L_x_140) ;  /* 0xffffffac006c7947 */ /* 0x000fea000383ffff */
.L_x_145:
[----:B-1----:R-:W-:-:S07]  /*bb80*/  MOV R0, UR4 ;  /* 0x0000000400007c02 */ /* 0x002fce0008000f00 */
.L_x_340:
[----:B-1----:R1:W2:Y:S02]  /*bb90*/  SYNCS.PHASECHK.TRANS64.TRYWAIT P0, [R0+URZ], R2 ;  /* 0x00000002000075a7 */ /* 0x0022a400080011ff */
[----:B--2---:R-:W-:Y:S05]  /*bba0*/  @!P0 NANOSLEEP.SYNCS 0x989680 ;  /* 0x009896800000895d */ /* 0x004fea0003900000 */
[----:B------:R-:W2:Y:S02]  /*bbb0*/  @!P0 SYNCS.PHASECHK.TRANS64 P0, [R0+URZ], R2 ;  /* 0x00000002000085a7 */ /* 0x000ea400080010ff */
[----:B--2---:R-:W-:Y:S05]  /*bbc0*/  @!P0 BRA `(.L_x_340) ;  /* 0xfffffffc00f08947 */ /* 0x004fea000383ffff */
[----:B------:R-:W-:Y:S05]  /*bbd0*/  BRA `(.L_x_341) ;  /* 0xffffffb000247947 */ /* 0x000fea000383ffff */
.L_x_146:
[----:B------:R-:W-:-:S07]  /*bbe0*/  MOV R0, UR5 ;  /* 0x0000000500007c02 */ /* 0x000fce0008000f00 */
.L_x_342:
[----:B-1----:R1:W2:Y:S02]  /*bbf0*/  SYNCS.PHASECHK.TRANS64.TRYWAIT P0, [R0+URZ], R3 ;  /* 0x00000003000075a7 */ /* 0x0022a400080011ff */
[----:B--2---:R-:W-:Y:S05]  /*bc00*/  @!P0 NANOSLEEP.SYNCS 0x989680 ;  /* 0x009896800000895d */ /* 0x004fea0003900000 */
[----:B------:R-:W2:Y:S02]  /*bc10*/  @!P0 SYNCS.PHASECHK.TRANS64 P0, [R0+URZ], R3 ;  /* 0x00000003000085a7 */ /* 0x000ea400080010ff */
[----:B--2---:R-:W-:Y:S05]  /*bc20*/  @!P0 BRA `(.L_x_342) ;  /* 0xfffffffc00f08947 */ /* 0x004fea000383ffff */
[----:B------:R-:W-:Y:S05]  /*bc30*/  BRA `(.L_x_343) ;  /* 0xffffffb000307947 */ /* 0x000fea000383ffff */
.L_x_147:
[----:B------:R-:W-:-:S07]  /*bc40*/  MOV R0, UR5 ;  /* 0x0000000500007c02 */ /* 0x000fce0008000f00 */
.L_x_344:
[----:B-1----:R1:W2:Y:S02]  /*bc50*/  SYNCS.PHASECHK.TRANS64.TRYWAIT P0, [R0+URZ], R3 ;  /* 0x00000003000075a7 */ /* 0x0022a400080011ff */
[----:B--2---:R-:W-:Y:S05]  /*bc60*/  @!P0 NANOSLEEP.SYNCS 0x989680 ;  /* 0x009896800000895d */ /* 0x004fea0003900000 */
[----:B------:R-:W2:Y:S02]  /*bc70*/  @!P0 SYNCS.PHASECHK.TRANS64 P0, [R0+URZ], R3 ;  /* 0x00000003000085a7 */ /* 0x000ea400080010ff */
[----:B--2---:R-:W-:Y:S05]  /*bc80*/  @!P0 BRA `(.L_x_344) ;  /* 0xfffffffc00f08947 */ /* 0x004fea000383ffff */
[----:B------:R-:W-:Y:S05]  /*bc90*/  BRA `(.L_x_345) ;  /* 0xffffffb0003c7947 */ /* 0x000fea000383ffff */
.L_x_150:
[----:B------:R-:W-:-:S07]  /*bca0*/  MOV R0, UR13 ;  /* 0x0000000d00007c02 */ /* 0x000fce0008000f00 */
.L_x_346:
[----:B-1----:R1:W2:Y:S02]  /*bcb0*/  SYNCS.PHASECHK.TRANS64.TRYWAIT P1, [R0+URZ+0x520], R2 ;  /* 0x00052002000075a7 */ /* 0x0022a400080211ff */
[----:B--2---:R-:W-:Y:S05]  /*bcc0*/  @!P1 NANOSLEEP.SYNCS 0x989680 ;  /* 0x009896800000995d */ /* 0x004fea0003900000 */
[----:B------:R-:W2:Y:S02]  /*bcd0*/  @!P1 SYNCS.PHASECHK.TRANS64 P1, [R0+URZ+0x520], R2 ;  /* 0x00052002000095a7 */ /* 0x000ea400080210ff */
[----:B--2---:R-:W-:Y:S05]  /*bce0*/  @!P1 BRA `(.L_x_346) ;  /* 0xfffffffc00f09947 */ /* 0x004fea000383ffff */
[----:B------:R-:W-:Y:S05]  /*bcf0*/  BRA `(.L_x_347) ;  /* 0xffffffb000887947 */ /* 0x000fea000383ffff */
.L_x_155:
[----:B--2---:R2:W4:Y:S02]  /*bd00*/  SYNCS.PHASECHK.TRANS64.TRYWAIT P0, [R7+URZ+0x4a0], R0 ;  /* 0x0004a000070075a7 */ /* 0x00452400080011ff */
[----:B----4-:R-:W-:Y:S05]  /*bd10*/  @!P0 NANOSLEEP.SYNCS 0x989680 ;  /* 0x009896800000895d */ /* 0x010fea0003900000 */
[----:B------:R-:W4:Y:S02]  /*bd20*/  @!P0 SYNCS.PHASECHK.TRANS64 P0, [R7+URZ+0x4a0], R0 ;  /* 0x0004a000070085a7 */ /* 0x000f2400080010ff */
[----:B----4-:R-:W-:Y:S05]  /*bd30*/  @!P0 BRA `(.L_x_155) ;  /* 0xfffffffc00f08947 */ /* 0x010fea000383ffff */
[----:B------:R-:W-:Y:S05]  /*bd40*/  BRA `(.L_x_348) ;  /* 0xffffffb400a87947 */ /* 0x000fea000383ffff */
.L_x_158:
[----:B-1----:R-:W-:Y:S07]  /*bd50*/  MOV R0, UR17 ;  /* 0x0000001100007c02 */ /* 0x002fee0008000f00 */
.L_x_349:
[----:B-1----:R1:W2:Y:S02]  /*bd60*/  SYNCS.PHASECHK.TRANS64.TRYWAIT P2, [R0+URZ+0x498], R7 ;  /* 0x00049807000075a7 */ /* 0x0022a400080411ff */
[----:B--2---:R-:W-:Y:S05]  /*bd70*/  @!P2 NANOSLEEP.SYNCS 0x989680 ;  /* 0x009896800000a95d */ /* 0x004fea0003900000 */
[----:B------:R-:W2:Y:S02]  /*bd80*/  @!P2 SYNCS.PHASECHK.TRANS64 P2, [R0+URZ+0x498], R7 ;  /* 0x000498070000a5a7 */ /* 0x000ea400080410ff */
[----:B--2---:R-:W-:Y:S05]  /*bd90*/  @!P2 BRA `(.L_x_349) ;  /* 0xfffffffc00f0a947 */ /* 0x004fea000383ffff */
[----:B------:R-:W-:Y:S05]  /*bda0*/  BRA `(.L_x_157) ;  /* 0xffffffbc00087947 */ /* 0x000fea000383ffff */
.L_x_161:
[----:B-1----:R-:W-:Y:S07]  /*bdb0*/  MOV R0, UR17 ;  /* 0x0000001100007c02 */ /* 0x002fee0008000f00 */
.L_x_350:
[----:B-1----:R1:W2:Y:S02]  /*bdc0*/  SYNCS.PHASECHK.TRANS64.TRYWAIT P0, [R0+URZ+0x488], R6 ;  /* 0x00048806000075a7 */ /* 0x0022a400080011ff */
[----:B--2---:R-:W-:Y:S05]  /*bdd0*/  @!P0 NANOSLEEP.SYNCS 0x989680 ;  /* 0x009896800000895d */ /* 0x004fea0003900000 */
[----:B------:R-:W2:Y:S02]  /*bde0*/  @!P0 SYNCS.PHASECHK.TRANS64 P0, [R0+URZ+0x488], R6 ;  /* 0x00048806000085a7 */ /* 0x000ea400080010ff */
[----:B--2---:R-:W-:Y:S05]  /*bdf0*/  @!P0 BRA `(.L_x_350) ;  /* 0xfffffffc00f08947 */ /* 0x004fea000383ffff */
[----:B------:R-:W-:Y:S05]  /*be00*/  BRA `(.L_x_351) ;  /* 0xffffffbc00587947 */ /* 0x000fea000383ffff */
.L_x_164:
[----:B--2---:R2:W3:Y:S02]  /*be10*/  SYNCS.PHASECHK.TRANS64.TRYWAIT P0, [R3+URZ+0x4a0], R0 ;  /* 0x0004a000030075a7 */ /* 0x0044e400080011ff */
[----:B---3--:R-:W-:Y:S05]  /*be20*/  @!P0 NANOSLEEP.SYNCS 0x989680 ;  /* 0x009896800000895d */ /* 0x008fea0003900000 */
[----:B------:R-:W3:Y:S02]  /*be30*/  @!P0 SYNCS.PHASECHK.TRANS64 P0, [R3+URZ+0x4a0], R0 ;  /* 0x0004a000030085a7 */ /* 0x000ee400080010ff */
[----:B---3--:R-:W-:Y:S05]  /*be40*/  @!P0 BRA `(.L_x_164) ;  /* 0xfffffffc00f08947 */ /* 0x008fea000383ffff */
[----:B------:R-:W-:Y:S05]  /*be50*/  BRA `(.L_x_352) ;  /* 0xffffffc000b07947 */ /* 0x000fea000383ffff */
.L_x_175:
[----:B-1----:R-:W-:Y:S04]  /*be60*/  MOV R0, UR44 ;  /* 0x0000002c00007c02 */ /* 0x002fe80008000f00 */
[----:B------:R1:W2:Y:S03]  /*be70*/  SYNCS.PHASECHK.TRANS64.TRYWAIT P1, [R0+URZ+0x480], R3 ;  /* 0x00048003000075a7 */ /* 0x0002a600080211ff */
[----:B--2---:R-:W-:Y:S05]  /*be80*/  @!P1 NANOSLEEP.SYNCS 0x989680 ;  /* 0x009896800000995d */ /* 0x004fea0003900000 */
[----:B------:R-:W2:Y:S02]  /*be90*/  @!P1 SYNCS.PHASECHK.TRANS64 P1, [R0+URZ+0x480], R3 ;  /* 0x00048003000095a7 */ /* 0x000ea400080210ff */
[----:B--2---:R-:W-:Y:S05]  /*bea0*/  @!P1 BRA `(.L_x_175) ;  /* 0xfffffffc00ec9947 */ /* 0x004fea000383ffff */
[----:B------:R-:W-:Y:S05]  /*beb0*/  BRA `(.L_x_174) ;  /* 0xffffffcc00e87947 */ /* 0x000fea000383ffff */
.L_x_177:
[----:B-1----:R1:W2:Y:S02]  /*bec0*/  SYNCS.PHASECHK.TRANS64.TRYWAIT P1, [R82+URZ+0x4c0], R4 ;  /* 0x0004c004520075a7 */ /* 0x0022a400080211ff */
[----:B--2---:R-:W-:Y:S05]  /*bed0*/  @!P1 NANOSLEEP.SYNCS 0x989680 ;  /* 0x009896800000995d */ /* 0x004fea0003900000 */
[----:B------:R-:W2:Y:S02]  /*bee0*/  @!P1 SYNCS.PHASECHK.TRANS64 P1, [R82+URZ+0x4c0], R4 ;  /* 0x0004c004520095a7 */ /* 0x000ea400080210ff */
[----:B--2---:R-:W-:Y:S05]  /*bef0*/  @!P1 BRA `(.L_x_177) ;  /* 0xfffffffc00f09947 */ /* 0x004fea000383ffff */
[----:B------:R-:W-:Y:S05]  /*bf00*/  BRA `(.L_x_176) ;  /* 0xffffffd000287947 */ /* 0x000fea000383ffff */
        .weak           $__internal_0_$__cuda_sm10x_tcgen05_guardrail_trap_col_being_dealloced_not_returned_by_alloc
        .type           $__internal_0_$__cuda_sm10x_tcgen05_guardrail_trap_col_being_dealloced_not_returned_by_alloc,@function
        .size           $__internal_0_$__cuda_sm10x_tcgen05_guardrail_trap_col_being_dealloced_not_returned_by_alloc,($__internal_1_$__cuda_sm10x_tcgen05_guardrail_trap_phase_invalid_during_alloc - $__internal_0_$__cuda_sm10x_tcgen05_guardrail_trap_col_being_dealloced_not_returned_by_alloc)
$__internal_0_$__cuda_sm10x_tcgen05_guardrail_trap_col_being_dealloced_not_returned_by_alloc:
[----:B------:R-:W-:Y:S05]  /*bf10*/  BPT.TRAP 0x1 ;  /* 0x000000040000795c */ /* 0x000fea0000300000 */
[----:B------:R-:W-:-:S04]  /*bf20*/  HFMA2 R3, -RZ, RZ, 0, 0 ;  /* 0x00000000ff037431 */ /* 0x000fc800000001ff */
[----:B------:R-:W-:Y:S05]  /*bf30*/  RET.REL.NODEC R2 `(_ZN7cutlass13device_kernelINS_4gemm6kernel13GemmUniversalIN4cute5tupleIJiiiiEEENS1_10collective13CollectiveMmaINS1_35MainloopSm100TmaUmmaWarpSpecializedILi72ELi2ELi4ENS5_IJNS4_1CILi2EEESB_NSA_ILi1EEEEEEEENS5_IJNSA_ILi128EEENSA_ILi64EEENSA_ILi32EEEEEENS_12float_e5m2_tENS5_IJlSC_lEEESJ_SK_NS4_8TiledMMAINS4_8MMA_AtomIJNS4_10MMA_TraitsINS4_25SM100_MMA_F8F6F4_2x1SM_SSEJSJ_SJ_fSF_SG_NS4_17integral_constantINS4_4UMMA5MajorELSR_0EEESS_NSP_INSQ_7ScaleInELST_0EEESU_EEEEEENS4_6LayoutINS5_IJSC_SC_SC_EEENS5_IJNSA_ILi0EEESZ_SZ_EEEEENS5_IJNS4_10UnderscoreES12_S12_EEEEENS4_28SM100_TMA_2SM_LOAD_MULTICASTENS4_14ComposedLayoutINS4_7SwizzleILi1ELi4ELi3EEENS4_18smem_ptr_flag_bitsILi8EEENSX_INS5_IJNSA_ILi8EEESH_EEENS5_IJSH_SC_EEEEEEEvNS4_8identityENS4_18SM100_TMA_2SM_LOADES1F_vS1G_EENS_8epilogue10collective18CollectiveEpilogueINS1J_23Sm100TmaWarpSpecializedILi1ELi1ELi32ELb0ELb0EEEJNS5_IJSG_SG_SH_EEENS5_IJNSX_ISG_SC_EES1P_EEESJ_SK_SJ_SK_NS1J_6fusion15FusionCallbacksIS1N_NS1R_17LinearCombinationISJ_fSJ_fLNS_15FloatRoundStyleE2EEES1O_S1Q_JEEENS4_5SM1004TMEM4LOAD26SM100_TMEM_LOAD_32dp32b32xENS4_13SM90_TMA_LOADENS16_INS17_ILi2ELi4ELi3EEES1A_NSX_INS5_IJS1B_SG_EEENS5_IJSG_SC_EEEEEEENS4_39AutoVectorizingCopyWithAssumedAlignmentILi128EEENS4_14SM90_TMA_STOREES26_S28_S28_EEEvvEEEEvNT_6ParamsE) ;  /* 0xffffff4002307950 */ /* 0x000fea0003c3ffff */
        .weak           $__internal_1_$__cuda_sm10x_tcgen05_guardrail_trap_phase_invalid_during_alloc
        .type           $__internal_1_$__cuda_sm10x_tcgen05_guardrail_trap_phase_invalid_during_alloc,@function
        .size           $__internal_1_$__cuda_sm10x_tcgen05_guardrail_trap_phase_invalid_during_alloc,($__internal_2_$__cuda_sm10x_tcgen05_guardrail_trap_unallocated_columns_being_dealloced - $__internal_1_$__cuda_sm10x_tcgen05_guardrail_trap_phase_invalid_during_alloc)
$__internal_1_$__cuda_sm10x_tcgen05_guardrail_trap_phase_invalid_during_alloc:
[----:B------:R-:W-:Y:S05]  /*bf40*/  BPT.TRAP 0x1 ;  /* 0x000000040000795c */ /* 0x000fea0000300000 */
[----:B------:R-:W-:-:S04]  /*bf50*/  MOV R5, 0x0 ;  /* 0x0000000000057802 */ /* 0x000fc80000000f00 */
[----:B------:R-:W-:Y:S05]  /*bf60*/  RET.REL.NODEC R4 `(_ZN7cutlass13device_kernelINS_4gemm6kernel13GemmUniversalIN4cute5tupleIJiiiiEEENS1_10collective13CollectiveMmaINS1_35MainloopSm100TmaUmmaWarpSpecializedILi72ELi2ELi4ENS5_IJNS4_1CILi2EEESB_NSA_ILi1EEEEEEEENS5_IJNSA_ILi128EEENSA_ILi64EEENSA_ILi32EEEEEENS_12float_e5m2_tENS5_IJlSC_lEEESJ_SK_NS4_8TiledMMAINS4_8MMA_AtomIJNS4_10MMA_TraitsINS4_25SM100_MMA_F8F6F4_2x1SM_SSEJSJ_SJ_fSF_SG_NS4_17integral_constantINS4_4UMMA5MajorELSR_0EEESS_NSP_INSQ_7ScaleInELST_0EEESU_EEEEEENS4_6LayoutINS5_IJSC_SC_SC_EEENS5_IJNSA_ILi0EEESZ_SZ_EEEEENS5_IJNS4_10UnderscoreES12_S12_EEEEENS4_28SM100_TMA_2SM_LOAD_MULTICASTENS4_14ComposedLayoutINS4_7SwizzleILi1ELi4ELi3EEENS4_18smem_ptr_flag_bitsILi8EEENSX_INS5_IJNSA_ILi8EEESH_EEENS5_IJSH_SC_EEEEEEEvNS4_8identityENS4_18SM100_TMA_2SM_LOADES1F_vS1G_EENS_8epilogue10collective18CollectiveEpilogueINS1J_23Sm100TmaWarpSpecializedILi1ELi1ELi32ELb0ELb0EEEJNS5_IJSG_SG_SH_EEENS5_IJNSX_ISG_SC_EES1P_EEESJ_SK_SJ_SK_NS1J_6fusion15FusionCallbacksIS1N_NS1R_17LinearCombinationISJ_fSJ_fLNS_15FloatRoundStyleE2EEES1O_S1Q_JEEENS4_5SM1004TMEM4LOAD26SM100_TMEM_LOAD_32dp32b32xENS4_13SM90_TMA_LOADENS16_INS17_ILi2ELi4ELi3EEES1A_NSX_INS5_IJS1B_SG_EEENS5_IJSG_SC_EEEEEEENS4_39AutoVectorizingCopyWithAssumedAlignmentILi128EEENS4_14SM90_TMA_STOREES26_S28_S28_EEEvvEEEEvNT_6ParamsE) ;  /* 0xffffff4004247950 */ /* 0x000fea0003c3ffff */
        .weak           $__internal_2_$__cuda_sm10x_tcgen05_guardrail_trap_unallocated_columns_being_dealloced
        .type           $__internal_2_$__cuda_sm10x_tcgen05_guardrail_trap_unallocated_columns_being_dealloced,@function
        .size           $__internal_2_$__cuda_sm10x_tcgen05_guardrail_trap_unallocated_columns_being_dealloced,(.L_x_354 - $__internal_2_$__cuda_sm10x_tcgen05_guardrail_trap_unallocated_columns_being_dealloced)
$__internal_2_$__cuda_sm10x_tcgen05_guardrail_trap_unallocated_columns_being_dealloced:
[----:B------:R-:W-:Y:S05]  /*bf70*/  BPT.TRAP 0x1 ;  /* 0x000000040000795c */ /* 0x000fea0000300000 */
[----:B------:R-:W-:-:S04]  /*bf80*/  HFMA2 R3, -RZ, RZ, 0, 0 ;  /* 0x00000000ff037431 */ /* 0x000fc800000001ff */
[----:B------:R-:W-:Y:S05]  /*bf90*/  RET.REL.NODEC R2 `(_ZN7cutlass13device_kernelINS_4gemm6kernel13GemmUniversalIN4cute5tupleIJiiiiEEENS1_10collective13CollectiveMmaINS1_35MainloopSm100TmaUmmaWarpSpecializedILi72ELi2ELi4ENS5_IJNS4_1CILi2EEESB_NSA_ILi1EEEEEEEENS5_IJNSA_ILi128EEENSA_ILi64EEENSA_ILi32EEEEEENS_12float_e5m2_tENS5_IJlSC_lEEESJ_SK_NS4_8TiledMMAINS4_8MMA_AtomIJNS4_10MMA_TraitsINS4_25SM100_MMA_F8F6F4_2x1SM_SSEJSJ_SJ_fSF_SG_NS4_17integral_constantINS4_4UMMA5MajorELSR_0EEESS_NSP_INSQ_7ScaleInELST_0EEESU_EEEEEENS4_6LayoutINS5_IJSC_SC_SC_EEENS5_IJNSA_ILi0EEESZ_SZ_EEEEENS5_IJNS4_10UnderscoreES12_S12_EEEEENS4_28SM100_TMA_2SM_LOAD_MULTICASTENS4_14ComposedLayoutINS4_7SwizzleILi1ELi4ELi3EEENS4_18smem_ptr_flag_bitsILi8EEENSX_INS5_IJNSA_ILi8EEESH_EEENS5_IJSH_SC_EEEEEEEvNS4_8identityENS4_18SM100_TMA_2SM_LOADES1F_vS1G_EENS_8epilogue10collective18CollectiveEpilogueINS1J_23Sm100TmaWarpSpecializedILi1ELi1ELi32ELb0ELb0EEEJNS5_IJSG_SG_SH_EEENS5_IJNSX_ISG_SC_EES1P_EEESJ_SK_SJ_SK_NS1J_6fusion15FusionCallbacksIS1N_NS1R_17LinearCombinationISJ_fSJ_fLNS_15FloatRoundStyleE2EEES1O_S1Q_JEEENS4_5SM1004TMEM4LOAD26SM100_TMEM_LOAD_32dp32b32xENS4_13SM90_TMA_LOADENS16_INS17_ILi2ELi4ELi3EEES1A_NSX_INS5_IJS1B_SG_EEENS5_IJSG_SC_EEEEEEENS4_39AutoVectorizingCopyWithAssumedAlignmentILi128EEENS4_14SM90_TMA_STOREES26_S28_S28_EEEvvEEEEvNT_6ParamsE) ;  /* 0xffffff4002187950 */ /* 0x000fea0003c3ffff */
.L_x_353:
[----:B------:R-:W-:-:S00]  /*bfa0*/  BRA `(.L_x_353) ;  /* 0xfffffffc00fc7947 */ /* 0x000fc0000383ffff */
[----:B------:R-:W-:-:S00]  /*bfb0*/  NOP ;  /* 0x0000000000007918 */ /* 0x000fc00000000000 */
        /* <DEDUP_REMOVED lines=12> */
.L_x_354:


//--------------------- .nv.global.init           --------------------------
	.section	.nv.global.init,"aw",@progbits
.nv.global.init:
	.type		$str$27,@object
	.size		$str$27,($str$28 - $str$27)
$str$27:
        /*0000*/ 	.byte	0x28, 0x61, 0x64, 0x64, 0x72, 0x65, 0x73, 0x73, 0x20, 0x26, 0x20, 0x6d, 0x61, 0x73, 0x6b, 0x29
        /*0010*/ 	.byte	0x20, 0x3d, 0x3d, 0x20, 0x30, 0x00
	.type		$str$28,@object
	.size		$str$28,($str$26 - $str$28)
$str$28:
        /*0016*/ 	.byte	0x2f, 0x74, 0x6d, 0x70, 0x2f, 0x63, 0x75, 0x74, 0x6c, 0x61, 0x73, 0x73, 0x5f, 0x73, 0x77, 0x65
        /*0026*/ 	.byte	0x65, 0x70, 0x5f, 0x73, 0x72, 0x63, 0x2f, 0x69, 0x6e, 0x63, 0x6c, 0x75, 0x64, 0x65, 0x2f, 0x63
        /*0036*/ 	.byte	0x75, 0x74, 0x65, 0x2f, 0x70, 0x6f, 0x69, 0x6e, 0x74, 0x65, 0x72, 0x5f, 0x66, 0x6c, 0x61, 0x67
        /*0046*/ 	.byte	0x67, 0x65, 0x64, 0x2e, 0x68, 0x70, 0x70, 0x00
	.type		$str$26,@object
	.size		$str$26,($str$25 - $str$26)
$str$26:
        /*004e*/ 	.byte	0x2f, 0x74, 0x6d, 0x70, 0x2f, 0x63, 0x75, 0x74, 0x6c, 0x61, 0x73, 0x73, 0x5f, 0x73, 0x77, 0x65
        /*005e*/ 	.byte	0x65, 0x70, 0x5f, 0x73, 0x72, 0x63, 0x2f, 0x69, 0x6e, 0x63, 0x6c, 0x75, 0x64, 0x65, 0x2f, 0x63
        /*006e*/ 	.byte	0x75, 0x74, 0x65, 0x2f, 0x61, 0x74, 0x6f, 0x6d, 0x2f, 0x63, 0x6f, 0x70, 0x79, 0x5f, 0x74, 0x72
        /*007e*/ 	.byte	0x61, 0x69, 0x74, 0x73, 0x5f, 0x73, 0x6d, 0x31, 0x30, 0x30, 0x2e, 0x68, 0x70, 0x70, 0x00
	.type		$str$25,@object
	.size		$str$25,(__unnamed_1 - $str$25)
$str$25:
        /*008d*/ 	.byte	0x28, 0x28, 0x75, 0x69, 0x6e, 0x74, 0x33, 0x32, 0x5f, 0x74, 0x28, 0x74, 0x68, 0x72, 0x65, 0x61
        /*009d*/ 	.byte	0x64, 0x49, 0x64, 0x78, 0x2e, 0x78, 0x29, 0x20, 0x2f, 0x20, 0x33, 0x32, 0x29, 0x20, 0x25, 0x20
        /*00ad*/ 	.byte	0x34, 0x29, 0x20, 0x3d, 0x3d, 0x20, 0x28, 0x28, 0x28, 0x74, 0x6d, 0x65, 0x6d, 0x5f, 0x61, 0x64
        /*00bd*/ 	.byte	0x64, 0x72, 0x20, 0x3e, 0x3e, 0x20, 0x31, 0x36, 0x29, 0x20, 0x2f, 0x20, 0x33, 0x32, 0x29, 0x20
        /*00cd*/ 	.byte	0x25, 0x20, 0x34, 0x29, 0x00
	.type		__unnamed_1,@object
	.size		__unnamed_1,(__unnamed_2 - __unnamed_1)
__unnamed_1:
        /*00d2*/ 	.byte	0x61, 0x75, 0x74, 0x6f, 0x20, 0x63, 0x75, 0x74, 0x65, 0x3a, 0x3a, 0x61, 0x73, 0x5f, 0x70, 0x6f
        /* <DEDUP_REMOVED lines=24> */
        /*0262*/ 	.byte	0x3c, 0x34, 0x30, 0x39, 0x36, 0x3e, 0x3e, 0x3e, 0x3e, 0x5d, 0x00
	.type		__unnamed_2,@object
	.size		__unnamed_2,(.L_2 - __unnamed_2)
__unnamed_2:
        /* <DEDUP_REMOVED lines=40> */
        /*04ed*/ 	.byte	0x74, 0x65, 0x3a, 0x3a, 0x43, 0x3c, 0x30, 0x3e, 0x3e, 0x3e, 0x3e, 0x5d, 0x00
.L_2:


//--------------------- .nv.shared._ZN7cutlass13device_kernelINS_4gemm6kernel13GemmUniversalIN4cute5tupleIJiiiiEEENS1_10collective13CollectiveMmaINS1_35MainloopSm100TmaUmmaWarpSpecializedILi72ELi2ELi4ENS5_IJNS4_1CILi2EEESB_NSA_ILi1EEEEEEEENS5_IJNSA_ILi128EEENSA_ILi64EEENSA_ILi32EEEEEENS_12float_e5m2_tENS5_IJlSC_lEEESJ_SK_NS4_8TiledMMAINS4_8MMA_AtomIJNS4_10MMA_TraitsINS4_25SM100_MMA_F8F6F4_2x1SM_SSEJSJ_SJ_fSF_SG_NS4_17integral_constantINS4_4UMMA5MajorELSR_0EEESS_NSP_INSQ_7ScaleInELST_0EEESU_EEEEEENS4_6LayoutINS5_IJSC_SC_SC_EEENS5_IJNSA_ILi0EEESZ_SZ_EEEEENS5_IJNS4_10UnderscoreES12_S12_EEEEENS4_28SM100_TMA_2SM_LOAD_MULTICASTENS4_14ComposedLayoutINS4_7SwizzleILi1ELi4ELi3EEENS4_18smem_ptr_flag_bitsILi8EEENSX_INS5_IJNSA_ILi8EEESH_EEENS5_IJSH_SC_EEEEEEEvNS4_8identityENS4_18SM100_TMA_2SM_LOADES1F_vS1G_EENS_8epilogue10collective18CollectiveEpilogueINS1J_23Sm100TmaWarpSpecializedILi1ELi1ELi32ELb0ELb0EEEJNS5_IJSG_SG_SH_EEENS5_IJNSX_ISG_SC_EES1P_EEESJ_SK_SJ_SK_NS1J_6fusion15FusionCallbacksIS1N_NS1R_17LinearCombinationISJ_fSJ_fLNS_15FloatRoundStyleE2EEES1O_S1Q_JEEENS4_5SM1004TMEM4LOAD26SM100_TMEM_LOAD_32dp32b32xENS4_13SM90_TMA_LOADENS16_INS17_ILi2ELi4ELi3EEES1A_NSX_INS5_IJS1B_SG_EEENS5_IJSG_SC_EEEEEEENS4_39AutoVectorizingCopyWithAssumedAlignmentILi128EEENS4_14SM90_TMA_STOREES26_S28_S28_EEEvvEEEEvNT_6ParamsE --------------------------
	.section	.nv.shared._ZN7cutlass13device_kernelINS_4gemm6kernel13GemmUniversalIN4cute5tupleIJiiiiEEENS1_10collective13CollectiveMmaINS1_35MainloopSm100TmaUmmaWarpSpecializedILi72ELi2ELi4ENS5_IJNS4_1CILi2EEESB_NSA_ILi1EEEEEEEENS5_IJNSA_ILi128EEENSA_ILi64EEENSA_ILi32EEEEEENS_12float_e5m2_tENS5_IJlSC_lEEESJ_SK_NS4_8TiledMMAINS4_8MMA_AtomIJNS4_10MMA_TraitsINS4_25SM100_MMA_F8F6F4_2x1SM_SSEJSJ_SJ_fSF_SG_NS4_17integral_constantINS4_4UMMA5MajorELSR_0EEESS_NSP_INSQ_7ScaleInELST_0EEESU_EEEEEENS4_6LayoutINS5_IJSC_SC_SC_EEENS5_IJNSA_ILi0EEESZ_SZ_EEEEENS5_IJNS4_10UnderscoreES12_S12_EEEEENS4_28SM100_TMA_2SM_LOAD_MULTICASTENS4_14ComposedLayoutINS4_7SwizzleILi1ELi4ELi3EEENS4_18smem_ptr_flag_bitsILi8EEENSX_INS5_IJNSA_ILi8EEESH_EEENS5_IJSH_SC_EEEEEEEvNS4_8identityENS4_18SM100_TMA_2SM_LOADES1F_vS1G_EENS_8epilogue10collective18CollectiveEpilogueINS1J_23Sm100TmaWarpSpecializedILi1ELi1ELi32ELb0ELb0EEEJNS5_IJSG_SG_SH_EEENS5_IJNSX_ISG_SC_EES1P_EEESJ_SK_SJ_SK_NS1J_6fusion15FusionCallbacksIS1N_NS1R_17LinearCombinationISJ_fSJ_fLNS_15FloatRoundStyleE2EEES1O_S1Q_JEEENS4_5SM1004TMEM4LOAD26SM100_TMEM_LOAD_32dp32b32xENS4_13SM90_TMA_LOADENS16_INS17_ILi2ELi4ELi3EEES1A_NSX_INS5_IJS1B_SG_EEENS5_IJSG_SC_EEEEEEENS4_39AutoVectorizingCopyWithAssumedAlignmentILi128EEENS4_14SM90_TMA_STOREES26_S28_S28_EEEvvEEEEvNT_6ParamsE,"aw",@nobits
	.sectionflags	@""
	.align	16
	.zero		1024


//--------------------- .nv.shared.reserved.0     --------------------------
	.section	.nv.shared.reserved.0,"aw",@nobits
	.weak		__nv_reservedSMEM_offset_0_alias
	.size		__nv_reservedSMEM_offset_0_alias, 0, 64
	.other		__nv_reservedSMEM_offset_0_alias,@"STO_CUDA_RESERVED_SHARED STV_DEFAULT"
__nv_reservedSMEM_offset_0_alias:
	.zero		0
.nv.shared.reserved.0:
	.zero		64
	.weak		__nv_reservedSMEM_tcgen05_partition
	.type		__nv_reservedSMEM_tcgen05_partition,@object
	.size		__nv_reservedSMEM_tcgen05_partition,(.L_0 - __nv_reservedSMEM_tcgen05_partition)
__nv_reservedSMEM_tcgen05_partition:
	.zero		32
.L_0:


//--------------------- .nv.global                --------------------------
	.section	.nv.global,"aw",@nobits
.nv.global:
	.type		_ZN39_INTERNAL_128131db_4_k_cu_60afb5c7_98714cute1_E,@object
	.size		_ZN39_INTERNAL_128131db_4_k_cu_60afb5c7_98714cute1_E,(_ZN39_INTERNAL_128131db_4_k_cu_60afb5c7_98714cuda3std3__45__cpo6cbeginE - _ZN39_INTERNAL_128131db_4_k_cu_60afb5c7_98714cute1_E)
_ZN39_INTERNAL_128131db_4_k_cu_60afb5c7_98714cute1_E:
	.zero		1
	.type		_ZN39_INTERNAL_128131db_4_k_cu_60afb5c7_98714cuda3std3__45__cpo6cbeginE,@object
	.size		_ZN39_INTERNAL_128131db_4_k_cu_60afb5c7_98714cuda3std3__45__cpo6cbeginE,(_ZN39_INTERNAL_128131db_4_k_cu_60afb5c7_98714cuda3std3__48in_placeE - _ZN39_INTERNAL_128131db_4_k_cu_60afb5c7_98714cuda3std3__45__cpo6cbeginE)
_ZN39_INTERNAL_128131db_4_k_cu_60afb5c7_98714cuda3std3__45__cpo6cbeginE:
	.zero		1
	.type		_ZN39_INTERNAL_128131db_4_k_cu_60afb5c7_98714cuda3std3__48in_placeE,@object
	.size		_ZN39_INTERNAL_128131db_4_k_cu_60afb5c7_98714cuda3std3__48in_placeE,(_ZN39_INTERNAL_128131db_4_k_cu_60afb5c7_98714cuda3std6ranges3__45__cpo9iter_moveE - _ZN39_INTERNAL_128131db_4_k_cu_60afb5c7_98714cuda3std3__48in_placeE)
_ZN39_INTERNAL_128131db_4_k_cu_60afb5c7_98714cuda3std3__48in_placeE:
	.zero		1
	.type		_ZN39_INTERNAL_128131db_4_k_cu_60afb5c7_98714cuda3std6ranges3__45__cpo9iter_moveE,@object
	.size		_ZN39_INTERNAL_128131db_4_k_cu_60afb5c7_98714cuda3std6ranges3__45__cpo9iter_moveE,(_ZN39_INTERNAL_128131db_4_k_cu_60afb5c7_98714cuda3std3__45__cpo5beginE - _ZN39_INTERNAL_128131db_4_k_cu_60afb5c7_98714cuda3std6ranges3__45__cpo9iter_moveE)
_ZN39_INTERNAL_128131db_4_k_cu_60afb5c7_98714cuda3std6ranges3__45__cpo9iter_moveE:
	.zero		1
	.type		_ZN39_INTERNAL_128131db_4_k_cu_60afb5c7_98714cuda3std3__45__cpo5beginE,@object
	.size		_ZN39_INTERNAL_128131db_4_k_cu_60afb5c7_98714cuda3std3__45__cpo5beginE,(_ZN39_INTERNAL_128131db_4_k_cu_60afb5c7_98714cuda3std3__441_GLOBAL__N__128131db_4_k_cu_60afb5c7_98716ignoreE - _ZN39_INTERNAL_128131db_4_k_cu_60afb5c7_98714cuda3std3__45__cpo5beginE)
_ZN39_INTERNAL_128131db_4_k_cu_60afb5c7_98714cuda3std3__45__cpo5beginE:
	.zero		1
	.type		_ZN39_INTERNAL_128131db_4_k_cu_60afb5c7_98714cuda3std3__441_GLOBAL__N__128131db_4_k_cu_60afb5c7_98716ignoreE,@object
	.size		_ZN39_INTERNAL_128131db_4_k_cu_60afb5c7_98714cuda3std3__441_GLOBAL__N__128131db_4_k_cu_60afb5c7_98716ignoreE,(_ZN39_INTERNAL_128131db_4_k_cu_60afb5c7_98714cute7productE - _ZN39_INTERNAL_128131db_4_k_cu_60afb5c7_98714cuda3std3__441_GLOBAL__N__128131db_4_k_cu_60afb5c7_98716ignoreE)
_ZN39_INTERNAL_128131db_4_k_cu_60afb5c7_98714cuda3std3__441_GLOBAL__N__128131db_4_k_cu_60afb5c7_98716ignoreE:
	.zero		1
	.type		_ZN39_INTERNAL_128131db_4_k_cu_60afb5c7_98714cute7productE,@object
	.size		_ZN39_INTERNAL_128131db_4_k_cu_60afb5c7_98714cute7productE,(_ZN39_INTERNAL_128131db_4_k_cu_60afb5c7_98714cuda3std3__45__cpo3endE - _ZN39_INTERNAL_128131db_4_k_cu_60afb5c7_98714cute7productE)
_ZN39_INTERNAL_128131db_4_k_cu_60afb5c7_98714cute7productE:
	.zero		1
	.type		_ZN39_INTERNAL_128131db_4_k_cu_60afb5c7_98714cuda3std3__45__cpo3endE,@object
	.size		_ZN39_INTERNAL_128131db_4_k_cu_60afb5c7_98714cuda3std3__45__cpo3endE,(_ZN39_INTERNAL_128131db_4_k_cu_60afb5c7_98714cuda3std3__419piecewise_constructE - _ZN39_INTERNAL_128131db_4_k_cu_60afb5c7_98714cuda3std3__45__cpo3endE)
_ZN39_INTERNAL_128131db_4_k_cu_60afb5c7_98714cuda3std3__45__cpo3endE:
	.zero		1
	.type		_ZN39_INTERNAL_128131db_4_k_cu_60afb5c7_98714cuda3std3__419piecewise_constructE,@object
	.size		_ZN39_INTERNAL_128131db_4_k_cu_60afb5c7_98714cuda3std3__419piecewise_constructE,(_ZN39_INTERNAL_128131db_4_k_cu_60afb5c7_98714cuda3std3__45__cpo4cendE - _ZN39_INTERNAL_128131db_4_k_cu_60afb5c7_98714cuda3std3__419piecewise_constructE)
_ZN39_INTERNAL_128131db_4_k_cu_60afb5c7_98714cuda3std3__419piecewise_constructE:
	.zero		1
	.type		_ZN39_INTERNAL_128131db_4_k_cu_60afb5c7_98714cuda3std3__45__cpo4cendE,@object
	.size		_ZN39_INTERNAL_128131db_4_k_cu_60afb5c7_98714cuda3std3__45__cpo4cendE,(_ZN39_INTERNAL_128131db_4_k_cu_60afb5c7_98714cuda3std6ranges3__45__cpo4swapE - _ZN39_INTERNAL_128131db_4_k_cu_60afb5c7_98714cuda3std3__45__cpo4cendE)
_ZN39_INTERNAL_128131db_4_k_cu_60afb5c7_98714cuda3std3__45__cpo4cendE:
	.zero		1
	.type		_ZN39_INTERNAL_128131db_4_k_cu_60afb5c7_98714cuda3std6ranges3__45__cpo4swapE,@object
	.size		_ZN39_INTERNAL_128131db_4_k_cu_60afb5c7_98714cuda3std6ranges3__45__cpo4swapE,(.L_10 - _ZN39_INTERNAL_128131db_4_k_cu_60afb5c7_98714cuda3std6ranges3__45__cpo4swapE)
_ZN39_INTERNAL_128131db_4_k_cu_60afb5c7_98714cuda3std6ranges3__45__cpo4swapE:
	.zero		1
.L_10:


//--------------------- .nv.constant0._ZN7cutlass13device_kernelINS_4gemm6kernel13GemmUniversalIN4cute5tupleIJiiiiEEENS1_10collective13CollectiveMmaINS1_35MainloopSm100TmaUmmaWarpSpecializedILi72ELi2ELi4ENS5_IJNS4_1CILi2EEESB_NSA_ILi1EEEEEEEENS5_IJNSA_ILi128EEENSA_ILi64EEENSA_ILi32EEEEEENS_12float_e5m2_tENS5_IJlSC_lEEESJ_SK_NS4_8TiledMMAINS4_8MMA_AtomIJNS4_10MMA_TraitsINS4_25SM100_MMA_F8F6F4_2x1SM_SSEJSJ_SJ_fSF_SG_NS4_17integral_constantINS4_4UMMA5MajorELSR_0EEESS_NSP_INSQ_7ScaleInELST_0EEESU_EEEEEENS4_6LayoutINS5_IJSC_SC_SC_EEENS5_IJNSA_ILi0EEESZ_SZ_EEEEENS5_IJNS4_10UnderscoreES12_S12_EEEEENS4_28SM100_TMA_2SM_LOAD_MULTICASTENS4_14ComposedLayoutINS4_7SwizzleILi1ELi4ELi3EEENS4_18smem_ptr_flag_bitsILi8EEENSX_INS5_IJNSA_ILi8EEESH_EEENS5_IJSH_SC_EEEEEEEvNS4_8identityENS4_18SM100_TMA_2SM_LOADES1F_vS1G_EENS_8epilogue10collective18CollectiveEpilogueINS1J_23Sm100TmaWarpSpecializedILi1ELi1ELi32ELb0ELb0EEEJNS5_IJSG_SG_SH_EEENS5_IJNSX_ISG_SC_EES1P_EEESJ_SK_SJ_SK_NS1J_6fusion15FusionCallbacksIS1N_NS1R_17LinearCombinationISJ_fSJ_fLNS_15FloatRoundStyleE2EEES1O_S1Q_JEEENS4_5SM1004TMEM4LOAD26SM100_TMEM_LOAD_32dp32b32xENS4_13SM90_TMA_LOADENS16_INS17_ILi2ELi4ELi3EEES1A_NSX_INS5_IJS1B_SG_EEENS5_IJSG_SC_EEEEEEENS4_39AutoVectorizingCopyWithAssumedAlignmentILi128EEENS4_14SM90_TMA_STOREES26_S28_S28_EEEvvEEEEvNT_6ParamsE --------------------------
	.section	.nv.constant0._ZN7cutlass13device_kernelINS_4gemm6kernel13GemmUniversalIN4cute5tupleIJiiiiEEENS1_10collective13CollectiveMmaINS1_35MainloopSm100TmaUmmaWarpSpecializedILi72ELi2ELi4ENS5_IJNS4_1CILi2EEESB_NSA_ILi1EEEEEEEENS5_IJNSA_ILi128EEENSA_ILi64EEENSA_ILi32EEEEEENS_12float_e5m2_tENS5_IJlSC_lEEESJ_SK_NS4_8TiledMMAINS4_8MMA_AtomIJNS4_10MMA_TraitsINS4_25SM100_MMA_F8F6F4_2x1SM_SSEJSJ_SJ_fSF_SG_NS4_17integral_constantINS4_4UMMA5MajorELSR_0EEESS_NSP_INSQ_7ScaleInELST_0EEESU_EEEEEENS4_6LayoutINS5_IJSC_SC_SC_EEENS5_IJNSA_ILi0EEESZ_SZ_EEEEENS5_IJNS4_10UnderscoreES12_S12_EEEEENS4_28SM100_TMA_2SM_LOAD_MULTICASTENS4_14ComposedLayoutINS4_7SwizzleILi1ELi4ELi3EEENS4_18smem_ptr_flag_bitsILi8EEENSX_INS5_IJNSA_ILi8EEESH_EEENS5_IJSH_SC_EEEEEEEvNS4_8identityENS4_18SM100_TMA_2SM_LOADES1F_vS1G_EENS_8epilogue10collective18CollectiveEpilogueINS1J_23Sm100TmaWarpSpecializedILi1ELi1ELi32ELb0ELb0EEEJNS5_IJSG_SG_SH_EEENS5_IJNSX_ISG_SC_EES1P_EEESJ_SK_SJ_SK_NS1J_6fusion15FusionCallbacksIS1N_NS1R_17LinearCombinationISJ_fSJ_fLNS_15FloatRoundStyleE2EEES1O_S1Q_JEEENS4_5SM1004TMEM4LOAD26SM100_TMEM_LOAD_32dp32b32xENS4_13SM90_TMA_LOADENS16_INS17_ILi2ELi4ELi3EEES1A_NSX_INS5_IJS1B_SG_EEENS5_IJSG_SC_EEEEEEENS4_39AutoVectorizingCopyWithAssumedAlignmentILi128EEENS4_14SM90_TMA_STOREES26_S28_S28_EEEvvEEEEvNT_6ParamsE,"a",@progbits
	.sectionflags	@""
	.align	4
.nv.constant0._ZN7cutlass13device_kernelINS_4gemm6kernel13GemmUniversalIN4cute5tupleIJiiiiEEENS1_10collective13CollectiveMmaINS1_35MainloopSm100TmaUmmaWarpSpecializedILi72ELi2ELi4ENS5_IJNS4_1CILi2EEESB_NSA_ILi1EEEEEEEENS5_IJNSA_ILi128EEENSA_ILi64EEENSA_ILi32EEEEEENS_12float_e5m2_tENS5_IJlSC_lEEESJ_SK_NS4_8TiledMMAINS4_8MMA_AtomIJNS4_10MMA_TraitsINS4_25SM100_MMA_F8F6F4_2x1SM_SSEJSJ_SJ_fSF_SG_NS4_17integral_constantINS4_4UMMA5MajorELSR_0EEESS_NSP_INSQ_7ScaleInELST_0EEESU_EEEEEENS4_6LayoutINS5_IJSC_SC_SC_EEENS5_IJNSA_ILi0EEESZ_SZ_EEEEENS5_IJNS4_10UnderscoreES12_S12_EEEEENS4_28SM100_TMA_2SM_LOAD_MULTICASTENS4_14ComposedLayoutINS4_7SwizzleILi1ELi4ELi3EEENS4_18smem_ptr_flag_bitsILi8EEENSX_INS5_IJNSA_ILi8EEESH_EEENS5_IJSH_SC_EEEEEEEvNS4_8identityENS4_18SM100_TMA_2SM_LOADES1F_vS1G_EENS_8epilogue10collective18CollectiveEpilogueINS1J_23Sm100TmaWarpSpecializedILi1ELi1ELi32ELb0ELb0EEEJNS5_IJSG_SG_SH_EEENS5_IJNSX_ISG_SC_EES1P_EEESJ_SK_SJ_SK_NS1J_6fusion15FusionCallbacksIS1N_NS1R_17LinearCombinationISJ_fSJ_fLNS_15FloatRoundStyleE2EEES1O_S1Q_JEEENS4_5SM1004TMEM4LOAD26SM100_TMEM_LOAD_32dp32b32xENS4_13SM90_TMA_LOADENS16_INS17_ILi2ELi4ELi3EEES1A_NSX_INS5_IJS1B_SG_EEENS5_IJSG_SC_EEEEEEENS4_39AutoVectorizingCopyWithAssumedAlignmentILi128EEENS4_14SM90_TMA_STOREES26_S28_S28_EEEvvEEEEvNT_6ParamsE:
	.zero		2944


//--------------------- SYMBOLS --------------------------

	.type		.nv.reservedSmem.offset0,@object
	.size		.nv.reservedSmem.offset0,0x4
	.type		.nv.reservedSmem.cap,@object
	.size		.nv.reservedSmem.cap,0x4
	.type		__assertfail,@function
